//
// Generated by NVIDIA NVVM Compiler
//
// Compiler Build ID: CL-36424714
// Cuda compilation tools, release 13.0, V13.0.88
// Based on NVVM 20.0.0
//

.version 9.0
.target sm_100
.address_size 64

	// .globl	_Z7gpu_sinPfxif
// _ZZN3cub18CUB_300001_SM_10006detail6reduce28DeviceReduceSingleTileKernelINS2_10policy_hubIfjN4cuda3std3__44plusIfEEE10Policy1000EN6thrust24THRUST_300001_SM_1000_NS6detail15normal_iteratorINSD_10device_ptrIfEEEEPfjS9_ffNS7_10__identityEEEvT0_T1_T2_T3_T4_T6_E12temp_storage has been demoted
// _ZZN3cub18CUB_300001_SM_10006detail6reduce18DeviceReduceKernelINS2_10policy_hubIfjN4cuda3std3__44plusIfEEE10Policy1000EN6thrust24THRUST_300001_SM_1000_NS6detail15normal_iteratorINSD_10device_ptrIfEEEEjS9_fNS7_10__identityEEEvT0_PT3_T1_NS0_13GridEvenShareISN_EET2_T4_E12temp_storage has been demoted
// _ZZN3cub18CUB_300001_SM_10006detail6reduce28DeviceReduceSingleTileKernelINS2_10policy_hubIfjN4cuda3std3__44plusIfEEE10Policy1000EPfSC_iS9_ffNS7_10__identityEEEvT0_T1_T2_T3_T4_T6_E12temp_storage has been demoted
// _ZZN3cub18CUB_300001_SM_10006detail6reduce28DeviceReduceSingleTileKernelINS2_10policy_hubIfyN4cuda3std3__44plusIfEEE10Policy1000EN6thrust24THRUST_300001_SM_1000_NS6detail15normal_iteratorINSD_10device_ptrIfEEEEPfyS9_ffNS7_10__identityEEEvT0_T1_T2_T3_T4_T6_E12temp_storage has been demoted
// _ZZN3cub18CUB_300001_SM_10006detail6reduce18DeviceReduceKernelINS2_10policy_hubIfyN4cuda3std3__44plusIfEEE10Policy1000EN6thrust24THRUST_300001_SM_1000_NS6detail15normal_iteratorINSD_10device_ptrIfEEEEyS9_fNS7_10__identityEEEvT0_PT3_T1_NS0_13GridEvenShareISN_EET2_T4_E12temp_storage has been demoted
// _ZZN3cub18CUB_300001_SM_10006detail6reduce28DeviceReduceSingleTileKernelINS2_10policy_hubIfyN4cuda3std3__44plusIfEEE10Policy1000EPfSC_iS9_ffNS7_10__identityEEEvT0_T1_T2_T3_T4_T6_E12temp_storage has been demoted
.global .align 1 .b8 _ZN34_INTERNAL_9705f019_4_k_cu_ffca72264cuda3std3__45__cpo5beginE[1];
.global .align 1 .b8 _ZN34_INTERNAL_9705f019_4_k_cu_ffca72264cuda3std3__45__cpo3endE[1];
.global .align 1 .b8 _ZN34_INTERNAL_9705f019_4_k_cu_ffca72264cuda3std3__45__cpo6cbeginE[1];
.global .align 1 .b8 _ZN34_INTERNAL_9705f019_4_k_cu_ffca72264cuda3std3__45__cpo4cendE[1];
.global .align 1 .b8 _ZN34_INTERNAL_9705f019_4_k_cu_ffca72264cuda3std3__45__cpo6rbeginE[1];
.global .align 1 .b8 _ZN34_INTERNAL_9705f019_4_k_cu_ffca72264cuda3std3__45__cpo4rendE[1];
.global .align 1 .b8 _ZN34_INTERNAL_9705f019_4_k_cu_ffca72264cuda3std3__45__cpo7crbeginE[1];
.global .align 1 .b8 _ZN34_INTERNAL_9705f019_4_k_cu_ffca72264cuda3std3__45__cpo5crendE[1];
.global .align 1 .b8 _ZN34_INTERNAL_9705f019_4_k_cu_ffca72264cuda3std3__436_GLOBAL__N__9705f019_4_k_cu_ffca72266ignoreE[1];
.global .align 1 .b8 _ZN34_INTERNAL_9705f019_4_k_cu_ffca72264cuda3std3__419piecewise_constructE[1];
.global .align 1 .b8 _ZN34_INTERNAL_9705f019_4_k_cu_ffca72264cuda3std3__48in_placeE[1];
.global .align 1 .b8 _ZN34_INTERNAL_9705f019_4_k_cu_ffca72264cuda3std3__420unreachable_sentinelE[1];
.global .align 1 .b8 _ZN34_INTERNAL_9705f019_4_k_cu_ffca72264cuda3std3__47nulloptE[1];
.global .align 1 .b8 _ZN34_INTERNAL_9705f019_4_k_cu_ffca72264cuda3std3__48unexpectE[1];
.global .align 1 .b8 _ZN34_INTERNAL_9705f019_4_k_cu_ffca72264cuda3std6ranges3__45__cpo4swapE[1];
.global .align 1 .b8 _ZN34_INTERNAL_9705f019_4_k_cu_ffca72264cuda3std6ranges3__45__cpo9iter_moveE[1];
.global .align 1 .b8 _ZN34_INTERNAL_9705f019_4_k_cu_ffca72264cuda3std6ranges3__45__cpo5beginE[1];
.global .align 1 .b8 _ZN34_INTERNAL_9705f019_4_k_cu_ffca72264cuda3std6ranges3__45__cpo3endE[1];
.global .align 1 .b8 _ZN34_INTERNAL_9705f019_4_k_cu_ffca72264cuda3std6ranges3__45__cpo6cbeginE[1];
.global .align 1 .b8 _ZN34_INTERNAL_9705f019_4_k_cu_ffca72264cuda3std6ranges3__45__cpo4cendE[1];
.global .align 1 .b8 _ZN34_INTERNAL_9705f019_4_k_cu_ffca72264cuda3std6ranges3__45__cpo7advanceE[1];
.global .align 1 .b8 _ZN34_INTERNAL_9705f019_4_k_cu_ffca72264cuda3std6ranges3__45__cpo9iter_swapE[1];
.global .align 1 .b8 _ZN34_INTERNAL_9705f019_4_k_cu_ffca72264cuda3std6ranges3__45__cpo4nextE[1];
.global .align 1 .b8 _ZN34_INTERNAL_9705f019_4_k_cu_ffca72264cuda3std6ranges3__45__cpo4prevE[1];
.global .align 1 .b8 _ZN34_INTERNAL_9705f019_4_k_cu_ffca72264cuda3std6ranges3__45__cpo4dataE[1];
.global .align 1 .b8 _ZN34_INTERNAL_9705f019_4_k_cu_ffca72264cuda3std6ranges3__45__cpo5cdataE[1];
.global .align 1 .b8 _ZN34_INTERNAL_9705f019_4_k_cu_ffca72264cuda3std6ranges3__45__cpo4sizeE[1];
.global .align 1 .b8 _ZN34_INTERNAL_9705f019_4_k_cu_ffca72264cuda3std6ranges3__45__cpo5ssizeE[1];
.global .align 1 .b8 _ZN34_INTERNAL_9705f019_4_k_cu_ffca72264cuda3std6ranges3__45__cpo8distanceE[1];
.global .align 1 .b8 _ZN34_INTERNAL_9705f019_4_k_cu_ffca72266thrust24THRUST_300001_SM_1000_NS8cuda_cub3parE[1];
.global .align 1 .b8 _ZN34_INTERNAL_9705f019_4_k_cu_ffca72266thrust24THRUST_300001_SM_1000_NS8cuda_cub10par_nosyncE[1];
.global .align 1 .b8 _ZN34_INTERNAL_9705f019_4_k_cu_ffca72266thrust24THRUST_300001_SM_1000_NS6system6detail10sequential3seqE[1];
.global .align 1 .b8 _ZN34_INTERNAL_9705f019_4_k_cu_ffca72266thrust24THRUST_300001_SM_1000_NS12placeholders2_1E[1];
.global .align 1 .b8 _ZN34_INTERNAL_9705f019_4_k_cu_ffca72266thrust24THRUST_300001_SM_1000_NS12placeholders2_2E[1];
.global .align 1 .b8 _ZN34_INTERNAL_9705f019_4_k_cu_ffca72266thrust24THRUST_300001_SM_1000_NS12placeholders2_3E[1];
.global .align 1 .b8 _ZN34_INTERNAL_9705f019_4_k_cu_ffca72266thrust24THRUST_300001_SM_1000_NS12placeholders2_4E[1];
.global .align 1 .b8 _ZN34_INTERNAL_9705f019_4_k_cu_ffca72266thrust24THRUST_300001_SM_1000_NS12placeholders2_5E[1];
.global .align 1 .b8 _ZN34_INTERNAL_9705f019_4_k_cu_ffca72266thrust24THRUST_300001_SM_1000_NS12placeholders2_6E[1];
.global .align 1 .b8 _ZN34_INTERNAL_9705f019_4_k_cu_ffca72266thrust24THRUST_300001_SM_1000_NS12placeholders2_7E[1];
.global .align 1 .b8 _ZN34_INTERNAL_9705f019_4_k_cu_ffca72266thrust24THRUST_300001_SM_1000_NS12placeholders2_8E[1];
.global .align 1 .b8 _ZN34_INTERNAL_9705f019_4_k_cu_ffca72266thrust24THRUST_300001_SM_1000_NS12placeholders2_9E[1];
.global .align 1 .b8 _ZN34_INTERNAL_9705f019_4_k_cu_ffca72266thrust24THRUST_300001_SM_1000_NS12placeholders3_10E[1];
.global .align 1 .b8 _ZN34_INTERNAL_9705f019_4_k_cu_ffca72266thrust24THRUST_300001_SM_1000_NS3seqE[1];

.visible .entry _Z7gpu_sinPfxif(
	.param .u64 .ptr .align 1 _Z7gpu_sinPfxif_param_0,
	.param .u64 _Z7gpu_sinPfxif_param_1,
	.param .u32 _Z7gpu_sinPfxif_param_2,
	.param .f32 _Z7gpu_sinPfxif_param_3
)
{
	.reg .pred 	%p<7>;
	.reg .b32 	%r<48>;
	.reg .b32 	%f<43>;
	.reg .b64 	%rd<7>;

	ld.param.u64 	%rd2, [_Z7gpu_sinPfxif_param_0];
	ld.param.u64 	%rd3, [_Z7gpu_sinPfxif_param_1];
	ld.param.u32 	%r18, [_Z7gpu_sinPfxif_param_2];
	ld.param.f32 	%f15, [_Z7gpu_sinPfxif_param_3];
	mov.u32 	%r19, %ctaid.x;
	mov.u32 	%r20, %ntid.x;
	mov.u32 	%r21, %tid.x;
	mad.lo.s32 	%r22, %r19, %r20, %r21;
	cvt.s64.s32 	%rd1, %r22;
	setp.le.s64 	%p1, %rd3, %rd1;
	@%p1 bra 	$L__BB0_10;
	cvt.u32.u64 	%r23, %rd1;
	cvt.rn.f32.s32 	%f16, %r23;
	mul.f32 	%f42, %f15, %f16;
	setp.lt.s32 	%p2, %r18, 2;
	@%p2 bra 	$L__BB0_9;
	neg.f32 	%f18, %f42;
	mul.f32 	%f2, %f42, %f18;
	add.s32 	%r1, %r18, -1;
	add.s32 	%r25, %r18, -2;
	and.b32  	%r2, %r1, 3;
	setp.lt.u32 	%p3, %r25, 3;
	mov.b32 	%r45, 1;
	mov.f32 	%f39, %f42;
	@%p3 bra 	$L__BB0_6;
	and.b32  	%r28, %r1, -4;
	neg.s32 	%r43, %r28;
	mov.b32 	%r44, 0;
	mov.b32 	%r42, 4;
	mov.f32 	%f39, %f42;
$L__BB0_4:
	add.s32 	%r29, %r42, -2;
	add.s32 	%r30, %r42, -1;
	mul.lo.s32 	%r31, %r30, %r29;
	cvt.rn.f32.u32 	%f19, %r31;
	div.rn.f32 	%f20, %f2, %f19;
	mul.f32 	%f21, %f39, %f20;
	add.f32 	%f22, %f42, %f21;
	add.s32 	%r32, %r42, 5;
	mad.lo.s32 	%r33, %r42, %r42, %r42;
	cvt.rn.f32.u32 	%f23, %r33;
	div.rn.f32 	%f24, %f2, %f23;
	mul.f32 	%f25, %f21, %f24;
	add.f32 	%f26, %f22, %f25;
	add.s32 	%r34, %r42, 2;
	add.s32 	%r35, %r42, 3;
	mul.lo.s32 	%r36, %r35, %r34;
	cvt.rn.f32.u32 	%f27, %r36;
	div.rn.f32 	%f28, %f2, %f27;
	mul.f32 	%f29, %f25, %f28;
	add.f32 	%f30, %f26, %f29;
	add.s32 	%r37, %r42, 4;
	mul.lo.s32 	%r38, %r32, %r37;
	cvt.rn.f32.u32 	%f31, %r38;
	div.rn.f32 	%f32, %f2, %f31;
	mul.f32 	%f39, %f29, %f32;
	add.f32 	%f42, %f30, %f39;
	add.s32 	%r44, %r44, 4;
	add.s32 	%r43, %r43, 4;
	add.s32 	%r42, %r42, 8;
	setp.ne.s32 	%p4, %r43, 0;
	@%p4 bra 	$L__BB0_4;
	add.s32 	%r45, %r44, 1;
$L__BB0_6:
	setp.eq.s32 	%p5, %r2, 0;
	@%p5 bra 	$L__BB0_9;
	shl.b32 	%r39, %r45, 1;
	or.b32  	%r47, %r39, 1;
	neg.s32 	%r46, %r2;
$L__BB0_8:
	.pragma "nounroll";
	add.s32 	%r40, %r47, -1;
	mul.lo.s32 	%r41, %r47, %r40;
	cvt.rn.f32.u32 	%f33, %r41;
	div.rn.f32 	%f34, %f2, %f33;
	mul.f32 	%f39, %f39, %f34;
	add.f32 	%f42, %f42, %f39;
	add.s32 	%r47, %r47, 2;
	add.s32 	%r46, %r46, 1;
	setp.ne.s32 	%p6, %r46, 0;
	@%p6 bra 	$L__BB0_8;
$L__BB0_9:
	cvta.to.global.u64 	%rd4, %rd2;
	shl.b64 	%rd5, %rd1, 2;
	add.s64 	%rd6, %rd4, %rd5;
	st.global.f32 	[%rd6], %f42;
$L__BB0_10:
	ret;

}
	// .globl	_ZN3cub18CUB_300001_SM_10006detail11EmptyKernelIvEEvv
.visible .entry _ZN3cub18CUB_300001_SM_10006detail11EmptyKernelIvEEvv()
{


	ret;

}
	// .globl	_ZN3cub18CUB_300001_SM_10006detail8for_each13static_kernelINS2_12policy_hub_t12policy_500_tEmN6thrust24THRUST_300001_SM_1000_NS8cuda_cub20__uninitialized_fill7functorINS7_10device_ptrIfEEfEEEEvT0_T1_
.visible .entry _ZN3cub18CUB_300001_SM_10006detail8for_each13static_kernelINS2_12policy_hub_t12policy_500_tEmN6thrust24THRUST_300001_SM_1000_NS8cuda_cub20__uninitialized_fill7functorINS7_10device_ptrIfEEfEEEEvT0_T1_(
	.param .u64 _ZN3cub18CUB_300001_SM_10006detail8for_each13static_kernelINS2_12policy_hub_t12policy_500_tEmN6thrust24THRUST_300001_SM_1000_NS8cuda_cub20__uninitialized_fill7functorINS7_10device_ptrIfEEfEEEEvT0_T1__param_0,
	.param .align 8 .b8 _ZN3cub18CUB_300001_SM_10006detail8for_each13static_kernelINS2_12policy_hub_t12policy_500_tEmN6thrust24THRUST_300001_SM_1000_NS8cuda_cub20__uninitialized_fill7functorINS7_10device_ptrIfEEfEEEEvT0_T1__param_1[16]
)
.maxntid 256
{
	.reg .pred 	%p<4>;
	.reg .b16 	%rs<5>;
	.reg .b32 	%r<10>;
	.reg .b32 	%f<3>;
	.reg .b64 	%rd<16>;

	ld.param.f32 	%f2, [_ZN3cub18CUB_300001_SM_10006detail8for_each13static_kernelINS2_12policy_hub_t12policy_500_tEmN6thrust24THRUST_300001_SM_1000_NS8cuda_cub20__uninitialized_fill7functorINS7_10device_ptrIfEEfEEEEvT0_T1__param_1+8];
	ld.param.u64 	%rd4, [_ZN3cub18CUB_300001_SM_10006detail8for_each13static_kernelINS2_12policy_hub_t12policy_500_tEmN6thrust24THRUST_300001_SM_1000_NS8cuda_cub20__uninitialized_fill7functorINS7_10device_ptrIfEEfEEEEvT0_T1__param_1];
	ld.param.u64 	%rd5, [_ZN3cub18CUB_300001_SM_10006detail8for_each13static_kernelINS2_12policy_hub_t12policy_500_tEmN6thrust24THRUST_300001_SM_1000_NS8cuda_cub20__uninitialized_fill7functorINS7_10device_ptrIfEEfEEEEvT0_T1__param_0];
	mov.u32 	%r7, %ctaid.x;
	mul.wide.u32 	%rd1, %r7, 512;
	sub.s64 	%rd2, %rd5, %rd1;
	setp.lt.u64 	%p1, %rd2, 512;
	@%p1 bra 	$L__BB2_2;
	mov.u32 	%r9, %tid.x;
	cvta.to.global.u64 	%rd11, %rd4;
	cvt.u64.u32 	%rd12, %r9;
	add.s64 	%rd13, %rd1, %rd12;
	shl.b64 	%rd14, %rd13, 2;
	add.s64 	%rd15, %rd11, %rd14;
	st.global.f32 	[%rd15], %f2;
	st.global.f32 	[%rd15+1024], %f2;
	bra.uni 	$L__BB2_6;
$L__BB2_2:
	cvta.to.global.u64 	%rd6, %rd4;
	mov.u32 	%r1, %tid.x;
	cvt.u64.u32 	%rd7, %r1;
	setp.le.u64 	%p2, %rd2, %rd7;
	add.s64 	%rd8, %rd1, %rd7;
	shl.b64 	%rd9, %rd8, 2;
	add.s64 	%rd3, %rd6, %rd9;
	@%p2 bra 	$L__BB2_4;
	st.global.f32 	[%rd3], %f2;
$L__BB2_4:
	add.s32 	%r8, %r1, 256;
	cvt.u64.u32 	%rd10, %r8;
	setp.le.u64 	%p3, %rd2, %rd10;
	@%p3 bra 	$L__BB2_6;
	st.global.f32 	[%rd3+1024], %f2;
$L__BB2_6:
	ret;

}
	// .globl	_ZN3cub18CUB_300001_SM_10006detail6reduce28DeviceReduceSingleTileKernelINS2_10policy_hubIfjN4cuda3std3__44plusIfEEE10Policy1000EN6thrust24THRUST_300001_SM_1000_NS6detail15normal_iteratorINSD_10device_ptrIfEEEEPfjS9_ffNS7_10__identityEEEvT0_T1_T2_T3_T4_T6_
.visible .entry _ZN3cub18CUB_300001_SM_10006detail6reduce28DeviceReduceSingleTileKernelINS2_10policy_hubIfjN4cuda3std3__44plusIfEEE10Policy1000EN6thrust24THRUST_300001_SM_1000_NS6detail15normal_iteratorINSD_10device_ptrIfEEEEPfjS9_ffNS7_10__identityEEEvT0_T1_T2_T3_T4_T6_(
	.param .align 8 .b8 _ZN3cub18CUB_300001_SM_10006detail6reduce28DeviceReduceSingleTileKernelINS2_10policy_hubIfjN4cuda3std3__44plusIfEEE10Policy1000EN6thrust24THRUST_300001_SM_1000_NS6detail15normal_iteratorINSD_10device_ptrIfEEEEPfjS9_ffNS7_10__identityEEEvT0_T1_T2_T3_T4_T6__param_0[8],
	.param .u64 .ptr .align 1 _ZN3cub18CUB_300001_SM_10006detail6reduce28DeviceReduceSingleTileKernelINS2_10policy_hubIfjN4cuda3std3__44plusIfEEE10Policy1000EN6thrust24THRUST_300001_SM_1000_NS6detail15normal_iteratorINSD_10device_ptrIfEEEEPfjS9_ffNS7_10__identityEEEvT0_T1_T2_T3_T4_T6__param_1,
	.param .u32 _ZN3cub18CUB_300001_SM_10006detail6reduce28DeviceReduceSingleTileKernelINS2_10policy_hubIfjN4cuda3std3__44plusIfEEE10Policy1000EN6thrust24THRUST_300001_SM_1000_NS6detail15normal_iteratorINSD_10device_ptrIfEEEEPfjS9_ffNS7_10__identityEEEvT0_T1_T2_T3_T4_T6__param_2,
	.param .align 1 .b8 _ZN3cub18CUB_300001_SM_10006detail6reduce28DeviceReduceSingleTileKernelINS2_10policy_hubIfjN4cuda3std3__44plusIfEEE10Policy1000EN6thrust24THRUST_300001_SM_1000_NS6detail15normal_iteratorINSD_10device_ptrIfEEEEPfjS9_ffNS7_10__identityEEEvT0_T1_T2_T3_T4_T6__param_3[1],
	.param .f32 _ZN3cub18CUB_300001_SM_10006detail6reduce28DeviceReduceSingleTileKernelINS2_10policy_hubIfjN4cuda3std3__44plusIfEEE10Policy1000EN6thrust24THRUST_300001_SM_1000_NS6detail15normal_iteratorINSD_10device_ptrIfEEEEPfjS9_ffNS7_10__identityEEEvT0_T1_T2_T3_T4_T6__param_4,
	.param .align 1 .b8 _ZN3cub18CUB_300001_SM_10006detail6reduce28DeviceReduceSingleTileKernelINS2_10policy_hubIfjN4cuda3std3__44plusIfEEE10Policy1000EN6thrust24THRUST_300001_SM_1000_NS6detail15normal_iteratorINSD_10device_ptrIfEEEEPfjS9_ffNS7_10__identityEEEvT0_T1_T2_T3_T4_T6__param_5[1]
)
.maxntid 512
.minnctapersm 1
{
	.reg .pred 	%p<67>;
	.reg .b32 	%r<211>;
	.reg .b32 	%f<384>;
	.reg .b64 	%rd<84>;
	// demoted variable
	.shared .align 4 .b8 _ZZN3cub18CUB_300001_SM_10006detail6reduce28DeviceReduceSingleTileKernelINS2_10policy_hubIfjN4cuda3std3__44plusIfEEE10Policy1000EN6thrust24THRUST_300001_SM_1000_NS6detail15normal_iteratorINSD_10device_ptrIfEEEEPfjS9_ffNS7_10__identityEEEvT0_T1_T2_T3_T4_T6_E12temp_storage[84];
	ld.param.u64 	%rd9, [_ZN3cub18CUB_300001_SM_10006detail6reduce28DeviceReduceSingleTileKernelINS2_10policy_hubIfjN4cuda3std3__44plusIfEEE10Policy1000EN6thrust24THRUST_300001_SM_1000_NS6detail15normal_iteratorINSD_10device_ptrIfEEEEPfjS9_ffNS7_10__identityEEEvT0_T1_T2_T3_T4_T6__param_0];
	ld.param.u64 	%rd10, [_ZN3cub18CUB_300001_SM_10006detail6reduce28DeviceReduceSingleTileKernelINS2_10policy_hubIfjN4cuda3std3__44plusIfEEE10Policy1000EN6thrust24THRUST_300001_SM_1000_NS6detail15normal_iteratorINSD_10device_ptrIfEEEEPfjS9_ffNS7_10__identityEEEvT0_T1_T2_T3_T4_T6__param_1];
	ld.param.u32 	%r51, [_ZN3cub18CUB_300001_SM_10006detail6reduce28DeviceReduceSingleTileKernelINS2_10policy_hubIfjN4cuda3std3__44plusIfEEE10Policy1000EN6thrust24THRUST_300001_SM_1000_NS6detail15normal_iteratorINSD_10device_ptrIfEEEEPfjS9_ffNS7_10__identityEEEvT0_T1_T2_T3_T4_T6__param_2];
	ld.param.f32 	%f42, [_ZN3cub18CUB_300001_SM_10006detail6reduce28DeviceReduceSingleTileKernelINS2_10policy_hubIfjN4cuda3std3__44plusIfEEE10Policy1000EN6thrust24THRUST_300001_SM_1000_NS6detail15normal_iteratorINSD_10device_ptrIfEEEEPfjS9_ffNS7_10__identityEEEvT0_T1_T2_T3_T4_T6__param_4];
	cvta.to.global.u64 	%rd1, %rd10;
	setp.ne.s32 	%p1, %r51, 0;
	@%p1 bra 	$L__BB3_3;
	mov.u32 	%r193, %tid.x;
	setp.ne.s32 	%p66, %r193, 0;
	@%p66 bra 	$L__BB3_52;
	st.global.f32 	[%rd1], %f42;
	bra.uni 	$L__BB3_52;
$L__BB3_3:
	cvta.to.global.u64 	%rd2, %rd9;
	setp.gt.u32 	%p2, %r51, 8191;
	@%p2 bra 	$L__BB3_28;
	mov.u32 	%r1, %tid.x;
	setp.ge.u32 	%p24, %r1, %r51;
	mov.f32 	%f371, 0f00000000;
	mov.u32 	%r197, %r1;
	@%p24 bra 	$L__BB3_6;
	mul.wide.u32 	%rd73, %r1, 4;
	add.s64 	%rd74, %rd2, %rd73;
	ld.global.f32 	%f371, [%rd74];
	add.s32 	%r197, %r1, 512;
$L__BB3_6:
	setp.ge.u32 	%p25, %r197, %r51;
	@%p25 bra 	$L__BB3_19;
	not.b32 	%r120, %r197;
	add.s32 	%r121, %r51, %r120;
	shr.u32 	%r122, %r121, 9;
	add.s32 	%r4, %r122, 1;
	and.b32  	%r5, %r4, 15;
	setp.lt.u32 	%p26, %r121, 7680;
	@%p26 bra 	$L__BB3_10;
	and.b32  	%r123, %r4, 16777200;
	neg.s32 	%r195, %r123;
	mul.wide.u32 	%rd75, %r197, 4;
	add.s64 	%rd76, %rd75, %rd2;
	add.s64 	%rd82, %rd76, 16384;
$L__BB3_9:
	.pragma "nounroll";
	ld.global.f32 	%f205, [%rd82+-16384];
	add.f32 	%f206, %f371, %f205;
	ld.global.f32 	%f207, [%rd82+-14336];
	add.f32 	%f208, %f206, %f207;
	ld.global.f32 	%f209, [%rd82+-12288];
	add.f32 	%f210, %f208, %f209;
	ld.global.f32 	%f211, [%rd82+-10240];
	add.f32 	%f212, %f210, %f211;
	ld.global.f32 	%f213, [%rd82+-8192];
	add.f32 	%f214, %f212, %f213;
	ld.global.f32 	%f215, [%rd82+-6144];
	add.f32 	%f216, %f214, %f215;
	ld.global.f32 	%f217, [%rd82+-4096];
	add.f32 	%f218, %f216, %f217;
	ld.global.f32 	%f219, [%rd82+-2048];
	add.f32 	%f220, %f218, %f219;
	ld.global.f32 	%f221, [%rd82];
	add.f32 	%f222, %f220, %f221;
	ld.global.f32 	%f223, [%rd82+2048];
	add.f32 	%f224, %f222, %f223;
	ld.global.f32 	%f225, [%rd82+4096];
	add.f32 	%f226, %f224, %f225;
	ld.global.f32 	%f227, [%rd82+6144];
	add.f32 	%f228, %f226, %f227;
	ld.global.f32 	%f229, [%rd82+8192];
	add.f32 	%f230, %f228, %f229;
	ld.global.f32 	%f231, [%rd82+10240];
	add.f32 	%f232, %f230, %f231;
	ld.global.f32 	%f233, [%rd82+12288];
	add.f32 	%f234, %f232, %f233;
	ld.global.f32 	%f235, [%rd82+14336];
	add.f32 	%f371, %f234, %f235;
	add.s32 	%r197, %r197, 8192;
	add.s32 	%r195, %r195, 16;
	add.s64 	%rd82, %rd82, 32768;
	setp.ne.s32 	%p27, %r195, 0;
	@%p27 bra 	$L__BB3_9;
$L__BB3_10:
	setp.eq.s32 	%p28, %r5, 0;
	@%p28 bra 	$L__BB3_19;
	and.b32  	%r12, %r4, 7;
	setp.lt.u32 	%p29, %r5, 8;
	@%p29 bra 	$L__BB3_13;
	mul.wide.u32 	%rd77, %r197, 4;
	add.s64 	%rd78, %rd2, %rd77;
	ld.global.f32 	%f237, [%rd78];
	add.f32 	%f238, %f371, %f237;
	ld.global.f32 	%f239, [%rd78+2048];
	add.f32 	%f240, %f238, %f239;
	ld.global.f32 	%f241, [%rd78+4096];
	add.f32 	%f242, %f240, %f241;
	ld.global.f32 	%f243, [%rd78+6144];
	add.f32 	%f244, %f242, %f243;
	ld.global.f32 	%f245, [%rd78+8192];
	add.f32 	%f246, %f244, %f245;
	ld.global.f32 	%f247, [%rd78+10240];
	add.f32 	%f248, %f246, %f247;
	ld.global.f32 	%f249, [%rd78+12288];
	add.f32 	%f250, %f248, %f249;
	ld.global.f32 	%f251, [%rd78+14336];
	add.f32 	%f371, %f250, %f251;
	add.s32 	%r197, %r197, 4096;
$L__BB3_13:
	setp.eq.s32 	%p30, %r12, 0;
	@%p30 bra 	$L__BB3_19;
	and.b32  	%r15, %r4, 3;
	setp.lt.u32 	%p31, %r12, 4;
	@%p31 bra 	$L__BB3_16;
	mul.wide.u32 	%rd79, %r197, 4;
	add.s64 	%rd80, %rd2, %rd79;
	ld.global.f32 	%f253, [%rd80];
	add.f32 	%f254, %f371, %f253;
	ld.global.f32 	%f255, [%rd80+2048];
	add.f32 	%f256, %f254, %f255;
	ld.global.f32 	%f257, [%rd80+4096];
	add.f32 	%f258, %f256, %f257;
	ld.global.f32 	%f259, [%rd80+6144];
	add.f32 	%f371, %f258, %f259;
	add.s32 	%r197, %r197, 2048;
$L__BB3_16:
	setp.eq.s32 	%p32, %r15, 0;
	@%p32 bra 	$L__BB3_19;
	mul.wide.u32 	%rd81, %r197, 4;
	add.s64 	%rd83, %rd2, %rd81;
	neg.s32 	%r200, %r15;
$L__BB3_18:
	.pragma "nounroll";
	ld.global.f32 	%f260, [%rd83];
	add.f32 	%f371, %f371, %f260;
	add.s64 	%rd83, %rd83, 2048;
	add.s32 	%r200, %r200, 1;
	setp.ne.s32 	%p33, %r200, 0;
	@%p33 bra 	$L__BB3_18;
$L__BB3_19:
	setp.lt.u32 	%p34, %r51, 512;
	@%p34 bra 	$L__BB3_24;
	// begin inline asm
	mov.u32 %r162, %laneid;
	// end inline asm
	mov.b32 	%r164, %f371;
	mov.b32 	%r165, 1;
	mov.b32 	%r186, 31;
	mov.b32 	%r187, -1;
	// begin inline asm
	shfl.sync.down.b32 %r163, %r164, %r165, %r186, %r187;
	// end inline asm
	setp.gt.s32 	%p58, %r162, 30;
	mov.b32 	%f319, %r163;
	add.f32 	%f320, %f371, %f319;
	selp.f32 	%f321, %f371, %f320, %p58;
	mov.b32 	%r169, %f321;
	mov.b32 	%r170, 2;
	// begin inline asm
	shfl.sync.down.b32 %r168, %r169, %r170, %r186, %r187;
	// end inline asm
	setp.gt.s32 	%p59, %r162, 29;
	mov.b32 	%f322, %r168;
	add.f32 	%f323, %f321, %f322;
	selp.f32 	%f324, %f321, %f323, %p59;
	mov.b32 	%r174, %f324;
	mov.b32 	%r175, 4;
	// begin inline asm
	shfl.sync.down.b32 %r173, %r174, %r175, %r186, %r187;
	// end inline asm
	setp.gt.s32 	%p60, %r162, 27;
	mov.b32 	%f325, %r173;
	add.f32 	%f326, %f324, %f325;
	selp.f32 	%f327, %f324, %f326, %p60;
	mov.b32 	%r179, %f327;
	mov.b32 	%r180, 8;
	// begin inline asm
	shfl.sync.down.b32 %r178, %r179, %r180, %r186, %r187;
	// end inline asm
	setp.gt.s32 	%p61, %r162, 23;
	mov.b32 	%f328, %r178;
	add.f32 	%f329, %f327, %f328;
	selp.f32 	%f330, %f327, %f329, %p61;
	mov.b32 	%r184, %f330;
	mov.b32 	%r185, 16;
	// begin inline asm
	shfl.sync.down.b32 %r183, %r184, %r185, %r186, %r187;
	// end inline asm
	setp.gt.s32 	%p62, %r162, 15;
	mov.b32 	%f331, %r183;
	add.f32 	%f16, %f330, %f331;
	selp.f32 	%f383, %f330, %f16, %p62;
	setp.ne.s32 	%p63, %r162, 0;
	@%p63 bra 	$L__BB3_22;
	shr.u32 	%r188, %r1, 3;
	and.b32  	%r189, %r188, 124;
	mov.u32 	%r190, _ZZN3cub18CUB_300001_SM_10006detail6reduce28DeviceReduceSingleTileKernelINS2_10policy_hubIfjN4cuda3std3__44plusIfEEE10Policy1000EN6thrust24THRUST_300001_SM_1000_NS6detail15normal_iteratorINSD_10device_ptrIfEEEEPfjS9_ffNS7_10__identityEEEvT0_T1_T2_T3_T4_T6_E12temp_storage;
	add.s32 	%r191, %r190, %r189;
	st.shared.f32 	[%r191+16], %f16;
$L__BB3_22:
	bar.sync 	0;
	setp.ne.s32 	%p64, %r1, 0;
	@%p64 bra 	$L__BB3_50;
	ld.shared.f32 	%f332, [_ZZN3cub18CUB_300001_SM_10006detail6reduce28DeviceReduceSingleTileKernelINS2_10policy_hubIfjN4cuda3std3__44plusIfEEE10Policy1000EN6thrust24THRUST_300001_SM_1000_NS6detail15normal_iteratorINSD_10device_ptrIfEEEEPfjS9_ffNS7_10__identityEEEvT0_T1_T2_T3_T4_T6_E12temp_storage+20];
	add.f32 	%f333, %f383, %f332;
	ld.shared.f32 	%f334, [_ZZN3cub18CUB_300001_SM_10006detail6reduce28DeviceReduceSingleTileKernelINS2_10policy_hubIfjN4cuda3std3__44plusIfEEE10Policy1000EN6thrust24THRUST_300001_SM_1000_NS6detail15normal_iteratorINSD_10device_ptrIfEEEEPfjS9_ffNS7_10__identityEEEvT0_T1_T2_T3_T4_T6_E12temp_storage+24];
	add.f32 	%f335, %f333, %f334;
	ld.shared.f32 	%f336, [_ZZN3cub18CUB_300001_SM_10006detail6reduce28DeviceReduceSingleTileKernelINS2_10policy_hubIfjN4cuda3std3__44plusIfEEE10Policy1000EN6thrust24THRUST_300001_SM_1000_NS6detail15normal_iteratorINSD_10device_ptrIfEEEEPfjS9_ffNS7_10__identityEEEvT0_T1_T2_T3_T4_T6_E12temp_storage+28];
	add.f32 	%f337, %f335, %f336;
	ld.shared.f32 	%f338, [_ZZN3cub18CUB_300001_SM_10006detail6reduce28DeviceReduceSingleTileKernelINS2_10policy_hubIfjN4cuda3std3__44plusIfEEE10Policy1000EN6thrust24THRUST_300001_SM_1000_NS6detail15normal_iteratorINSD_10device_ptrIfEEEEPfjS9_ffNS7_10__identityEEEvT0_T1_T2_T3_T4_T6_E12temp_storage+32];
	add.f32 	%f339, %f337, %f338;
	ld.shared.f32 	%f340, [_ZZN3cub18CUB_300001_SM_10006detail6reduce28DeviceReduceSingleTileKernelINS2_10policy_hubIfjN4cuda3std3__44plusIfEEE10Policy1000EN6thrust24THRUST_300001_SM_1000_NS6detail15normal_iteratorINSD_10device_ptrIfEEEEPfjS9_ffNS7_10__identityEEEvT0_T1_T2_T3_T4_T6_E12temp_storage+36];
	add.f32 	%f341, %f339, %f340;
	ld.shared.f32 	%f342, [_ZZN3cub18CUB_300001_SM_10006detail6reduce28DeviceReduceSingleTileKernelINS2_10policy_hubIfjN4cuda3std3__44plusIfEEE10Policy1000EN6thrust24THRUST_300001_SM_1000_NS6detail15normal_iteratorINSD_10device_ptrIfEEEEPfjS9_ffNS7_10__identityEEEvT0_T1_T2_T3_T4_T6_E12temp_storage+40];
	add.f32 	%f343, %f341, %f342;
	ld.shared.f32 	%f344, [_ZZN3cub18CUB_300001_SM_10006detail6reduce28DeviceReduceSingleTileKernelINS2_10policy_hubIfjN4cuda3std3__44plusIfEEE10Policy1000EN6thrust24THRUST_300001_SM_1000_NS6detail15normal_iteratorINSD_10device_ptrIfEEEEPfjS9_ffNS7_10__identityEEEvT0_T1_T2_T3_T4_T6_E12temp_storage+44];
	add.f32 	%f345, %f343, %f344;
	ld.shared.f32 	%f346, [_ZZN3cub18CUB_300001_SM_10006detail6reduce28DeviceReduceSingleTileKernelINS2_10policy_hubIfjN4cuda3std3__44plusIfEEE10Policy1000EN6thrust24THRUST_300001_SM_1000_NS6detail15normal_iteratorINSD_10device_ptrIfEEEEPfjS9_ffNS7_10__identityEEEvT0_T1_T2_T3_T4_T6_E12temp_storage+48];
	add.f32 	%f347, %f345, %f346;
	ld.shared.f32 	%f348, [_ZZN3cub18CUB_300001_SM_10006detail6reduce28DeviceReduceSingleTileKernelINS2_10policy_hubIfjN4cuda3std3__44plusIfEEE10Policy1000EN6thrust24THRUST_300001_SM_1000_NS6detail15normal_iteratorINSD_10device_ptrIfEEEEPfjS9_ffNS7_10__identityEEEvT0_T1_T2_T3_T4_T6_E12temp_storage+52];
	add.f32 	%f349, %f347, %f348;
	ld.shared.f32 	%f350, [_ZZN3cub18CUB_300001_SM_10006detail6reduce28DeviceReduceSingleTileKernelINS2_10policy_hubIfjN4cuda3std3__44plusIfEEE10Policy1000EN6thrust24THRUST_300001_SM_1000_NS6detail15normal_iteratorINSD_10device_ptrIfEEEEPfjS9_ffNS7_10__identityEEEvT0_T1_T2_T3_T4_T6_E12temp_storage+56];
	add.f32 	%f351, %f349, %f350;
	ld.shared.f32 	%f352, [_ZZN3cub18CUB_300001_SM_10006detail6reduce28DeviceReduceSingleTileKernelINS2_10policy_hubIfjN4cuda3std3__44plusIfEEE10Policy1000EN6thrust24THRUST_300001_SM_1000_NS6detail15normal_iteratorINSD_10device_ptrIfEEEEPfjS9_ffNS7_10__identityEEEvT0_T1_T2_T3_T4_T6_E12temp_storage+60];
	add.f32 	%f353, %f351, %f352;
	ld.shared.f32 	%f354, [_ZZN3cub18CUB_300001_SM_10006detail6reduce28DeviceReduceSingleTileKernelINS2_10policy_hubIfjN4cuda3std3__44plusIfEEE10Policy1000EN6thrust24THRUST_300001_SM_1000_NS6detail15normal_iteratorINSD_10device_ptrIfEEEEPfjS9_ffNS7_10__identityEEEvT0_T1_T2_T3_T4_T6_E12temp_storage+64];
	add.f32 	%f355, %f353, %f354;
	ld.shared.f32 	%f356, [_ZZN3cub18CUB_300001_SM_10006detail6reduce28DeviceReduceSingleTileKernelINS2_10policy_hubIfjN4cuda3std3__44plusIfEEE10Policy1000EN6thrust24THRUST_300001_SM_1000_NS6detail15normal_iteratorINSD_10device_ptrIfEEEEPfjS9_ffNS7_10__identityEEEvT0_T1_T2_T3_T4_T6_E12temp_storage+68];
	add.f32 	%f357, %f355, %f356;
	ld.shared.f32 	%f358, [_ZZN3cub18CUB_300001_SM_10006detail6reduce28DeviceReduceSingleTileKernelINS2_10policy_hubIfjN4cuda3std3__44plusIfEEE10Policy1000EN6thrust24THRUST_300001_SM_1000_NS6detail15normal_iteratorINSD_10device_ptrIfEEEEPfjS9_ffNS7_10__identityEEEvT0_T1_T2_T3_T4_T6_E12temp_storage+72];
	add.f32 	%f359, %f357, %f358;
	ld.shared.f32 	%f360, [_ZZN3cub18CUB_300001_SM_10006detail6reduce28DeviceReduceSingleTileKernelINS2_10policy_hubIfjN4cuda3std3__44plusIfEEE10Policy1000EN6thrust24THRUST_300001_SM_1000_NS6detail15normal_iteratorINSD_10device_ptrIfEEEEPfjS9_ffNS7_10__identityEEEvT0_T1_T2_T3_T4_T6_E12temp_storage+76];
	add.f32 	%f383, %f359, %f360;
	bra.uni 	$L__BB3_50;
$L__BB3_24:
	// begin inline asm
	mov.u32 %r124, %laneid;
	// end inline asm
	and.b32  	%r150, %r1, 992;
	add.s32 	%r151, %r150, 32;
	setp.gt.u32 	%p35, %r151, %r51;
	not.b32 	%r152, %r150;
	add.s32 	%r153, %r51, %r152;
	selp.b32 	%r148, %r153, 31, %p35;
	mov.b32 	%r126, %f371;
	mov.b32 	%r127, 1;
	mov.b32 	%r149, -1;
	// begin inline asm
	shfl.sync.down.b32 %r125, %r126, %r127, %r148, %r149;
	// end inline asm
	setp.lt.s32 	%p36, %r124, %r148;
	mov.b32 	%f261, %r125;
	add.f32 	%f262, %f371, %f261;
	selp.f32 	%f263, %f262, %f371, %p36;
	mov.b32 	%r131, %f263;
	mov.b32 	%r132, 2;
	// begin inline asm
	shfl.sync.down.b32 %r130, %r131, %r132, %r148, %r149;
	// end inline asm
	add.s32 	%r154, %r124, 2;
	setp.gt.s32 	%p37, %r154, %r148;
	mov.b32 	%f264, %r130;
	add.f32 	%f265, %f263, %f264;
	selp.f32 	%f266, %f263, %f265, %p37;
	mov.b32 	%r136, %f266;
	mov.b32 	%r137, 4;
	// begin inline asm
	shfl.sync.down.b32 %r135, %r136, %r137, %r148, %r149;
	// end inline asm
	add.s32 	%r155, %r124, 4;
	setp.gt.s32 	%p38, %r155, %r148;
	mov.b32 	%f267, %r135;
	add.f32 	%f268, %f266, %f267;
	selp.f32 	%f269, %f266, %f268, %p38;
	mov.b32 	%r141, %f269;
	mov.b32 	%r142, 8;
	// begin inline asm
	shfl.sync.down.b32 %r140, %r141, %r142, %r148, %r149;
	// end inline asm
	add.s32 	%r156, %r124, 8;
	setp.gt.s32 	%p39, %r156, %r148;
	mov.b32 	%f270, %r140;
	add.f32 	%f271, %f269, %f270;
	selp.f32 	%f272, %f269, %f271, %p39;
	mov.b32 	%r146, %f272;
	mov.b32 	%r147, 16;
	// begin inline asm
	shfl.sync.down.b32 %r145, %r146, %r147, %r148, %r149;
	// end inline asm
	add.s32 	%r157, %r124, 16;
	setp.gt.s32 	%p40, %r157, %r148;
	mov.b32 	%f273, %r145;
	add.f32 	%f274, %f272, %f273;
	selp.f32 	%f383, %f272, %f274, %p40;
	setp.ne.s32 	%p41, %r124, 0;
	@%p41 bra 	$L__BB3_26;
	shr.u32 	%r158, %r1, 3;
	and.b32  	%r159, %r158, 124;
	mov.u32 	%r160, _ZZN3cub18CUB_300001_SM_10006detail6reduce28DeviceReduceSingleTileKernelINS2_10policy_hubIfjN4cuda3std3__44plusIfEEE10Policy1000EN6thrust24THRUST_300001_SM_1000_NS6detail15normal_iteratorINSD_10device_ptrIfEEEEPfjS9_ffNS7_10__identityEEEvT0_T1_T2_T3_T4_T6_E12temp_storage;
	add.s32 	%r161, %r160, %r159;
	st.shared.f32 	[%r161+16], %f383;
$L__BB3_26:
	bar.sync 	0;
	setp.ne.s32 	%p42, %r1, 0;
	@%p42 bra 	$L__BB3_50;
	setp.gt.u32 	%p43, %r51, 32;
	ld.shared.f32 	%f275, [_ZZN3cub18CUB_300001_SM_10006detail6reduce28DeviceReduceSingleTileKernelINS2_10policy_hubIfjN4cuda3std3__44plusIfEEE10Policy1000EN6thrust24THRUST_300001_SM_1000_NS6detail15normal_iteratorINSD_10device_ptrIfEEEEPfjS9_ffNS7_10__identityEEEvT0_T1_T2_T3_T4_T6_E12temp_storage+20];
	add.f32 	%f276, %f383, %f275;
	selp.f32 	%f277, %f276, %f383, %p43;
	setp.gt.u32 	%p44, %r51, 64;
	ld.shared.f32 	%f278, [_ZZN3cub18CUB_300001_SM_10006detail6reduce28DeviceReduceSingleTileKernelINS2_10policy_hubIfjN4cuda3std3__44plusIfEEE10Policy1000EN6thrust24THRUST_300001_SM_1000_NS6detail15normal_iteratorINSD_10device_ptrIfEEEEPfjS9_ffNS7_10__identityEEEvT0_T1_T2_T3_T4_T6_E12temp_storage+24];
	add.f32 	%f279, %f278, %f277;
	selp.f32 	%f280, %f279, %f277, %p44;
	setp.gt.u32 	%p45, %r51, 96;
	ld.shared.f32 	%f281, [_ZZN3cub18CUB_300001_SM_10006detail6reduce28DeviceReduceSingleTileKernelINS2_10policy_hubIfjN4cuda3std3__44plusIfEEE10Policy1000EN6thrust24THRUST_300001_SM_1000_NS6detail15normal_iteratorINSD_10device_ptrIfEEEEPfjS9_ffNS7_10__identityEEEvT0_T1_T2_T3_T4_T6_E12temp_storage+28];
	add.f32 	%f282, %f281, %f280;
	selp.f32 	%f283, %f282, %f280, %p45;
	setp.gt.u32 	%p46, %r51, 128;
	ld.shared.f32 	%f284, [_ZZN3cub18CUB_300001_SM_10006detail6reduce28DeviceReduceSingleTileKernelINS2_10policy_hubIfjN4cuda3std3__44plusIfEEE10Policy1000EN6thrust24THRUST_300001_SM_1000_NS6detail15normal_iteratorINSD_10device_ptrIfEEEEPfjS9_ffNS7_10__identityEEEvT0_T1_T2_T3_T4_T6_E12temp_storage+32];
	add.f32 	%f285, %f284, %f283;
	selp.f32 	%f286, %f285, %f283, %p46;
	setp.gt.u32 	%p47, %r51, 160;
	ld.shared.f32 	%f287, [_ZZN3cub18CUB_300001_SM_10006detail6reduce28DeviceReduceSingleTileKernelINS2_10policy_hubIfjN4cuda3std3__44plusIfEEE10Policy1000EN6thrust24THRUST_300001_SM_1000_NS6detail15normal_iteratorINSD_10device_ptrIfEEEEPfjS9_ffNS7_10__identityEEEvT0_T1_T2_T3_T4_T6_E12temp_storage+36];
	add.f32 	%f288, %f287, %f286;
	selp.f32 	%f289, %f288, %f286, %p47;
	setp.gt.u32 	%p48, %r51, 192;
	ld.shared.f32 	%f290, [_ZZN3cub18CUB_300001_SM_10006detail6reduce28DeviceReduceSingleTileKernelINS2_10policy_hubIfjN4cuda3std3__44plusIfEEE10Policy1000EN6thrust24THRUST_300001_SM_1000_NS6detail15normal_iteratorINSD_10device_ptrIfEEEEPfjS9_ffNS7_10__identityEEEvT0_T1_T2_T3_T4_T6_E12temp_storage+40];
	add.f32 	%f291, %f290, %f289;
	selp.f32 	%f292, %f291, %f289, %p48;
	setp.gt.u32 	%p49, %r51, 224;
	ld.shared.f32 	%f293, [_ZZN3cub18CUB_300001_SM_10006detail6reduce28DeviceReduceSingleTileKernelINS2_10policy_hubIfjN4cuda3std3__44plusIfEEE10Policy1000EN6thrust24THRUST_300001_SM_1000_NS6detail15normal_iteratorINSD_10device_ptrIfEEEEPfjS9_ffNS7_10__identityEEEvT0_T1_T2_T3_T4_T6_E12temp_storage+44];
	add.f32 	%f294, %f293, %f292;
	selp.f32 	%f295, %f294, %f292, %p49;
	setp.gt.u32 	%p50, %r51, 256;
	ld.shared.f32 	%f296, [_ZZN3cub18CUB_300001_SM_10006detail6reduce28DeviceReduceSingleTileKernelINS2_10policy_hubIfjN4cuda3std3__44plusIfEEE10Policy1000EN6thrust24THRUST_300001_SM_1000_NS6detail15normal_iteratorINSD_10device_ptrIfEEEEPfjS9_ffNS7_10__identityEEEvT0_T1_T2_T3_T4_T6_E12temp_storage+48];
	add.f32 	%f297, %f296, %f295;
	selp.f32 	%f298, %f297, %f295, %p50;
	setp.gt.u32 	%p51, %r51, 288;
	ld.shared.f32 	%f299, [_ZZN3cub18CUB_300001_SM_10006detail6reduce28DeviceReduceSingleTileKernelINS2_10policy_hubIfjN4cuda3std3__44plusIfEEE10Policy1000EN6thrust24THRUST_300001_SM_1000_NS6detail15normal_iteratorINSD_10device_ptrIfEEEEPfjS9_ffNS7_10__identityEEEvT0_T1_T2_T3_T4_T6_E12temp_storage+52];
	add.f32 	%f300, %f299, %f298;
	selp.f32 	%f301, %f300, %f298, %p51;
	setp.gt.u32 	%p52, %r51, 320;
	ld.shared.f32 	%f302, [_ZZN3cub18CUB_300001_SM_10006detail6reduce28DeviceReduceSingleTileKernelINS2_10policy_hubIfjN4cuda3std3__44plusIfEEE10Policy1000EN6thrust24THRUST_300001_SM_1000_NS6detail15normal_iteratorINSD_10device_ptrIfEEEEPfjS9_ffNS7_10__identityEEEvT0_T1_T2_T3_T4_T6_E12temp_storage+56];
	add.f32 	%f303, %f302, %f301;
	selp.f32 	%f304, %f303, %f301, %p52;
	setp.gt.u32 	%p53, %r51, 352;
	ld.shared.f32 	%f305, [_ZZN3cub18CUB_300001_SM_10006detail6reduce28DeviceReduceSingleTileKernelINS2_10policy_hubIfjN4cuda3std3__44plusIfEEE10Policy1000EN6thrust24THRUST_300001_SM_1000_NS6detail15normal_iteratorINSD_10device_ptrIfEEEEPfjS9_ffNS7_10__identityEEEvT0_T1_T2_T3_T4_T6_E12temp_storage+60];
	add.f32 	%f306, %f305, %f304;
	selp.f32 	%f307, %f306, %f304, %p53;
	setp.gt.u32 	%p54, %r51, 384;
	ld.shared.f32 	%f308, [_ZZN3cub18CUB_300001_SM_10006detail6reduce28DeviceReduceSingleTileKernelINS2_10policy_hubIfjN4cuda3std3__44plusIfEEE10Policy1000EN6thrust24THRUST_300001_SM_1000_NS6detail15normal_iteratorINSD_10device_ptrIfEEEEPfjS9_ffNS7_10__identityEEEvT0_T1_T2_T3_T4_T6_E12temp_storage+64];
	add.f32 	%f309, %f308, %f307;
	selp.f32 	%f310, %f309, %f307, %p54;
	setp.gt.u32 	%p55, %r51, 416;
	ld.shared.f32 	%f311, [_ZZN3cub18CUB_300001_SM_10006detail6reduce28DeviceReduceSingleTileKernelINS2_10policy_hubIfjN4cuda3std3__44plusIfEEE10Policy1000EN6thrust24THRUST_300001_SM_1000_NS6detail15normal_iteratorINSD_10device_ptrIfEEEEPfjS9_ffNS7_10__identityEEEvT0_T1_T2_T3_T4_T6_E12temp_storage+68];
	add.f32 	%f312, %f311, %f310;
	selp.f32 	%f313, %f312, %f310, %p55;
	setp.gt.u32 	%p56, %r51, 448;
	ld.shared.f32 	%f314, [_ZZN3cub18CUB_300001_SM_10006detail6reduce28DeviceReduceSingleTileKernelINS2_10policy_hubIfjN4cuda3std3__44plusIfEEE10Policy1000EN6thrust24THRUST_300001_SM_1000_NS6detail15normal_iteratorINSD_10device_ptrIfEEEEPfjS9_ffNS7_10__identityEEEvT0_T1_T2_T3_T4_T6_E12temp_storage+72];
	add.f32 	%f315, %f314, %f313;
	selp.f32 	%f316, %f315, %f313, %p56;
	setp.gt.u32 	%p57, %r51, 480;
	ld.shared.f32 	%f317, [_ZZN3cub18CUB_300001_SM_10006detail6reduce28DeviceReduceSingleTileKernelINS2_10policy_hubIfjN4cuda3std3__44plusIfEEE10Policy1000EN6thrust24THRUST_300001_SM_1000_NS6detail15normal_iteratorINSD_10device_ptrIfEEEEPfjS9_ffNS7_10__identityEEEvT0_T1_T2_T3_T4_T6_E12temp_storage+76];
	add.f32 	%f318, %f317, %f316;
	selp.f32 	%f383, %f318, %f316, %p57;
	bra.uni 	$L__BB3_50;
$L__BB3_28:
	mov.u32 	%r21, %tid.x;
	mul.wide.u32 	%rd11, %r21, 4;
	add.s64 	%rd12, %rd2, %rd11;
	ld.global.f32 	%f43, [%rd12];
	ld.global.f32 	%f44, [%rd12+2048];
	ld.global.f32 	%f45, [%rd12+4096];
	ld.global.f32 	%f46, [%rd12+6144];
	ld.global.f32 	%f47, [%rd12+8192];
	ld.global.f32 	%f48, [%rd12+10240];
	ld.global.f32 	%f49, [%rd12+12288];
	ld.global.f32 	%f50, [%rd12+14336];
	ld.global.f32 	%f51, [%rd12+16384];
	ld.global.f32 	%f52, [%rd12+18432];
	ld.global.f32 	%f53, [%rd12+20480];
	ld.global.f32 	%f54, [%rd12+22528];
	ld.global.f32 	%f55, [%rd12+24576];
	ld.global.f32 	%f56, [%rd12+26624];
	ld.global.f32 	%f57, [%rd12+28672];
	ld.global.f32 	%f58, [%rd12+30720];
	add.f32 	%f59, %f43, %f44;
	add.f32 	%f60, %f45, %f46;
	add.f32 	%f61, %f47, %f48;
	add.f32 	%f62, %f49, %f50;
	add.f32 	%f63, %f51, %f52;
	add.f32 	%f64, %f53, %f54;
	add.f32 	%f65, %f55, %f56;
	add.f32 	%f66, %f57, %f58;
	add.f32 	%f67, %f59, %f60;
	add.f32 	%f68, %f61, %f62;
	add.f32 	%f69, %f63, %f64;
	add.f32 	%f70, %f65, %f66;
	add.f32 	%f71, %f67, %f68;
	add.f32 	%f72, %f69, %f70;
	add.f32 	%f382, %f71, %f72;
	add.s32 	%r22, %r51, -8192;
	setp.lt.u32 	%p3, %r22, 8192;
	mov.b32 	%r202, 8192;
	@%p3 bra 	$L__BB3_32;
	mov.b32 	%r202, 8192;
$L__BB3_30:
	add.s32 	%r54, %r21, %r202;
	mul.wide.u32 	%rd13, %r54, 4;
	add.s64 	%rd14, %rd2, %rd13;
	ld.global.f32 	%f73, [%rd14];
	ld.global.f32 	%f74, [%rd14+2048];
	ld.global.f32 	%f75, [%rd14+4096];
	ld.global.f32 	%f76, [%rd14+6144];
	ld.global.f32 	%f77, [%rd14+8192];
	ld.global.f32 	%f78, [%rd14+10240];
	ld.global.f32 	%f79, [%rd14+12288];
	ld.global.f32 	%f80, [%rd14+14336];
	ld.global.f32 	%f81, [%rd14+16384];
	ld.global.f32 	%f82, [%rd14+18432];
	ld.global.f32 	%f83, [%rd14+20480];
	ld.global.f32 	%f84, [%rd14+22528];
	ld.global.f32 	%f85, [%rd14+24576];
	ld.global.f32 	%f86, [%rd14+26624];
	ld.global.f32 	%f87, [%rd14+28672];
	ld.global.f32 	%f88, [%rd14+30720];
	add.f32 	%f89, %f382, %f73;
	add.f32 	%f90, %f74, %f75;
	add.f32 	%f91, %f76, %f77;
	add.f32 	%f92, %f78, %f79;
	add.f32 	%f93, %f80, %f81;
	add.f32 	%f94, %f82, %f83;
	add.f32 	%f95, %f84, %f85;
	add.f32 	%f96, %f86, %f87;
	add.f32 	%f97, %f89, %f90;
	add.f32 	%f98, %f91, %f92;
	add.f32 	%f99, %f93, %f94;
	add.f32 	%f100, %f95, %f96;
	add.f32 	%f101, %f97, %f98;
	add.f32 	%f102, %f99, %f100;
	add.f32 	%f103, %f101, %f102;
	add.f32 	%f382, %f103, %f88;
	sub.s32 	%r55, %r51, %r202;
	setp.lt.u32 	%p4, %r55, 8192;
	@%p4 bra 	$L__BB3_46;
	add.s32 	%r202, %r202, 8192;
	setp.le.u32 	%p5, %r202, %r22;
	@%p5 bra 	$L__BB3_30;
$L__BB3_32:
	setp.le.u32 	%p6, %r51, %r202;
	sub.s32 	%r56, %r51, %r202;
	setp.ge.s32 	%p7, %r21, %r56;
	or.pred  	%p8, %p6, %p7;
	@%p8 bra 	$L__BB3_46;
	not.b32 	%r58, %r21;
	add.s32 	%r59, %r51, %r58;
	sub.s32 	%r60, %r59, %r202;
	shr.u32 	%r61, %r60, 9;
	add.s32 	%r26, %r61, 1;
	and.b32  	%r27, %r26, 15;
	setp.lt.u32 	%p9, %r60, 7680;
	mov.u32 	%r207, %r21;
	@%p9 bra 	$L__BB3_37;
	or.b32  	%r205, %r21, 4096;
	add.s32 	%r204, %r21, %r202;
	and.b32  	%r62, %r26, 16777200;
	neg.s32 	%r203, %r62;
$L__BB3_35:
	.pragma "nounroll";
	mul.wide.u32 	%rd15, %r204, 4;
	add.s64 	%rd16, %rd2, %rd15;
	ld.global.f32 	%f105, [%rd16];
	add.f32 	%f106, %f382, %f105;
	add.s32 	%r63, %r204, 512;
	mul.wide.u32 	%rd17, %r63, 4;
	add.s64 	%rd18, %rd2, %rd17;
	ld.global.f32 	%f107, [%rd18];
	add.f32 	%f108, %f106, %f107;
	add.s32 	%r64, %r204, 1024;
	mul.wide.u32 	%rd19, %r64, 4;
	add.s64 	%rd20, %rd2, %rd19;
	ld.global.f32 	%f109, [%rd20];
	add.f32 	%f110, %f108, %f109;
	add.s32 	%r65, %r204, 1536;
	mul.wide.u32 	%rd21, %r65, 4;
	add.s64 	%rd22, %rd2, %rd21;
	ld.global.f32 	%f111, [%rd22];
	add.f32 	%f112, %f110, %f111;
	add.s32 	%r66, %r204, 2048;
	mul.wide.u32 	%rd23, %r66, 4;
	add.s64 	%rd24, %rd2, %rd23;
	ld.global.f32 	%f113, [%rd24];
	add.f32 	%f114, %f112, %f113;
	add.s32 	%r67, %r204, 2560;
	mul.wide.u32 	%rd25, %r67, 4;
	add.s64 	%rd26, %rd2, %rd25;
	ld.global.f32 	%f115, [%rd26];
	add.f32 	%f116, %f114, %f115;
	add.s32 	%r68, %r204, 3072;
	mul.wide.u32 	%rd27, %r68, 4;
	add.s64 	%rd28, %rd2, %rd27;
	ld.global.f32 	%f117, [%rd28];
	add.f32 	%f118, %f116, %f117;
	add.s32 	%r69, %r204, 3584;
	mul.wide.u32 	%rd29, %r69, 4;
	add.s64 	%rd30, %rd2, %rd29;
	ld.global.f32 	%f119, [%rd30];
	add.f32 	%f120, %f118, %f119;
	add.s32 	%r70, %r204, 4096;
	mul.wide.u32 	%rd31, %r70, 4;
	add.s64 	%rd32, %rd2, %rd31;
	ld.global.f32 	%f121, [%rd32];
	add.f32 	%f122, %f120, %f121;
	add.s32 	%r71, %r204, 4608;
	mul.wide.u32 	%rd33, %r71, 4;
	add.s64 	%rd34, %rd2, %rd33;
	ld.global.f32 	%f123, [%rd34];
	add.f32 	%f124, %f122, %f123;
	add.s32 	%r72, %r204, 5120;
	mul.wide.u32 	%rd35, %r72, 4;
	add.s64 	%rd36, %rd2, %rd35;
	ld.global.f32 	%f125, [%rd36];
	add.f32 	%f126, %f124, %f125;
	add.s32 	%r73, %r204, 5632;
	mul.wide.u32 	%rd37, %r73, 4;
	add.s64 	%rd38, %rd2, %rd37;
	ld.global.f32 	%f127, [%rd38];
	add.f32 	%f128, %f126, %f127;
	add.s32 	%r74, %r204, 6144;
	mul.wide.u32 	%rd39, %r74, 4;
	add.s64 	%rd40, %rd2, %rd39;
	ld.global.f32 	%f129, [%rd40];
	add.f32 	%f130, %f128, %f129;
	add.s32 	%r75, %r204, 6656;
	mul.wide.u32 	%rd41, %r75, 4;
	add.s64 	%rd42, %rd2, %rd41;
	ld.global.f32 	%f131, [%rd42];
	add.f32 	%f132, %f130, %f131;
	add.s32 	%r76, %r204, 7168;
	mul.wide.u32 	%rd43, %r76, 4;
	add.s64 	%rd44, %rd2, %rd43;
	ld.global.f32 	%f133, [%rd44];
	add.f32 	%f134, %f132, %f133;
	add.s32 	%r77, %r204, 7680;
	mul.wide.u32 	%rd45, %r77, 4;
	add.s64 	%rd46, %rd2, %rd45;
	ld.global.f32 	%f135, [%rd46];
	add.f32 	%f382, %f134, %f135;
	add.s32 	%r205, %r205, 8192;
	add.s32 	%r204, %r204, 8192;
	add.s32 	%r203, %r203, 16;
	setp.ne.s32 	%p10, %r203, 0;
	@%p10 bra 	$L__BB3_35;
	add.s32 	%r207, %r205, -4096;
$L__BB3_37:
	setp.eq.s32 	%p11, %r27, 0;
	@%p11 bra 	$L__BB3_46;
	and.b32  	%r39, %r26, 7;
	setp.lt.u32 	%p12, %r27, 8;
	@%p12 bra 	$L__BB3_40;
	add.s32 	%r78, %r207, %r202;
	mul.wide.u32 	%rd47, %r78, 4;
	add.s64 	%rd48, %rd2, %rd47;
	ld.global.f32 	%f137, [%rd48];
	add.f32 	%f138, %f382, %f137;
	add.s32 	%r79, %r78, 512;
	mul.wide.u32 	%rd49, %r79, 4;
	add.s64 	%rd50, %rd2, %rd49;
	ld.global.f32 	%f139, [%rd50];
	add.f32 	%f140, %f138, %f139;
	add.s32 	%r80, %r78, 1024;
	mul.wide.u32 	%rd51, %r80, 4;
	add.s64 	%rd52, %rd2, %rd51;
	ld.global.f32 	%f141, [%rd52];
	add.f32 	%f142, %f140, %f141;
	add.s32 	%r81, %r78, 1536;
	mul.wide.u32 	%rd53, %r81, 4;
	add.s64 	%rd54, %rd2, %rd53;
	ld.global.f32 	%f143, [%rd54];
	add.f32 	%f144, %f142, %f143;
	add.s32 	%r82, %r78, 2048;
	mul.wide.u32 	%rd55, %r82, 4;
	add.s64 	%rd56, %rd2, %rd55;
	ld.global.f32 	%f145, [%rd56];
	add.f32 	%f146, %f144, %f145;
	add.s32 	%r83, %r78, 2560;
	mul.wide.u32 	%rd57, %r83, 4;
	add.s64 	%rd58, %rd2, %rd57;
	ld.global.f32 	%f147, [%rd58];
	add.f32 	%f148, %f146, %f147;
	add.s32 	%r84, %r78, 3072;
	mul.wide.u32 	%rd59, %r84, 4;
	add.s64 	%rd60, %rd2, %rd59;
	ld.global.f32 	%f149, [%rd60];
	add.f32 	%f150, %f148, %f149;
	add.s32 	%r85, %r78, 3584;
	mul.wide.u32 	%rd61, %r85, 4;
	add.s64 	%rd62, %rd2, %rd61;
	ld.global.f32 	%f151, [%rd62];
	add.f32 	%f382, %f150, %f151;
	add.s32 	%r207, %r207, 4096;
$L__BB3_40:
	setp.eq.s32 	%p13, %r39, 0;
	@%p13 bra 	$L__BB3_46;
	and.b32  	%r42, %r26, 3;
	setp.lt.u32 	%p14, %r39, 4;
	@%p14 bra 	$L__BB3_43;
	add.s32 	%r86, %r207, %r202;
	mul.wide.u32 	%rd63, %r86, 4;
	add.s64 	%rd64, %rd2, %rd63;
	ld.global.f32 	%f153, [%rd64];
	add.f32 	%f154, %f382, %f153;
	add.s32 	%r87, %r86, 512;
	mul.wide.u32 	%rd65, %r87, 4;
	add.s64 	%rd66, %rd2, %rd65;
	ld.global.f32 	%f155, [%rd66];
	add.f32 	%f156, %f154, %f155;
	add.s32 	%r88, %r86, 1024;
	mul.wide.u32 	%rd67, %r88, 4;
	add.s64 	%rd68, %rd2, %rd67;
	ld.global.f32 	%f157, [%rd68];
	add.f32 	%f158, %f156, %f157;
	add.s32 	%r89, %r86, 1536;
	mul.wide.u32 	%rd69, %r89, 4;
	add.s64 	%rd70, %rd2, %rd69;
	ld.global.f32 	%f159, [%rd70];
	add.f32 	%f382, %f158, %f159;
	add.s32 	%r207, %r207, 2048;
$L__BB3_43:
	setp.eq.s32 	%p15, %r42, 0;
	@%p15 bra 	$L__BB3_46;
	add.s32 	%r210, %r207, %r202;
	neg.s32 	%r209, %r42;
$L__BB3_45:
	.pragma "nounroll";
	mul.wide.u32 	%rd71, %r210, 4;
	add.s64 	%rd72, %rd2, %rd71;
	ld.global.f32 	%f160, [%rd72];
	add.f32 	%f382, %f382, %f160;
	add.s32 	%r210, %r210, 512;
	add.s32 	%r209, %r209, 1;
	setp.ne.s32 	%p16, %r209, 0;
	@%p16 bra 	$L__BB3_45;
$L__BB3_46:
	// begin inline asm
	mov.u32 %r90, %laneid;
	// end inline asm
	mov.b32 	%r92, %f382;
	mov.b32 	%r93, 1;
	mov.b32 	%r114, 31;
	mov.b32 	%r115, -1;
	// begin inline asm
	shfl.sync.down.b32 %r91, %r92, %r93, %r114, %r115;
	// end inline asm
	setp.gt.s32 	%p17, %r90, 30;
	mov.b32 	%f161, %r91;
	add.f32 	%f162, %f382, %f161;
	selp.f32 	%f163, %f382, %f162, %p17;
	mov.b32 	%r97, %f163;
	mov.b32 	%r98, 2;
	// begin inline asm
	shfl.sync.down.b32 %r96, %r97, %r98, %r114, %r115;
	// end inline asm
	setp.gt.s32 	%p18, %r90, 29;
	mov.b32 	%f164, %r96;
	add.f32 	%f165, %f163, %f164;
	selp.f32 	%f166, %f163, %f165, %p18;
	mov.b32 	%r102, %f166;
	mov.b32 	%r103, 4;
	// begin inline asm
	shfl.sync.down.b32 %r101, %r102, %r103, %r114, %r115;
	// end inline asm
	setp.gt.s32 	%p19, %r90, 27;
	mov.b32 	%f167, %r101;
	add.f32 	%f168, %f166, %f167;
	selp.f32 	%f169, %f166, %f168, %p19;
	mov.b32 	%r107, %f169;
	mov.b32 	%r108, 8;
	// begin inline asm
	shfl.sync.down.b32 %r106, %r107, %r108, %r114, %r115;
	// end inline asm
	setp.gt.s32 	%p20, %r90, 23;
	mov.b32 	%f170, %r106;
	add.f32 	%f171, %f169, %f170;
	selp.f32 	%f172, %f169, %f171, %p20;
	mov.b32 	%r112, %f172;
	mov.b32 	%r113, 16;
	// begin inline asm
	shfl.sync.down.b32 %r111, %r112, %r113, %r114, %r115;
	// end inline asm
	setp.gt.s32 	%p21, %r90, 15;
	mov.b32 	%f173, %r111;
	add.f32 	%f38, %f172, %f173;
	selp.f32 	%f383, %f172, %f38, %p21;
	setp.ne.s32 	%p22, %r90, 0;
	@%p22 bra 	$L__BB3_48;
	shr.u32 	%r116, %r21, 3;
	and.b32  	%r117, %r116, 124;
	mov.u32 	%r118, _ZZN3cub18CUB_300001_SM_10006detail6reduce28DeviceReduceSingleTileKernelINS2_10policy_hubIfjN4cuda3std3__44plusIfEEE10Policy1000EN6thrust24THRUST_300001_SM_1000_NS6detail15normal_iteratorINSD_10device_ptrIfEEEEPfjS9_ffNS7_10__identityEEEvT0_T1_T2_T3_T4_T6_E12temp_storage;
	add.s32 	%r119, %r118, %r117;
	st.shared.f32 	[%r119+16], %f38;
$L__BB3_48:
	bar.sync 	0;
	setp.ne.s32 	%p23, %r21, 0;
	@%p23 bra 	$L__BB3_50;
	ld.shared.f32 	%f174, [_ZZN3cub18CUB_300001_SM_10006detail6reduce28DeviceReduceSingleTileKernelINS2_10policy_hubIfjN4cuda3std3__44plusIfEEE10Policy1000EN6thrust24THRUST_300001_SM_1000_NS6detail15normal_iteratorINSD_10device_ptrIfEEEEPfjS9_ffNS7_10__identityEEEvT0_T1_T2_T3_T4_T6_E12temp_storage+20];
	add.f32 	%f175, %f383, %f174;
	ld.shared.f32 	%f176, [_ZZN3cub18CUB_300001_SM_10006detail6reduce28DeviceReduceSingleTileKernelINS2_10policy_hubIfjN4cuda3std3__44plusIfEEE10Policy1000EN6thrust24THRUST_300001_SM_1000_NS6detail15normal_iteratorINSD_10device_ptrIfEEEEPfjS9_ffNS7_10__identityEEEvT0_T1_T2_T3_T4_T6_E12temp_storage+24];
	add.f32 	%f177, %f175, %f176;
	ld.shared.f32 	%f178, [_ZZN3cub18CUB_300001_SM_10006detail6reduce28DeviceReduceSingleTileKernelINS2_10policy_hubIfjN4cuda3std3__44plusIfEEE10Policy1000EN6thrust24THRUST_300001_SM_1000_NS6detail15normal_iteratorINSD_10device_ptrIfEEEEPfjS9_ffNS7_10__identityEEEvT0_T1_T2_T3_T4_T6_E12temp_storage+28];
	add.f32 	%f179, %f177, %f178;
	ld.shared.f32 	%f180, [_ZZN3cub18CUB_300001_SM_10006detail6reduce28DeviceReduceSingleTileKernelINS2_10policy_hubIfjN4cuda3std3__44plusIfEEE10Policy1000EN6thrust24THRUST_300001_SM_1000_NS6detail15normal_iteratorINSD_10device_ptrIfEEEEPfjS9_ffNS7_10__identityEEEvT0_T1_T2_T3_T4_T6_E12temp_storage+32];
	add.f32 	%f181, %f179, %f180;
	ld.shared.f32 	%f182, [_ZZN3cub18CUB_300001_SM_10006detail6reduce28DeviceReduceSingleTileKernelINS2_10policy_hubIfjN4cuda3std3__44plusIfEEE10Policy1000EN6thrust24THRUST_300001_SM_1000_NS6detail15normal_iteratorINSD_10device_ptrIfEEEEPfjS9_ffNS7_10__identityEEEvT0_T1_T2_T3_T4_T6_E12temp_storage+36];
	add.f32 	%f183, %f181, %f182;
	ld.shared.f32 	%f184, [_ZZN3cub18CUB_300001_SM_10006detail6reduce28DeviceReduceSingleTileKernelINS2_10policy_hubIfjN4cuda3std3__44plusIfEEE10Policy1000EN6thrust24THRUST_300001_SM_1000_NS6detail15normal_iteratorINSD_10device_ptrIfEEEEPfjS9_ffNS7_10__identityEEEvT0_T1_T2_T3_T4_T6_E12temp_storage+40];
	add.f32 	%f185, %f183, %f184;
	ld.shared.f32 	%f186, [_ZZN3cub18CUB_300001_SM_10006detail6reduce28DeviceReduceSingleTileKernelINS2_10policy_hubIfjN4cuda3std3__44plusIfEEE10Policy1000EN6thrust24THRUST_300001_SM_1000_NS6detail15normal_iteratorINSD_10device_ptrIfEEEEPfjS9_ffNS7_10__identityEEEvT0_T1_T2_T3_T4_T6_E12temp_storage+44];
	add.f32 	%f187, %f185, %f186;
	ld.shared.f32 	%f188, [_ZZN3cub18CUB_300001_SM_10006detail6reduce28DeviceReduceSingleTileKernelINS2_10policy_hubIfjN4cuda3std3__44plusIfEEE10Policy1000EN6thrust24THRUST_300001_SM_1000_NS6detail15normal_iteratorINSD_10device_ptrIfEEEEPfjS9_ffNS7_10__identityEEEvT0_T1_T2_T3_T4_T6_E12temp_storage+48];
	add.f32 	%f189, %f187, %f188;
	ld.shared.f32 	%f190, [_ZZN3cub18CUB_300001_SM_10006detail6reduce28DeviceReduceSingleTileKernelINS2_10policy_hubIfjN4cuda3std3__44plusIfEEE10Policy1000EN6thrust24THRUST_300001_SM_1000_NS6detail15normal_iteratorINSD_10device_ptrIfEEEEPfjS9_ffNS7_10__identityEEEvT0_T1_T2_T3_T4_T6_E12temp_storage+52];
	add.f32 	%f191, %f189, %f190;
	ld.shared.f32 	%f192, [_ZZN3cub18CUB_300001_SM_10006detail6reduce28DeviceReduceSingleTileKernelINS2_10policy_hubIfjN4cuda3std3__44plusIfEEE10Policy1000EN6thrust24THRUST_300001_SM_1000_NS6detail15normal_iteratorINSD_10device_ptrIfEEEEPfjS9_ffNS7_10__identityEEEvT0_T1_T2_T3_T4_T6_E12temp_storage+56];
	add.f32 	%f193, %f191, %f192;
	ld.shared.f32 	%f194, [_ZZN3cub18CUB_300001_SM_10006detail6reduce28DeviceReduceSingleTileKernelINS2_10policy_hubIfjN4cuda3std3__44plusIfEEE10Policy1000EN6thrust24THRUST_300001_SM_1000_NS6detail15normal_iteratorINSD_10device_ptrIfEEEEPfjS9_ffNS7_10__identityEEEvT0_T1_T2_T3_T4_T6_E12temp_storage+60];
	add.f32 	%f195, %f193, %f194;
	ld.shared.f32 	%f196, [_ZZN3cub18CUB_300001_SM_10006detail6reduce28DeviceReduceSingleTileKernelINS2_10policy_hubIfjN4cuda3std3__44plusIfEEE10Policy1000EN6thrust24THRUST_300001_SM_1000_NS6detail15normal_iteratorINSD_10device_ptrIfEEEEPfjS9_ffNS7_10__identityEEEvT0_T1_T2_T3_T4_T6_E12temp_storage+64];
	add.f32 	%f197, %f195, %f196;
	ld.shared.f32 	%f198, [_ZZN3cub18CUB_300001_SM_10006detail6reduce28DeviceReduceSingleTileKernelINS2_10policy_hubIfjN4cuda3std3__44plusIfEEE10Policy1000EN6thrust24THRUST_300001_SM_1000_NS6detail15normal_iteratorINSD_10device_ptrIfEEEEPfjS9_ffNS7_10__identityEEEvT0_T1_T2_T3_T4_T6_E12temp_storage+68];
	add.f32 	%f199, %f197, %f198;
	ld.shared.f32 	%f200, [_ZZN3cub18CUB_300001_SM_10006detail6reduce28DeviceReduceSingleTileKernelINS2_10policy_hubIfjN4cuda3std3__44plusIfEEE10Policy1000EN6thrust24THRUST_300001_SM_1000_NS6detail15normal_iteratorINSD_10device_ptrIfEEEEPfjS9_ffNS7_10__identityEEEvT0_T1_T2_T3_T4_T6_E12temp_storage+72];
	add.f32 	%f201, %f199, %f200;
	ld.shared.f32 	%f202, [_ZZN3cub18CUB_300001_SM_10006detail6reduce28DeviceReduceSingleTileKernelINS2_10policy_hubIfjN4cuda3std3__44plusIfEEE10Policy1000EN6thrust24THRUST_300001_SM_1000_NS6detail15normal_iteratorINSD_10device_ptrIfEEEEPfjS9_ffNS7_10__identityEEEvT0_T1_T2_T3_T4_T6_E12temp_storage+76];
	add.f32 	%f383, %f201, %f202;
$L__BB3_50:
	mov.u32 	%r192, %tid.x;
	setp.ne.s32 	%p65, %r192, 0;
	@%p65 bra 	$L__BB3_52;
	add.f32 	%f361, %f42, %f383;
	st.global.f32 	[%rd1], %f361;
$L__BB3_52:
	ret;

}
	// .globl	_ZN3cub18CUB_300001_SM_10006detail6reduce18DeviceReduceKernelINS2_10policy_hubIfjN4cuda3std3__44plusIfEEE10Policy1000EN6thrust24THRUST_300001_SM_1000_NS6detail15normal_iteratorINSD_10device_ptrIfEEEEjS9_fNS7_10__identityEEEvT0_PT3_T1_NS0_13GridEvenShareISN_EET2_T4_
.visible .entry _ZN3cub18CUB_300001_SM_10006detail6reduce18DeviceReduceKernelINS2_10policy_hubIfjN4cuda3std3__44plusIfEEE10Policy1000EN6thrust24THRUST_300001_SM_1000_NS6detail15normal_iteratorINSD_10device_ptrIfEEEEjS9_fNS7_10__identityEEEvT0_PT3_T1_NS0_13GridEvenShareISN_EET2_T4_(
	.param .align 8 .b8 _ZN3cub18CUB_300001_SM_10006detail6reduce18DeviceReduceKernelINS2_10policy_hubIfjN4cuda3std3__44plusIfEEE10Policy1000EN6thrust24THRUST_300001_SM_1000_NS6detail15normal_iteratorINSD_10device_ptrIfEEEEjS9_fNS7_10__identityEEEvT0_PT3_T1_NS0_13GridEvenShareISN_EET2_T4__param_0[8],
	.param .u64 .ptr .align 1 _ZN3cub18CUB_300001_SM_10006detail6reduce18DeviceReduceKernelINS2_10policy_hubIfjN4cuda3std3__44plusIfEEE10Policy1000EN6thrust24THRUST_300001_SM_1000_NS6detail15normal_iteratorINSD_10device_ptrIfEEEEjS9_fNS7_10__identityEEEvT0_PT3_T1_NS0_13GridEvenShareISN_EET2_T4__param_1,
	.param .u32 _ZN3cub18CUB_300001_SM_10006detail6reduce18DeviceReduceKernelINS2_10policy_hubIfjN4cuda3std3__44plusIfEEE10Policy1000EN6thrust24THRUST_300001_SM_1000_NS6detail15normal_iteratorINSD_10device_ptrIfEEEEjS9_fNS7_10__identityEEEvT0_PT3_T1_NS0_13GridEvenShareISN_EET2_T4__param_2,
	.param .align 4 .b8 _ZN3cub18CUB_300001_SM_10006detail6reduce18DeviceReduceKernelINS2_10policy_hubIfjN4cuda3std3__44plusIfEEE10Policy1000EN6thrust24THRUST_300001_SM_1000_NS6detail15normal_iteratorINSD_10device_ptrIfEEEEjS9_fNS7_10__identityEEEvT0_PT3_T1_NS0_13GridEvenShareISN_EET2_T4__param_3[40],
	.param .align 1 .b8 _ZN3cub18CUB_300001_SM_10006detail6reduce18DeviceReduceKernelINS2_10policy_hubIfjN4cuda3std3__44plusIfEEE10Policy1000EN6thrust24THRUST_300001_SM_1000_NS6detail15normal_iteratorINSD_10device_ptrIfEEEEjS9_fNS7_10__identityEEEvT0_PT3_T1_NS0_13GridEvenShareISN_EET2_T4__param_4[1],
	.param .align 1 .b8 _ZN3cub18CUB_300001_SM_10006detail6reduce18DeviceReduceKernelINS2_10policy_hubIfjN4cuda3std3__44plusIfEEE10Policy1000EN6thrust24THRUST_300001_SM_1000_NS6detail15normal_iteratorINSD_10device_ptrIfEEEEjS9_fNS7_10__identityEEEvT0_PT3_T1_NS0_13GridEvenShareISN_EET2_T4__param_5[1]
)
.maxntid 512
{
	.reg .pred 	%p<65>;
	.reg .b16 	%rs<4>;
	.reg .b32 	%r<279>;
	.reg .b32 	%f<380>;
	.reg .b64 	%rd<130>;
	// demoted variable
	.shared .align 4 .b8 _ZZN3cub18CUB_300001_SM_10006detail6reduce18DeviceReduceKernelINS2_10policy_hubIfjN4cuda3std3__44plusIfEEE10Policy1000EN6thrust24THRUST_300001_SM_1000_NS6detail15normal_iteratorINSD_10device_ptrIfEEEEjS9_fNS7_10__identityEEEvT0_PT3_T1_NS0_13GridEvenShareISN_EET2_T4_E12temp_storage[84];
	ld.param.u32 	%r1, [_ZN3cub18CUB_300001_SM_10006detail6reduce18DeviceReduceKernelINS2_10policy_hubIfjN4cuda3std3__44plusIfEEE10Policy1000EN6thrust24THRUST_300001_SM_1000_NS6detail15normal_iteratorINSD_10device_ptrIfEEEEjS9_fNS7_10__identityEEEvT0_PT3_T1_NS0_13GridEvenShareISN_EET2_T4__param_3+20];
	ld.param.u32 	%r2, [_ZN3cub18CUB_300001_SM_10006detail6reduce18DeviceReduceKernelINS2_10policy_hubIfjN4cuda3std3__44plusIfEEE10Policy1000EN6thrust24THRUST_300001_SM_1000_NS6detail15normal_iteratorINSD_10device_ptrIfEEEEjS9_fNS7_10__identityEEEvT0_PT3_T1_NS0_13GridEvenShareISN_EET2_T4__param_3+24];
	ld.param.u64 	%rd3, [_ZN3cub18CUB_300001_SM_10006detail6reduce18DeviceReduceKernelINS2_10policy_hubIfjN4cuda3std3__44plusIfEEE10Policy1000EN6thrust24THRUST_300001_SM_1000_NS6detail15normal_iteratorINSD_10device_ptrIfEEEEjS9_fNS7_10__identityEEEvT0_PT3_T1_NS0_13GridEvenShareISN_EET2_T4__param_0];
	cvta.to.global.u64 	%rd1, %rd3;
	mov.u32 	%r3, %ctaid.x;
	shl.b32 	%r4, %r2, 13;
	shl.b32 	%r270, %r3, 13;
	sub.s32 	%r6, %r1, %r270;
	setp.gt.u32 	%p1, %r6, 8191;
	@%p1 bra 	$L__BB4_26;
	mov.u32 	%r7, %tid.x;
	setp.ge.u32 	%p23, %r7, %r6;
	mov.f32 	%f368, 0f00000000;
	mov.u32 	%r261, %r7;
	@%p23 bra 	$L__BB4_3;
	add.s32 	%r155, %r270, %r7;
	mul.wide.u32 	%rd66, %r155, 4;
	add.s64 	%rd67, %rd1, %rd66;
	ld.global.f32 	%f368, [%rd67];
	add.s32 	%r261, %r7, 512;
$L__BB4_3:
	setp.ge.u32 	%p24, %r261, %r6;
	@%p24 bra 	$L__BB4_17;
	not.b32 	%r156, %r261;
	add.s32 	%r157, %r1, %r156;
	sub.s32 	%r158, %r157, %r270;
	shr.u32 	%r159, %r158, 9;
	add.s32 	%r10, %r159, 1;
	and.b32  	%r11, %r10, 15;
	setp.lt.u32 	%p25, %r158, 7680;
	@%p25 bra 	$L__BB4_8;
	or.b32  	%r260, %r261, 4096;
	add.s32 	%r259, %r261, %r270;
	and.b32  	%r160, %r10, 16777200;
	neg.s32 	%r258, %r160;
$L__BB4_6:
	.pragma "nounroll";
	mul.wide.u32 	%rd68, %r259, 4;
	add.s64 	%rd69, %rd1, %rd68;
	ld.global.f32 	%f203, [%rd69];
	add.f32 	%f204, %f368, %f203;
	add.s32 	%r161, %r259, 512;
	mul.wide.u32 	%rd70, %r161, 4;
	add.s64 	%rd71, %rd1, %rd70;
	ld.global.f32 	%f205, [%rd71];
	add.f32 	%f206, %f204, %f205;
	add.s32 	%r162, %r259, 1024;
	mul.wide.u32 	%rd72, %r162, 4;
	add.s64 	%rd73, %rd1, %rd72;
	ld.global.f32 	%f207, [%rd73];
	add.f32 	%f208, %f206, %f207;
	add.s32 	%r163, %r259, 1536;
	mul.wide.u32 	%rd74, %r163, 4;
	add.s64 	%rd75, %rd1, %rd74;
	ld.global.f32 	%f209, [%rd75];
	add.f32 	%f210, %f208, %f209;
	add.s32 	%r164, %r259, 2048;
	mul.wide.u32 	%rd76, %r164, 4;
	add.s64 	%rd77, %rd1, %rd76;
	ld.global.f32 	%f211, [%rd77];
	add.f32 	%f212, %f210, %f211;
	add.s32 	%r165, %r259, 2560;
	mul.wide.u32 	%rd78, %r165, 4;
	add.s64 	%rd79, %rd1, %rd78;
	ld.global.f32 	%f213, [%rd79];
	add.f32 	%f214, %f212, %f213;
	add.s32 	%r166, %r259, 3072;
	mul.wide.u32 	%rd80, %r166, 4;
	add.s64 	%rd81, %rd1, %rd80;
	ld.global.f32 	%f215, [%rd81];
	add.f32 	%f216, %f214, %f215;
	add.s32 	%r167, %r259, 3584;
	mul.wide.u32 	%rd82, %r167, 4;
	add.s64 	%rd83, %rd1, %rd82;
	ld.global.f32 	%f217, [%rd83];
	add.f32 	%f218, %f216, %f217;
	add.s32 	%r168, %r259, 4096;
	mul.wide.u32 	%rd84, %r168, 4;
	add.s64 	%rd85, %rd1, %rd84;
	ld.global.f32 	%f219, [%rd85];
	add.f32 	%f220, %f218, %f219;
	add.s32 	%r169, %r259, 4608;
	mul.wide.u32 	%rd86, %r169, 4;
	add.s64 	%rd87, %rd1, %rd86;
	ld.global.f32 	%f221, [%rd87];
	add.f32 	%f222, %f220, %f221;
	add.s32 	%r170, %r259, 5120;
	mul.wide.u32 	%rd88, %r170, 4;
	add.s64 	%rd89, %rd1, %rd88;
	ld.global.f32 	%f223, [%rd89];
	add.f32 	%f224, %f222, %f223;
	add.s32 	%r171, %r259, 5632;
	mul.wide.u32 	%rd90, %r171, 4;
	add.s64 	%rd91, %rd1, %rd90;
	ld.global.f32 	%f225, [%rd91];
	add.f32 	%f226, %f224, %f225;
	add.s32 	%r172, %r259, 6144;
	mul.wide.u32 	%rd92, %r172, 4;
	add.s64 	%rd93, %rd1, %rd92;
	ld.global.f32 	%f227, [%rd93];
	add.f32 	%f228, %f226, %f227;
	add.s32 	%r173, %r259, 6656;
	mul.wide.u32 	%rd94, %r173, 4;
	add.s64 	%rd95, %rd1, %rd94;
	ld.global.f32 	%f229, [%rd95];
	add.f32 	%f230, %f228, %f229;
	add.s32 	%r174, %r259, 7168;
	mul.wide.u32 	%rd96, %r174, 4;
	add.s64 	%rd97, %rd1, %rd96;
	ld.global.f32 	%f231, [%rd97];
	add.f32 	%f232, %f230, %f231;
	add.s32 	%r175, %r259, 7680;
	mul.wide.u32 	%rd98, %r175, 4;
	add.s64 	%rd99, %rd1, %rd98;
	ld.global.f32 	%f233, [%rd99];
	add.f32 	%f368, %f232, %f233;
	add.s32 	%r260, %r260, 8192;
	add.s32 	%r259, %r259, 8192;
	add.s32 	%r258, %r258, 16;
	setp.ne.s32 	%p26, %r258, 0;
	@%p26 bra 	$L__BB4_6;
	add.s32 	%r261, %r260, -4096;
$L__BB4_8:
	setp.eq.s32 	%p27, %r11, 0;
	@%p27 bra 	$L__BB4_17;
	and.b32  	%r23, %r10, 7;
	setp.lt.u32 	%p28, %r11, 8;
	@%p28 bra 	$L__BB4_11;
	add.s32 	%r176, %r270, %r261;
	mul.wide.u32 	%rd100, %r176, 4;
	add.s64 	%rd101, %rd1, %rd100;
	ld.global.f32 	%f235, [%rd101];
	add.f32 	%f236, %f368, %f235;
	add.s32 	%r177, %r176, 512;
	mul.wide.u32 	%rd102, %r177, 4;
	add.s64 	%rd103, %rd1, %rd102;
	ld.global.f32 	%f237, [%rd103];
	add.f32 	%f238, %f236, %f237;
	add.s32 	%r178, %r176, 1024;
	mul.wide.u32 	%rd104, %r178, 4;
	add.s64 	%rd105, %rd1, %rd104;
	ld.global.f32 	%f239, [%rd105];
	add.f32 	%f240, %f238, %f239;
	add.s32 	%r179, %r176, 1536;
	mul.wide.u32 	%rd106, %r179, 4;
	add.s64 	%rd107, %rd1, %rd106;
	ld.global.f32 	%f241, [%rd107];
	add.f32 	%f242, %f240, %f241;
	add.s32 	%r180, %r176, 2048;
	mul.wide.u32 	%rd108, %r180, 4;
	add.s64 	%rd109, %rd1, %rd108;
	ld.global.f32 	%f243, [%rd109];
	add.f32 	%f244, %f242, %f243;
	add.s32 	%r181, %r176, 2560;
	mul.wide.u32 	%rd110, %r181, 4;
	add.s64 	%rd111, %rd1, %rd110;
	ld.global.f32 	%f245, [%rd111];
	add.f32 	%f246, %f244, %f245;
	add.s32 	%r182, %r176, 3072;
	mul.wide.u32 	%rd112, %r182, 4;
	add.s64 	%rd113, %rd1, %rd112;
	ld.global.f32 	%f247, [%rd113];
	add.f32 	%f248, %f246, %f247;
	add.s32 	%r183, %r176, 3584;
	mul.wide.u32 	%rd114, %r183, 4;
	add.s64 	%rd115, %rd1, %rd114;
	ld.global.f32 	%f249, [%rd115];
	add.f32 	%f368, %f248, %f249;
	add.s32 	%r261, %r261, 4096;
$L__BB4_11:
	setp.eq.s32 	%p29, %r23, 0;
	@%p29 bra 	$L__BB4_17;
	and.b32  	%r26, %r10, 3;
	setp.lt.u32 	%p30, %r23, 4;
	@%p30 bra 	$L__BB4_14;
	add.s32 	%r184, %r270, %r261;
	mul.wide.u32 	%rd116, %r184, 4;
	add.s64 	%rd117, %rd1, %rd116;
	ld.global.f32 	%f251, [%rd117];
	add.f32 	%f252, %f368, %f251;
	add.s32 	%r185, %r184, 512;
	mul.wide.u32 	%rd118, %r185, 4;
	add.s64 	%rd119, %rd1, %rd118;
	ld.global.f32 	%f253, [%rd119];
	add.f32 	%f254, %f252, %f253;
	add.s32 	%r186, %r184, 1024;
	mul.wide.u32 	%rd120, %r186, 4;
	add.s64 	%rd121, %rd1, %rd120;
	ld.global.f32 	%f255, [%rd121];
	add.f32 	%f256, %f254, %f255;
	add.s32 	%r187, %r184, 1536;
	mul.wide.u32 	%rd122, %r187, 4;
	add.s64 	%rd123, %rd1, %rd122;
	ld.global.f32 	%f257, [%rd123];
	add.f32 	%f368, %f256, %f257;
	add.s32 	%r261, %r261, 2048;
$L__BB4_14:
	setp.eq.s32 	%p31, %r26, 0;
	@%p31 bra 	$L__BB4_17;
	add.s32 	%r265, %r261, %r270;
	neg.s32 	%r264, %r26;
$L__BB4_16:
	.pragma "nounroll";
	mul.wide.u32 	%rd124, %r265, 4;
	add.s64 	%rd125, %rd1, %rd124;
	ld.global.f32 	%f258, [%rd125];
	add.f32 	%f368, %f368, %f258;
	add.s32 	%r265, %r265, 512;
	add.s32 	%r264, %r264, 1;
	setp.ne.s32 	%p32, %r264, 0;
	@%p32 bra 	$L__BB4_16;
$L__BB4_17:
	setp.lt.u32 	%p33, %r6, 512;
	@%p33 bra 	$L__BB4_22;
	// begin inline asm
	mov.u32 %r226, %laneid;
	// end inline asm
	mov.b32 	%r228, %f368;
	mov.b32 	%r229, 1;
	mov.b32 	%r250, 31;
	mov.b32 	%r251, -1;
	// begin inline asm
	shfl.sync.down.b32 %r227, %r228, %r229, %r250, %r251;
	// end inline asm
	setp.gt.s32 	%p57, %r226, 30;
	mov.b32 	%f317, %r227;
	add.f32 	%f318, %f368, %f317;
	selp.f32 	%f319, %f368, %f318, %p57;
	mov.b32 	%r233, %f319;
	mov.b32 	%r234, 2;
	// begin inline asm
	shfl.sync.down.b32 %r232, %r233, %r234, %r250, %r251;
	// end inline asm
	setp.gt.s32 	%p58, %r226, 29;
	mov.b32 	%f320, %r232;
	add.f32 	%f321, %f319, %f320;
	selp.f32 	%f322, %f319, %f321, %p58;
	mov.b32 	%r238, %f322;
	mov.b32 	%r239, 4;
	// begin inline asm
	shfl.sync.down.b32 %r237, %r238, %r239, %r250, %r251;
	// end inline asm
	setp.gt.s32 	%p59, %r226, 27;
	mov.b32 	%f323, %r237;
	add.f32 	%f324, %f322, %f323;
	selp.f32 	%f325, %f322, %f324, %p59;
	mov.b32 	%r243, %f325;
	mov.b32 	%r244, 8;
	// begin inline asm
	shfl.sync.down.b32 %r242, %r243, %r244, %r250, %r251;
	// end inline asm
	setp.gt.s32 	%p60, %r226, 23;
	mov.b32 	%f326, %r242;
	add.f32 	%f327, %f325, %f326;
	selp.f32 	%f328, %f325, %f327, %p60;
	mov.b32 	%r248, %f328;
	mov.b32 	%r249, 16;
	// begin inline asm
	shfl.sync.down.b32 %r247, %r248, %r249, %r250, %r251;
	// end inline asm
	setp.gt.s32 	%p61, %r226, 15;
	mov.b32 	%f329, %r247;
	add.f32 	%f16, %f328, %f329;
	selp.f32 	%f379, %f328, %f16, %p61;
	setp.ne.s32 	%p62, %r226, 0;
	@%p62 bra 	$L__BB4_20;
	shr.u32 	%r252, %r7, 3;
	and.b32  	%r253, %r252, 124;
	mov.u32 	%r254, _ZZN3cub18CUB_300001_SM_10006detail6reduce18DeviceReduceKernelINS2_10policy_hubIfjN4cuda3std3__44plusIfEEE10Policy1000EN6thrust24THRUST_300001_SM_1000_NS6detail15normal_iteratorINSD_10device_ptrIfEEEEjS9_fNS7_10__identityEEEvT0_PT3_T1_NS0_13GridEvenShareISN_EET2_T4_E12temp_storage;
	add.s32 	%r255, %r254, %r253;
	st.shared.f32 	[%r255+16], %f16;
$L__BB4_20:
	bar.sync 	0;
	setp.ne.s32 	%p63, %r7, 0;
	@%p63 bra 	$L__BB4_48;
	ld.shared.f32 	%f330, [_ZZN3cub18CUB_300001_SM_10006detail6reduce18DeviceReduceKernelINS2_10policy_hubIfjN4cuda3std3__44plusIfEEE10Policy1000EN6thrust24THRUST_300001_SM_1000_NS6detail15normal_iteratorINSD_10device_ptrIfEEEEjS9_fNS7_10__identityEEEvT0_PT3_T1_NS0_13GridEvenShareISN_EET2_T4_E12temp_storage+20];
	add.f32 	%f331, %f379, %f330;
	ld.shared.f32 	%f332, [_ZZN3cub18CUB_300001_SM_10006detail6reduce18DeviceReduceKernelINS2_10policy_hubIfjN4cuda3std3__44plusIfEEE10Policy1000EN6thrust24THRUST_300001_SM_1000_NS6detail15normal_iteratorINSD_10device_ptrIfEEEEjS9_fNS7_10__identityEEEvT0_PT3_T1_NS0_13GridEvenShareISN_EET2_T4_E12temp_storage+24];
	add.f32 	%f333, %f331, %f332;
	ld.shared.f32 	%f334, [_ZZN3cub18CUB_300001_SM_10006detail6reduce18DeviceReduceKernelINS2_10policy_hubIfjN4cuda3std3__44plusIfEEE10Policy1000EN6thrust24THRUST_300001_SM_1000_NS6detail15normal_iteratorINSD_10device_ptrIfEEEEjS9_fNS7_10__identityEEEvT0_PT3_T1_NS0_13GridEvenShareISN_EET2_T4_E12temp_storage+28];
	add.f32 	%f335, %f333, %f334;
	ld.shared.f32 	%f336, [_ZZN3cub18CUB_300001_SM_10006detail6reduce18DeviceReduceKernelINS2_10policy_hubIfjN4cuda3std3__44plusIfEEE10Policy1000EN6thrust24THRUST_300001_SM_1000_NS6detail15normal_iteratorINSD_10device_ptrIfEEEEjS9_fNS7_10__identityEEEvT0_PT3_T1_NS0_13GridEvenShareISN_EET2_T4_E12temp_storage+32];
	add.f32 	%f337, %f335, %f336;
	ld.shared.f32 	%f338, [_ZZN3cub18CUB_300001_SM_10006detail6reduce18DeviceReduceKernelINS2_10policy_hubIfjN4cuda3std3__44plusIfEEE10Policy1000EN6thrust24THRUST_300001_SM_1000_NS6detail15normal_iteratorINSD_10device_ptrIfEEEEjS9_fNS7_10__identityEEEvT0_PT3_T1_NS0_13GridEvenShareISN_EET2_T4_E12temp_storage+36];
	add.f32 	%f339, %f337, %f338;
	ld.shared.f32 	%f340, [_ZZN3cub18CUB_300001_SM_10006detail6reduce18DeviceReduceKernelINS2_10policy_hubIfjN4cuda3std3__44plusIfEEE10Policy1000EN6thrust24THRUST_300001_SM_1000_NS6detail15normal_iteratorINSD_10device_ptrIfEEEEjS9_fNS7_10__identityEEEvT0_PT3_T1_NS0_13GridEvenShareISN_EET2_T4_E12temp_storage+40];
	add.f32 	%f341, %f339, %f340;
	ld.shared.f32 	%f342, [_ZZN3cub18CUB_300001_SM_10006detail6reduce18DeviceReduceKernelINS2_10policy_hubIfjN4cuda3std3__44plusIfEEE10Policy1000EN6thrust24THRUST_300001_SM_1000_NS6detail15normal_iteratorINSD_10device_ptrIfEEEEjS9_fNS7_10__identityEEEvT0_PT3_T1_NS0_13GridEvenShareISN_EET2_T4_E12temp_storage+44];
	add.f32 	%f343, %f341, %f342;
	ld.shared.f32 	%f344, [_ZZN3cub18CUB_300001_SM_10006detail6reduce18DeviceReduceKernelINS2_10policy_hubIfjN4cuda3std3__44plusIfEEE10Policy1000EN6thrust24THRUST_300001_SM_1000_NS6detail15normal_iteratorINSD_10device_ptrIfEEEEjS9_fNS7_10__identityEEEvT0_PT3_T1_NS0_13GridEvenShareISN_EET2_T4_E12temp_storage+48];
	add.f32 	%f345, %f343, %f344;
	ld.shared.f32 	%f346, [_ZZN3cub18CUB_300001_SM_10006detail6reduce18DeviceReduceKernelINS2_10policy_hubIfjN4cuda3std3__44plusIfEEE10Policy1000EN6thrust24THRUST_300001_SM_1000_NS6detail15normal_iteratorINSD_10device_ptrIfEEEEjS9_fNS7_10__identityEEEvT0_PT3_T1_NS0_13GridEvenShareISN_EET2_T4_E12temp_storage+52];
	add.f32 	%f347, %f345, %f346;
	ld.shared.f32 	%f348, [_ZZN3cub18CUB_300001_SM_10006detail6reduce18DeviceReduceKernelINS2_10policy_hubIfjN4cuda3std3__44plusIfEEE10Policy1000EN6thrust24THRUST_300001_SM_1000_NS6detail15normal_iteratorINSD_10device_ptrIfEEEEjS9_fNS7_10__identityEEEvT0_PT3_T1_NS0_13GridEvenShareISN_EET2_T4_E12temp_storage+56];
	add.f32 	%f349, %f347, %f348;
	ld.shared.f32 	%f350, [_ZZN3cub18CUB_300001_SM_10006detail6reduce18DeviceReduceKernelINS2_10policy_hubIfjN4cuda3std3__44plusIfEEE10Policy1000EN6thrust24THRUST_300001_SM_1000_NS6detail15normal_iteratorINSD_10device_ptrIfEEEEjS9_fNS7_10__identityEEEvT0_PT3_T1_NS0_13GridEvenShareISN_EET2_T4_E12temp_storage+60];
	add.f32 	%f351, %f349, %f350;
	ld.shared.f32 	%f352, [_ZZN3cub18CUB_300001_SM_10006detail6reduce18DeviceReduceKernelINS2_10policy_hubIfjN4cuda3std3__44plusIfEEE10Policy1000EN6thrust24THRUST_300001_SM_1000_NS6detail15normal_iteratorINSD_10device_ptrIfEEEEjS9_fNS7_10__identityEEEvT0_PT3_T1_NS0_13GridEvenShareISN_EET2_T4_E12temp_storage+64];
	add.f32 	%f353, %f351, %f352;
	ld.shared.f32 	%f354, [_ZZN3cub18CUB_300001_SM_10006detail6reduce18DeviceReduceKernelINS2_10policy_hubIfjN4cuda3std3__44plusIfEEE10Policy1000EN6thrust24THRUST_300001_SM_1000_NS6detail15normal_iteratorINSD_10device_ptrIfEEEEjS9_fNS7_10__identityEEEvT0_PT3_T1_NS0_13GridEvenShareISN_EET2_T4_E12temp_storage+68];
	add.f32 	%f355, %f353, %f354;
	ld.shared.f32 	%f356, [_ZZN3cub18CUB_300001_SM_10006detail6reduce18DeviceReduceKernelINS2_10policy_hubIfjN4cuda3std3__44plusIfEEE10Policy1000EN6thrust24THRUST_300001_SM_1000_NS6detail15normal_iteratorINSD_10device_ptrIfEEEEjS9_fNS7_10__identityEEEvT0_PT3_T1_NS0_13GridEvenShareISN_EET2_T4_E12temp_storage+72];
	add.f32 	%f357, %f355, %f356;
	ld.shared.f32 	%f358, [_ZZN3cub18CUB_300001_SM_10006detail6reduce18DeviceReduceKernelINS2_10policy_hubIfjN4cuda3std3__44plusIfEEE10Policy1000EN6thrust24THRUST_300001_SM_1000_NS6detail15normal_iteratorINSD_10device_ptrIfEEEEjS9_fNS7_10__identityEEEvT0_PT3_T1_NS0_13GridEvenShareISN_EET2_T4_E12temp_storage+76];
	add.f32 	%f379, %f357, %f358;
	bra.uni 	$L__BB4_48;
$L__BB4_22:
	// begin inline asm
	mov.u32 %r188, %laneid;
	// end inline asm
	and.b32  	%r214, %r7, 992;
	add.s32 	%r215, %r214, 32;
	setp.gt.u32 	%p34, %r215, %r6;
	not.b32 	%r216, %r214;
	add.s32 	%r217, %r6, %r216;
	selp.b32 	%r212, %r217, 31, %p34;
	mov.b32 	%r190, %f368;
	mov.b32 	%r191, 1;
	mov.b32 	%r213, -1;
	// begin inline asm
	shfl.sync.down.b32 %r189, %r190, %r191, %r212, %r213;
	// end inline asm
	setp.lt.s32 	%p35, %r188, %r212;
	mov.b32 	%f259, %r189;
	add.f32 	%f260, %f368, %f259;
	selp.f32 	%f261, %f260, %f368, %p35;
	mov.b32 	%r195, %f261;
	mov.b32 	%r196, 2;
	// begin inline asm
	shfl.sync.down.b32 %r194, %r195, %r196, %r212, %r213;
	// end inline asm
	add.s32 	%r218, %r188, 2;
	setp.gt.s32 	%p36, %r218, %r212;
	mov.b32 	%f262, %r194;
	add.f32 	%f263, %f261, %f262;
	selp.f32 	%f264, %f261, %f263, %p36;
	mov.b32 	%r200, %f264;
	mov.b32 	%r201, 4;
	// begin inline asm
	shfl.sync.down.b32 %r199, %r200, %r201, %r212, %r213;
	// end inline asm
	add.s32 	%r219, %r188, 4;
	setp.gt.s32 	%p37, %r219, %r212;
	mov.b32 	%f265, %r199;
	add.f32 	%f266, %f264, %f265;
	selp.f32 	%f267, %f264, %f266, %p37;
	mov.b32 	%r205, %f267;
	mov.b32 	%r206, 8;
	// begin inline asm
	shfl.sync.down.b32 %r204, %r205, %r206, %r212, %r213;
	// end inline asm
	add.s32 	%r220, %r188, 8;
	setp.gt.s32 	%p38, %r220, %r212;
	mov.b32 	%f268, %r204;
	add.f32 	%f269, %f267, %f268;
	selp.f32 	%f270, %f267, %f269, %p38;
	mov.b32 	%r210, %f270;
	mov.b32 	%r211, 16;
	// begin inline asm
	shfl.sync.down.b32 %r209, %r210, %r211, %r212, %r213;
	// end inline asm
	add.s32 	%r221, %r188, 16;
	setp.gt.s32 	%p39, %r221, %r212;
	mov.b32 	%f271, %r209;
	add.f32 	%f272, %f270, %f271;
	selp.f32 	%f379, %f270, %f272, %p39;
	setp.ne.s32 	%p40, %r188, 0;
	@%p40 bra 	$L__BB4_24;
	shr.u32 	%r222, %r7, 3;
	and.b32  	%r223, %r222, 124;
	mov.u32 	%r224, _ZZN3cub18CUB_300001_SM_10006detail6reduce18DeviceReduceKernelINS2_10policy_hubIfjN4cuda3std3__44plusIfEEE10Policy1000EN6thrust24THRUST_300001_SM_1000_NS6detail15normal_iteratorINSD_10device_ptrIfEEEEjS9_fNS7_10__identityEEEvT0_PT3_T1_NS0_13GridEvenShareISN_EET2_T4_E12temp_storage;
	add.s32 	%r225, %r224, %r223;
	st.shared.f32 	[%r225+16], %f379;
$L__BB4_24:
	bar.sync 	0;
	setp.ne.s32 	%p41, %r7, 0;
	@%p41 bra 	$L__BB4_48;
	setp.gt.u32 	%p42, %r6, 32;
	ld.shared.f32 	%f273, [_ZZN3cub18CUB_300001_SM_10006detail6reduce18DeviceReduceKernelINS2_10policy_hubIfjN4cuda3std3__44plusIfEEE10Policy1000EN6thrust24THRUST_300001_SM_1000_NS6detail15normal_iteratorINSD_10device_ptrIfEEEEjS9_fNS7_10__identityEEEvT0_PT3_T1_NS0_13GridEvenShareISN_EET2_T4_E12temp_storage+20];
	add.f32 	%f274, %f379, %f273;
	selp.f32 	%f275, %f274, %f379, %p42;
	setp.gt.u32 	%p43, %r6, 64;
	ld.shared.f32 	%f276, [_ZZN3cub18CUB_300001_SM_10006detail6reduce18DeviceReduceKernelINS2_10policy_hubIfjN4cuda3std3__44plusIfEEE10Policy1000EN6thrust24THRUST_300001_SM_1000_NS6detail15normal_iteratorINSD_10device_ptrIfEEEEjS9_fNS7_10__identityEEEvT0_PT3_T1_NS0_13GridEvenShareISN_EET2_T4_E12temp_storage+24];
	add.f32 	%f277, %f276, %f275;
	selp.f32 	%f278, %f277, %f275, %p43;
	setp.gt.u32 	%p44, %r6, 96;
	ld.shared.f32 	%f279, [_ZZN3cub18CUB_300001_SM_10006detail6reduce18DeviceReduceKernelINS2_10policy_hubIfjN4cuda3std3__44plusIfEEE10Policy1000EN6thrust24THRUST_300001_SM_1000_NS6detail15normal_iteratorINSD_10device_ptrIfEEEEjS9_fNS7_10__identityEEEvT0_PT3_T1_NS0_13GridEvenShareISN_EET2_T4_E12temp_storage+28];
	add.f32 	%f280, %f279, %f278;
	selp.f32 	%f281, %f280, %f278, %p44;
	setp.gt.u32 	%p45, %r6, 128;
	ld.shared.f32 	%f282, [_ZZN3cub18CUB_300001_SM_10006detail6reduce18DeviceReduceKernelINS2_10policy_hubIfjN4cuda3std3__44plusIfEEE10Policy1000EN6thrust24THRUST_300001_SM_1000_NS6detail15normal_iteratorINSD_10device_ptrIfEEEEjS9_fNS7_10__identityEEEvT0_PT3_T1_NS0_13GridEvenShareISN_EET2_T4_E12temp_storage+32];
	add.f32 	%f283, %f282, %f281;
	selp.f32 	%f284, %f283, %f281, %p45;
	setp.gt.u32 	%p46, %r6, 160;
	ld.shared.f32 	%f285, [_ZZN3cub18CUB_300001_SM_10006detail6reduce18DeviceReduceKernelINS2_10policy_hubIfjN4cuda3std3__44plusIfEEE10Policy1000EN6thrust24THRUST_300001_SM_1000_NS6detail15normal_iteratorINSD_10device_ptrIfEEEEjS9_fNS7_10__identityEEEvT0_PT3_T1_NS0_13GridEvenShareISN_EET2_T4_E12temp_storage+36];
	add.f32 	%f286, %f285, %f284;
	selp.f32 	%f287, %f286, %f284, %p46;
	setp.gt.u32 	%p47, %r6, 192;
	ld.shared.f32 	%f288, [_ZZN3cub18CUB_300001_SM_10006detail6reduce18DeviceReduceKernelINS2_10policy_hubIfjN4cuda3std3__44plusIfEEE10Policy1000EN6thrust24THRUST_300001_SM_1000_NS6detail15normal_iteratorINSD_10device_ptrIfEEEEjS9_fNS7_10__identityEEEvT0_PT3_T1_NS0_13GridEvenShareISN_EET2_T4_E12temp_storage+40];
	add.f32 	%f289, %f288, %f287;
	selp.f32 	%f290, %f289, %f287, %p47;
	setp.gt.u32 	%p48, %r6, 224;
	ld.shared.f32 	%f291, [_ZZN3cub18CUB_300001_SM_10006detail6reduce18DeviceReduceKernelINS2_10policy_hubIfjN4cuda3std3__44plusIfEEE10Policy1000EN6thrust24THRUST_300001_SM_1000_NS6detail15normal_iteratorINSD_10device_ptrIfEEEEjS9_fNS7_10__identityEEEvT0_PT3_T1_NS0_13GridEvenShareISN_EET2_T4_E12temp_storage+44];
	add.f32 	%f292, %f291, %f290;
	selp.f32 	%f293, %f292, %f290, %p48;
	setp.gt.u32 	%p49, %r6, 256;
	ld.shared.f32 	%f294, [_ZZN3cub18CUB_300001_SM_10006detail6reduce18DeviceReduceKernelINS2_10policy_hubIfjN4cuda3std3__44plusIfEEE10Policy1000EN6thrust24THRUST_300001_SM_1000_NS6detail15normal_iteratorINSD_10device_ptrIfEEEEjS9_fNS7_10__identityEEEvT0_PT3_T1_NS0_13GridEvenShareISN_EET2_T4_E12temp_storage+48];
	add.f32 	%f295, %f294, %f293;
	selp.f32 	%f296, %f295, %f293, %p49;
	setp.gt.u32 	%p50, %r6, 288;
	ld.shared.f32 	%f297, [_ZZN3cub18CUB_300001_SM_10006detail6reduce18DeviceReduceKernelINS2_10policy_hubIfjN4cuda3std3__44plusIfEEE10Policy1000EN6thrust24THRUST_300001_SM_1000_NS6detail15normal_iteratorINSD_10device_ptrIfEEEEjS9_fNS7_10__identityEEEvT0_PT3_T1_NS0_13GridEvenShareISN_EET2_T4_E12temp_storage+52];
	add.f32 	%f298, %f297, %f296;
	selp.f32 	%f299, %f298, %f296, %p50;
	setp.gt.u32 	%p51, %r6, 320;
	ld.shared.f32 	%f300, [_ZZN3cub18CUB_300001_SM_10006detail6reduce18DeviceReduceKernelINS2_10policy_hubIfjN4cuda3std3__44plusIfEEE10Policy1000EN6thrust24THRUST_300001_SM_1000_NS6detail15normal_iteratorINSD_10device_ptrIfEEEEjS9_fNS7_10__identityEEEvT0_PT3_T1_NS0_13GridEvenShareISN_EET2_T4_E12temp_storage+56];
	add.f32 	%f301, %f300, %f299;
	selp.f32 	%f302, %f301, %f299, %p51;
	setp.gt.u32 	%p52, %r6, 352;
	ld.shared.f32 	%f303, [_ZZN3cub18CUB_300001_SM_10006detail6reduce18DeviceReduceKernelINS2_10policy_hubIfjN4cuda3std3__44plusIfEEE10Policy1000EN6thrust24THRUST_300001_SM_1000_NS6detail15normal_iteratorINSD_10device_ptrIfEEEEjS9_fNS7_10__identityEEEvT0_PT3_T1_NS0_13GridEvenShareISN_EET2_T4_E12temp_storage+60];
	add.f32 	%f304, %f303, %f302;
	selp.f32 	%f305, %f304, %f302, %p52;
	setp.gt.u32 	%p53, %r6, 384;
	ld.shared.f32 	%f306, [_ZZN3cub18CUB_300001_SM_10006detail6reduce18DeviceReduceKernelINS2_10policy_hubIfjN4cuda3std3__44plusIfEEE10Policy1000EN6thrust24THRUST_300001_SM_1000_NS6detail15normal_iteratorINSD_10device_ptrIfEEEEjS9_fNS7_10__identityEEEvT0_PT3_T1_NS0_13GridEvenShareISN_EET2_T4_E12temp_storage+64];
	add.f32 	%f307, %f306, %f305;
	selp.f32 	%f308, %f307, %f305, %p53;
	setp.gt.u32 	%p54, %r6, 416;
	ld.shared.f32 	%f309, [_ZZN3cub18CUB_300001_SM_10006detail6reduce18DeviceReduceKernelINS2_10policy_hubIfjN4cuda3std3__44plusIfEEE10Policy1000EN6thrust24THRUST_300001_SM_1000_NS6detail15normal_iteratorINSD_10device_ptrIfEEEEjS9_fNS7_10__identityEEEvT0_PT3_T1_NS0_13GridEvenShareISN_EET2_T4_E12temp_storage+68];
	add.f32 	%f310, %f309, %f308;
	selp.f32 	%f311, %f310, %f308, %p54;
	setp.gt.u32 	%p55, %r6, 448;
	ld.shared.f32 	%f312, [_ZZN3cub18CUB_300001_SM_10006detail6reduce18DeviceReduceKernelINS2_10policy_hubIfjN4cuda3std3__44plusIfEEE10Policy1000EN6thrust24THRUST_300001_SM_1000_NS6detail15normal_iteratorINSD_10device_ptrIfEEEEjS9_fNS7_10__identityEEEvT0_PT3_T1_NS0_13GridEvenShareISN_EET2_T4_E12temp_storage+72];
	add.f32 	%f313, %f312, %f311;
	selp.f32 	%f314, %f313, %f311, %p55;
	setp.gt.u32 	%p56, %r6, 480;
	ld.shared.f32 	%f315, [_ZZN3cub18CUB_300001_SM_10006detail6reduce18DeviceReduceKernelINS2_10policy_hubIfjN4cuda3std3__44plusIfEEE10Policy1000EN6thrust24THRUST_300001_SM_1000_NS6detail15normal_iteratorINSD_10device_ptrIfEEEEjS9_fNS7_10__identityEEEvT0_PT3_T1_NS0_13GridEvenShareISN_EET2_T4_E12temp_storage+76];
	add.f32 	%f316, %f315, %f314;
	selp.f32 	%f379, %f316, %f314, %p56;
	bra.uni 	$L__BB4_48;
$L__BB4_26:
	mov.u32 	%r35, %tid.x;
	add.s32 	%r72, %r35, %r270;
	mul.wide.u32 	%rd4, %r72, 4;
	add.s64 	%rd5, %rd1, %rd4;
	ld.global.f32 	%f41, [%rd5];
	ld.global.f32 	%f42, [%rd5+2048];
	ld.global.f32 	%f43, [%rd5+4096];
	ld.global.f32 	%f44, [%rd5+6144];
	ld.global.f32 	%f45, [%rd5+8192];
	ld.global.f32 	%f46, [%rd5+10240];
	ld.global.f32 	%f47, [%rd5+12288];
	ld.global.f32 	%f48, [%rd5+14336];
	ld.global.f32 	%f49, [%rd5+16384];
	ld.global.f32 	%f50, [%rd5+18432];
	ld.global.f32 	%f51, [%rd5+20480];
	ld.global.f32 	%f52, [%rd5+22528];
	ld.global.f32 	%f53, [%rd5+24576];
	ld.global.f32 	%f54, [%rd5+26624];
	ld.global.f32 	%f55, [%rd5+28672];
	ld.global.f32 	%f56, [%rd5+30720];
	add.f32 	%f57, %f41, %f42;
	add.f32 	%f58, %f43, %f44;
	add.f32 	%f59, %f45, %f46;
	add.f32 	%f60, %f47, %f48;
	add.f32 	%f61, %f49, %f50;
	add.f32 	%f62, %f51, %f52;
	add.f32 	%f63, %f53, %f54;
	add.f32 	%f64, %f55, %f56;
	add.f32 	%f65, %f57, %f58;
	add.f32 	%f66, %f59, %f60;
	add.f32 	%f67, %f61, %f62;
	add.f32 	%f68, %f63, %f64;
	add.f32 	%f69, %f65, %f66;
	add.f32 	%f70, %f67, %f68;
	add.f32 	%f378, %f69, %f70;
	setp.lt.u32 	%p2, %r6, %r4;
	@%p2 bra 	$L__BB4_44;
	add.s32 	%r36, %r4, %r270;
	not.b32 	%r74, %r35;
	add.s32 	%r75, %r74, %r1;
	sub.s32 	%r76, %r75, %r4;
	sub.s32 	%r267, %r76, %r270;
	add.s32 	%r77, %r36, %r35;
	add.s32 	%r266, %r77, 4096;
	mov.b32 	%r269, 0;
	mov.u32 	%r268, %r36;
$L__BB4_28:
	add.s32 	%r270, %r270, %r4;
	add.s32 	%r79, %r1, -8192;
	setp.gt.u32 	%p3, %r270, %r79;
	@%p3 bra 	$L__BB4_30;
	add.s32 	%r80, %r35, %r270;
	mul.wide.u32 	%rd6, %r80, 4;
	add.s64 	%rd7, %rd1, %rd6;
	ld.global.f32 	%f71, [%rd7];
	ld.global.f32 	%f72, [%rd7+2048];
	ld.global.f32 	%f73, [%rd7+4096];
	ld.global.f32 	%f74, [%rd7+6144];
	ld.global.f32 	%f75, [%rd7+8192];
	ld.global.f32 	%f76, [%rd7+10240];
	ld.global.f32 	%f77, [%rd7+12288];
	ld.global.f32 	%f78, [%rd7+14336];
	ld.global.f32 	%f79, [%rd7+16384];
	ld.global.f32 	%f80, [%rd7+18432];
	ld.global.f32 	%f81, [%rd7+20480];
	ld.global.f32 	%f82, [%rd7+22528];
	ld.global.f32 	%f83, [%rd7+24576];
	ld.global.f32 	%f84, [%rd7+26624];
	ld.global.f32 	%f85, [%rd7+28672];
	ld.global.f32 	%f86, [%rd7+30720];
	add.f32 	%f87, %f378, %f71;
	add.f32 	%f88, %f72, %f73;
	add.f32 	%f89, %f74, %f75;
	add.f32 	%f90, %f76, %f77;
	add.f32 	%f91, %f78, %f79;
	add.f32 	%f92, %f80, %f81;
	add.f32 	%f93, %f82, %f83;
	add.f32 	%f94, %f84, %f85;
	add.f32 	%f95, %f87, %f88;
	add.f32 	%f96, %f89, %f90;
	add.f32 	%f97, %f91, %f92;
	add.f32 	%f98, %f93, %f94;
	add.f32 	%f99, %f95, %f96;
	add.f32 	%f100, %f97, %f98;
	add.f32 	%f101, %f99, %f100;
	add.f32 	%f378, %f101, %f86;
	sub.s32 	%r81, %r1, %r270;
	setp.lt.u32 	%p4, %r81, %r4;
	add.s32 	%r269, %r269, 1;
	add.s32 	%r268, %r268, %r4;
	sub.s32 	%r267, %r267, %r4;
	add.s32 	%r266, %r266, %r4;
	@%p4 bra 	$L__BB4_44;
	bra.uni 	$L__BB4_28;
$L__BB4_30:
	setp.le.u32 	%p5, %r1, %r270;
	sub.s32 	%r83, %r1, %r270;
	setp.ge.s32 	%p6, %r35, %r83;
	or.pred  	%p7, %p5, %p6;
	@%p7 bra 	$L__BB4_44;
	not.b32 	%r85, %r35;
	add.s32 	%r86, %r1, %r85;
	sub.s32 	%r87, %r86, %r36;
	mul.lo.s32 	%r88, %r2, %r269;
	shl.b32 	%r89, %r88, 13;
	sub.s32 	%r90, %r87, %r89;
	shr.u32 	%r91, %r90, 9;
	add.s32 	%r49, %r91, 1;
	and.b32  	%r50, %r49, 15;
	setp.lt.u32 	%p8, %r90, 7680;
	mov.u32 	%r275, %r35;
	@%p8 bra 	$L__BB4_35;
	or.b32  	%r273, %r35, 4096;
	shr.u32 	%r92, %r267, 9;
	add.s32 	%r93, %r92, 1;
	and.b32  	%r94, %r93, 16777200;
	neg.s32 	%r271, %r94;
$L__BB4_33:
	.pragma "nounroll";
	add.s32 	%r95, %r266, -4096;
	mul.wide.u32 	%rd8, %r95, 4;
	add.s64 	%rd9, %rd1, %rd8;
	ld.global.f32 	%f103, [%rd9];
	add.f32 	%f104, %f378, %f103;
	add.s32 	%r96, %r266, -3584;
	mul.wide.u32 	%rd10, %r96, 4;
	add.s64 	%rd11, %rd1, %rd10;
	ld.global.f32 	%f105, [%rd11];
	add.f32 	%f106, %f104, %f105;
	add.s32 	%r97, %r266, -3072;
	mul.wide.u32 	%rd12, %r97, 4;
	add.s64 	%rd13, %rd1, %rd12;
	ld.global.f32 	%f107, [%rd13];
	add.f32 	%f108, %f106, %f107;
	add.s32 	%r98, %r266, -2560;
	mul.wide.u32 	%rd14, %r98, 4;
	add.s64 	%rd15, %rd1, %rd14;
	ld.global.f32 	%f109, [%rd15];
	add.f32 	%f110, %f108, %f109;
	add.s32 	%r99, %r266, -2048;
	mul.wide.u32 	%rd16, %r99, 4;
	add.s64 	%rd17, %rd1, %rd16;
	ld.global.f32 	%f111, [%rd17];
	add.f32 	%f112, %f110, %f111;
	add.s32 	%r100, %r266, -1536;
	mul.wide.u32 	%rd18, %r100, 4;
	add.s64 	%rd19, %rd1, %rd18;
	ld.global.f32 	%f113, [%rd19];
	add.f32 	%f114, %f112, %f113;
	add.s32 	%r101, %r266, -1024;
	mul.wide.u32 	%rd20, %r101, 4;
	add.s64 	%rd21, %rd1, %rd20;
	ld.global.f32 	%f115, [%rd21];
	add.f32 	%f116, %f114, %f115;
	add.s32 	%r102, %r266, 3584;
	add.s32 	%r103, %r266, -512;
	mul.wide.u32 	%rd22, %r103, 4;
	add.s64 	%rd23, %rd1, %rd22;
	ld.global.f32 	%f117, [%rd23];
	add.f32 	%f118, %f116, %f117;
	mul.wide.u32 	%rd24, %r266, 4;
	add.s64 	%rd25, %rd1, %rd24;
	ld.global.f32 	%f119, [%rd25];
	add.f32 	%f120, %f118, %f119;
	add.s32 	%r104, %r266, 512;
	mul.wide.u32 	%rd26, %r104, 4;
	add.s64 	%rd27, %rd1, %rd26;
	ld.global.f32 	%f121, [%rd27];
	add.f32 	%f122, %f120, %f121;
	add.s32 	%r105, %r266, 1024;
	mul.wide.u32 	%rd28, %r105, 4;
	add.s64 	%rd29, %rd1, %rd28;
	ld.global.f32 	%f123, [%rd29];
	add.f32 	%f124, %f122, %f123;
	add.s32 	%r106, %r266, 1536;
	mul.wide.u32 	%rd30, %r106, 4;
	add.s64 	%rd31, %rd1, %rd30;
	ld.global.f32 	%f125, [%rd31];
	add.f32 	%f126, %f124, %f125;
	add.s32 	%r107, %r266, 2048;
	mul.wide.u32 	%rd32, %r107, 4;
	add.s64 	%rd33, %rd1, %rd32;
	ld.global.f32 	%f127, [%rd33];
	add.f32 	%f128, %f126, %f127;
	add.s32 	%r108, %r266, 2560;
	mul.wide.u32 	%rd34, %r108, 4;
	add.s64 	%rd35, %rd1, %rd34;
	ld.global.f32 	%f129, [%rd35];
	add.f32 	%f130, %f128, %f129;
	add.s32 	%r109, %r266, 3072;
	mul.wide.u32 	%rd36, %r109, 4;
	add.s64 	%rd37, %rd1, %rd36;
	ld.global.f32 	%f131, [%rd37];
	add.f32 	%f132, %f130, %f131;
	mul.wide.u32 	%rd38, %r102, 4;
	add.s64 	%rd39, %rd1, %rd38;
	ld.global.f32 	%f133, [%rd39];
	add.f32 	%f378, %f132, %f133;
	add.s32 	%r273, %r273, 8192;
	add.s32 	%r266, %r266, 8192;
	add.s32 	%r271, %r271, 16;
	setp.ne.s32 	%p9, %r271, 0;
	@%p9 bra 	$L__BB4_33;
	add.s32 	%r275, %r273, -4096;
$L__BB4_35:
	setp.eq.s32 	%p10, %r50, 0;
	@%p10 bra 	$L__BB4_44;
	and.b32  	%r61, %r49, 7;
	setp.lt.u32 	%p11, %r50, 8;
	@%p11 bra 	$L__BB4_38;
	add.s32 	%r110, %r275, %r270;
	mul.wide.u32 	%rd40, %r110, 4;
	add.s64 	%rd41, %rd1, %rd40;
	ld.global.f32 	%f135, [%rd41];
	add.f32 	%f136, %f378, %f135;
	add.s32 	%r111, %r110, 512;
	mul.wide.u32 	%rd42, %r111, 4;
	add.s64 	%rd43, %rd1, %rd42;
	ld.global.f32 	%f137, [%rd43];
	add.f32 	%f138, %f136, %f137;
	add.s32 	%r112, %r110, 1024;
	mul.wide.u32 	%rd44, %r112, 4;
	add.s64 	%rd45, %rd1, %rd44;
	ld.global.f32 	%f139, [%rd45];
	add.f32 	%f140, %f138, %f139;
	add.s32 	%r113, %r110, 1536;
	mul.wide.u32 	%rd46, %r113, 4;
	add.s64 	%rd47, %rd1, %rd46;
	ld.global.f32 	%f141, [%rd47];
	add.f32 	%f142, %f140, %f141;
	add.s32 	%r114, %r110, 2048;
	mul.wide.u32 	%rd48, %r114, 4;
	add.s64 	%rd49, %rd1, %rd48;
	ld.global.f32 	%f143, [%rd49];
	add.f32 	%f144, %f142, %f143;
	add.s32 	%r115, %r110, 2560;
	mul.wide.u32 	%rd50, %r115, 4;
	add.s64 	%rd51, %rd1, %rd50;
	ld.global.f32 	%f145, [%rd51];
	add.f32 	%f146, %f144, %f145;
	add.s32 	%r116, %r110, 3072;
	mul.wide.u32 	%rd52, %r116, 4;
	add.s64 	%rd53, %rd1, %rd52;
	ld.global.f32 	%f147, [%rd53];
	add.f32 	%f148, %f146, %f147;
	add.s32 	%r117, %r110, 3584;
	mul.wide.u32 	%rd54, %r117, 4;
	add.s64 	%rd55, %rd1, %rd54;
	ld.global.f32 	%f149, [%rd55];
	add.f32 	%f378, %f148, %f149;
	add.s32 	%r275, %r275, 4096;
$L__BB4_38:
	setp.eq.s32 	%p12, %r61, 0;
	@%p12 bra 	$L__BB4_44;
	setp.lt.u32 	%p13, %r61, 4;
	@%p13 bra 	$L__BB4_41;
	add.s32 	%r118, %r275, %r270;
	mul.wide.u32 	%rd56, %r118, 4;
	add.s64 	%rd57, %rd1, %rd56;
	ld.global.f32 	%f151, [%rd57];
	add.f32 	%f152, %f378, %f151;
	add.s32 	%r119, %r118, 512;
	mul.wide.u32 	%rd58, %r119, 4;
	add.s64 	%rd59, %rd1, %rd58;
	ld.global.f32 	%f153, [%rd59];
	add.f32 	%f154, %f152, %f153;
	add.s32 	%r120, %r118, 1024;
	mul.wide.u32 	%rd60, %r120, 4;
	add.s64 	%rd61, %rd1, %rd60;
	ld.global.f32 	%f155, [%rd61];
	add.f32 	%f156, %f154, %f155;
	add.s32 	%r121, %r118, 1536;
	mul.wide.u32 	%rd62, %r121, 4;
	add.s64 	%rd63, %rd1, %rd62;
	ld.global.f32 	%f157, [%rd63];
	add.f32 	%f378, %f156, %f157;
	add.s32 	%r275, %r275, 2048;
$L__BB4_41:
	and.b32  	%r122, %r49, 3;
	setp.eq.s32 	%p14, %r122, 0;
	@%p14 bra 	$L__BB4_44;
	add.s32 	%r278, %r275, %r268;
	cvt.u16.u32 	%rs1, %r267;
	shr.u16 	%rs2, %rs1, 9;
	add.s16 	%rs3, %rs2, 1;
	cvt.u32.u16 	%r123, %rs3;
	and.b32  	%r124, %r123, 3;
	neg.s32 	%r277, %r124;
$L__BB4_43:
	.pragma "nounroll";
	mul.wide.u32 	%rd64, %r278, 4;
	add.s64 	%rd65, %rd1, %rd64;
	ld.global.f32 	%f158, [%rd65];
	add.f32 	%f378, %f378, %f158;
	add.s32 	%r278, %r278, 512;
	add.s32 	%r277, %r277, 1;
	setp.ne.s32 	%p15, %r277, 0;
	@%p15 bra 	$L__BB4_43;
$L__BB4_44:
	// begin inline asm
	mov.u32 %r125, %laneid;
	// end inline asm
	mov.b32 	%r127, %f378;
	mov.b32 	%r128, 1;
	mov.b32 	%r149, 31;
	mov.b32 	%r150, -1;
	// begin inline asm
	shfl.sync.down.b32 %r126, %r127, %r128, %r149, %r150;
	// end inline asm
	setp.gt.s32 	%p16, %r125, 30;
	mov.b32 	%f159, %r126;
	add.f32 	%f160, %f378, %f159;
	selp.f32 	%f161, %f378, %f160, %p16;
	mov.b32 	%r132, %f161;
	mov.b32 	%r133, 2;
	// begin inline asm
	shfl.sync.down.b32 %r131, %r132, %r133, %r149, %r150;
	// end inline asm
	setp.gt.s32 	%p17, %r125, 29;
	mov.b32 	%f162, %r131;
	add.f32 	%f163, %f161, %f162;
	selp.f32 	%f164, %f161, %f163, %p17;
	mov.b32 	%r137, %f164;
	mov.b32 	%r138, 4;
	// begin inline asm
	shfl.sync.down.b32 %r136, %r137, %r138, %r149, %r150;
	// end inline asm
	setp.gt.s32 	%p18, %r125, 27;
	mov.b32 	%f165, %r136;
	add.f32 	%f166, %f164, %f165;
	selp.f32 	%f167, %f164, %f166, %p18;
	mov.b32 	%r142, %f167;
	mov.b32 	%r143, 8;
	// begin inline asm
	shfl.sync.down.b32 %r141, %r142, %r143, %r149, %r150;
	// end inline asm
	setp.gt.s32 	%p19, %r125, 23;
	mov.b32 	%f168, %r141;
	add.f32 	%f169, %f167, %f168;
	selp.f32 	%f170, %f167, %f169, %p19;
	mov.b32 	%r147, %f170;
	mov.b32 	%r148, 16;
	// begin inline asm
	shfl.sync.down.b32 %r146, %r147, %r148, %r149, %r150;
	// end inline asm
	setp.gt.s32 	%p20, %r125, 15;
	mov.b32 	%f171, %r146;
	add.f32 	%f37, %f170, %f171;
	selp.f32 	%f379, %f170, %f37, %p20;
	setp.ne.s32 	%p21, %r125, 0;
	@%p21 bra 	$L__BB4_46;
	shr.u32 	%r151, %r35, 3;
	and.b32  	%r152, %r151, 124;
	mov.u32 	%r153, _ZZN3cub18CUB_300001_SM_10006detail6reduce18DeviceReduceKernelINS2_10policy_hubIfjN4cuda3std3__44plusIfEEE10Policy1000EN6thrust24THRUST_300001_SM_1000_NS6detail15normal_iteratorINSD_10device_ptrIfEEEEjS9_fNS7_10__identityEEEvT0_PT3_T1_NS0_13GridEvenShareISN_EET2_T4_E12temp_storage;
	add.s32 	%r154, %r153, %r152;
	st.shared.f32 	[%r154+16], %f37;
$L__BB4_46:
	bar.sync 	0;
	setp.ne.s32 	%p22, %r35, 0;
	@%p22 bra 	$L__BB4_48;
	ld.shared.f32 	%f172, [_ZZN3cub18CUB_300001_SM_10006detail6reduce18DeviceReduceKernelINS2_10policy_hubIfjN4cuda3std3__44plusIfEEE10Policy1000EN6thrust24THRUST_300001_SM_1000_NS6detail15normal_iteratorINSD_10device_ptrIfEEEEjS9_fNS7_10__identityEEEvT0_PT3_T1_NS0_13GridEvenShareISN_EET2_T4_E12temp_storage+20];
	add.f32 	%f173, %f379, %f172;
	ld.shared.f32 	%f174, [_ZZN3cub18CUB_300001_SM_10006detail6reduce18DeviceReduceKernelINS2_10policy_hubIfjN4cuda3std3__44plusIfEEE10Policy1000EN6thrust24THRUST_300001_SM_1000_NS6detail15normal_iteratorINSD_10device_ptrIfEEEEjS9_fNS7_10__identityEEEvT0_PT3_T1_NS0_13GridEvenShareISN_EET2_T4_E12temp_storage+24];
	add.f32 	%f175, %f173, %f174;
	ld.shared.f32 	%f176, [_ZZN3cub18CUB_300001_SM_10006detail6reduce18DeviceReduceKernelINS2_10policy_hubIfjN4cuda3std3__44plusIfEEE10Policy1000EN6thrust24THRUST_300001_SM_1000_NS6detail15normal_iteratorINSD_10device_ptrIfEEEEjS9_fNS7_10__identityEEEvT0_PT3_T1_NS0_13GridEvenShareISN_EET2_T4_E12temp_storage+28];
	add.f32 	%f177, %f175, %f176;
	ld.shared.f32 	%f178, [_ZZN3cub18CUB_300001_SM_10006detail6reduce18DeviceReduceKernelINS2_10policy_hubIfjN4cuda3std3__44plusIfEEE10Policy1000EN6thrust24THRUST_300001_SM_1000_NS6detail15normal_iteratorINSD_10device_ptrIfEEEEjS9_fNS7_10__identityEEEvT0_PT3_T1_NS0_13GridEvenShareISN_EET2_T4_E12temp_storage+32];
	add.f32 	%f179, %f177, %f178;
	ld.shared.f32 	%f180, [_ZZN3cub18CUB_300001_SM_10006detail6reduce18DeviceReduceKernelINS2_10policy_hubIfjN4cuda3std3__44plusIfEEE10Policy1000EN6thrust24THRUST_300001_SM_1000_NS6detail15normal_iteratorINSD_10device_ptrIfEEEEjS9_fNS7_10__identityEEEvT0_PT3_T1_NS0_13GridEvenShareISN_EET2_T4_E12temp_storage+36];
	add.f32 	%f181, %f179, %f180;
	ld.shared.f32 	%f182, [_ZZN3cub18CUB_300001_SM_10006detail6reduce18DeviceReduceKernelINS2_10policy_hubIfjN4cuda3std3__44plusIfEEE10Policy1000EN6thrust24THRUST_300001_SM_1000_NS6detail15normal_iteratorINSD_10device_ptrIfEEEEjS9_fNS7_10__identityEEEvT0_PT3_T1_NS0_13GridEvenShareISN_EET2_T4_E12temp_storage+40];
	add.f32 	%f183, %f181, %f182;
	ld.shared.f32 	%f184, [_ZZN3cub18CUB_300001_SM_10006detail6reduce18DeviceReduceKernelINS2_10policy_hubIfjN4cuda3std3__44plusIfEEE10Policy1000EN6thrust24THRUST_300001_SM_1000_NS6detail15normal_iteratorINSD_10device_ptrIfEEEEjS9_fNS7_10__identityEEEvT0_PT3_T1_NS0_13GridEvenShareISN_EET2_T4_E12temp_storage+44];
	add.f32 	%f185, %f183, %f184;
	ld.shared.f32 	%f186, [_ZZN3cub18CUB_300001_SM_10006detail6reduce18DeviceReduceKernelINS2_10policy_hubIfjN4cuda3std3__44plusIfEEE10Policy1000EN6thrust24THRUST_300001_SM_1000_NS6detail15normal_iteratorINSD_10device_ptrIfEEEEjS9_fNS7_10__identityEEEvT0_PT3_T1_NS0_13GridEvenShareISN_EET2_T4_E12temp_storage+48];
	add.f32 	%f187, %f185, %f186;
	ld.shared.f32 	%f188, [_ZZN3cub18CUB_300001_SM_10006detail6reduce18DeviceReduceKernelINS2_10policy_hubIfjN4cuda3std3__44plusIfEEE10Policy1000EN6thrust24THRUST_300001_SM_1000_NS6detail15normal_iteratorINSD_10device_ptrIfEEEEjS9_fNS7_10__identityEEEvT0_PT3_T1_NS0_13GridEvenShareISN_EET2_T4_E12temp_storage+52];
	add.f32 	%f189, %f187, %f188;
	ld.shared.f32 	%f190, [_ZZN3cub18CUB_300001_SM_10006detail6reduce18DeviceReduceKernelINS2_10policy_hubIfjN4cuda3std3__44plusIfEEE10Policy1000EN6thrust24THRUST_300001_SM_1000_NS6detail15normal_iteratorINSD_10device_ptrIfEEEEjS9_fNS7_10__identityEEEvT0_PT3_T1_NS0_13GridEvenShareISN_EET2_T4_E12temp_storage+56];
	add.f32 	%f191, %f189, %f190;
	ld.shared.f32 	%f192, [_ZZN3cub18CUB_300001_SM_10006detail6reduce18DeviceReduceKernelINS2_10policy_hubIfjN4cuda3std3__44plusIfEEE10Policy1000EN6thrust24THRUST_300001_SM_1000_NS6detail15normal_iteratorINSD_10device_ptrIfEEEEjS9_fNS7_10__identityEEEvT0_PT3_T1_NS0_13GridEvenShareISN_EET2_T4_E12temp_storage+60];
	add.f32 	%f193, %f191, %f192;
	ld.shared.f32 	%f194, [_ZZN3cub18CUB_300001_SM_10006detail6reduce18DeviceReduceKernelINS2_10policy_hubIfjN4cuda3std3__44plusIfEEE10Policy1000EN6thrust24THRUST_300001_SM_1000_NS6detail15normal_iteratorINSD_10device_ptrIfEEEEjS9_fNS7_10__identityEEEvT0_PT3_T1_NS0_13GridEvenShareISN_EET2_T4_E12temp_storage+64];
	add.f32 	%f195, %f193, %f194;
	ld.shared.f32 	%f196, [_ZZN3cub18CUB_300001_SM_10006detail6reduce18DeviceReduceKernelINS2_10policy_hubIfjN4cuda3std3__44plusIfEEE10Policy1000EN6thrust24THRUST_300001_SM_1000_NS6detail15normal_iteratorINSD_10device_ptrIfEEEEjS9_fNS7_10__identityEEEvT0_PT3_T1_NS0_13GridEvenShareISN_EET2_T4_E12temp_storage+68];
	add.f32 	%f197, %f195, %f196;
	ld.shared.f32 	%f198, [_ZZN3cub18CUB_300001_SM_10006detail6reduce18DeviceReduceKernelINS2_10policy_hubIfjN4cuda3std3__44plusIfEEE10Policy1000EN6thrust24THRUST_300001_SM_1000_NS6detail15normal_iteratorINSD_10device_ptrIfEEEEjS9_fNS7_10__identityEEEvT0_PT3_T1_NS0_13GridEvenShareISN_EET2_T4_E12temp_storage+72];
	add.f32 	%f199, %f197, %f198;
	ld.shared.f32 	%f200, [_ZZN3cub18CUB_300001_SM_10006detail6reduce18DeviceReduceKernelINS2_10policy_hubIfjN4cuda3std3__44plusIfEEE10Policy1000EN6thrust24THRUST_300001_SM_1000_NS6detail15normal_iteratorINSD_10device_ptrIfEEEEjS9_fNS7_10__identityEEEvT0_PT3_T1_NS0_13GridEvenShareISN_EET2_T4_E12temp_storage+76];
	add.f32 	%f379, %f199, %f200;
$L__BB4_48:
	mov.u32 	%r256, %tid.x;
	setp.ne.s32 	%p64, %r256, 0;
	@%p64 bra 	$L__BB4_50;
	ld.param.u64 	%rd129, [_ZN3cub18CUB_300001_SM_10006detail6reduce18DeviceReduceKernelINS2_10policy_hubIfjN4cuda3std3__44plusIfEEE10Policy1000EN6thrust24THRUST_300001_SM_1000_NS6detail15normal_iteratorINSD_10device_ptrIfEEEEjS9_fNS7_10__identityEEEvT0_PT3_T1_NS0_13GridEvenShareISN_EET2_T4__param_1];
	cvta.to.global.u64 	%rd126, %rd129;
	mul.wide.u32 	%rd127, %r3, 4;
	add.s64 	%rd128, %rd126, %rd127;
	st.global.f32 	[%rd128], %f379;
$L__BB4_50:
	ret;

}
	// .globl	_ZN3cub18CUB_300001_SM_10006detail6reduce28DeviceReduceSingleTileKernelINS2_10policy_hubIfjN4cuda3std3__44plusIfEEE10Policy1000EPfSC_iS9_ffNS7_10__identityEEEvT0_T1_T2_T3_T4_T6_
.visible .entry _ZN3cub18CUB_300001_SM_10006detail6reduce28DeviceReduceSingleTileKernelINS2_10policy_hubIfjN4cuda3std3__44plusIfEEE10Policy1000EPfSC_iS9_ffNS7_10__identityEEEvT0_T1_T2_T3_T4_T6_(
	.param .u64 .ptr .align 1 _ZN3cub18CUB_300001_SM_10006detail6reduce28DeviceReduceSingleTileKernelINS2_10policy_hubIfjN4cuda3std3__44plusIfEEE10Policy1000EPfSC_iS9_ffNS7_10__identityEEEvT0_T1_T2_T3_T4_T6__param_0,
	.param .u64 .ptr .align 1 _ZN3cub18CUB_300001_SM_10006detail6reduce28DeviceReduceSingleTileKernelINS2_10policy_hubIfjN4cuda3std3__44plusIfEEE10Policy1000EPfSC_iS9_ffNS7_10__identityEEEvT0_T1_T2_T3_T4_T6__param_1,
	.param .u32 _ZN3cub18CUB_300001_SM_10006detail6reduce28DeviceReduceSingleTileKernelINS2_10policy_hubIfjN4cuda3std3__44plusIfEEE10Policy1000EPfSC_iS9_ffNS7_10__identityEEEvT0_T1_T2_T3_T4_T6__param_2,
	.param .align 1 .b8 _ZN3cub18CUB_300001_SM_10006detail6reduce28DeviceReduceSingleTileKernelINS2_10policy_hubIfjN4cuda3std3__44plusIfEEE10Policy1000EPfSC_iS9_ffNS7_10__identityEEEvT0_T1_T2_T3_T4_T6__param_3[1],
	.param .f32 _ZN3cub18CUB_300001_SM_10006detail6reduce28DeviceReduceSingleTileKernelINS2_10policy_hubIfjN4cuda3std3__44plusIfEEE10Policy1000EPfSC_iS9_ffNS7_10__identityEEEvT0_T1_T2_T3_T4_T6__param_4,
	.param .align 1 .b8 _ZN3cub18CUB_300001_SM_10006detail6reduce28DeviceReduceSingleTileKernelINS2_10policy_hubIfjN4cuda3std3__44plusIfEEE10Policy1000EPfSC_iS9_ffNS7_10__identityEEEvT0_T1_T2_T3_T4_T6__param_5[1]
)
.maxntid 512
.minnctapersm 1
{
	.reg .pred 	%p<113>;
	.reg .b32 	%r<407>;
	.reg .b32 	%f<531>;
	.reg .b64 	%rd<133>;
	// demoted variable
	.shared .align 4 .b8 _ZZN3cub18CUB_300001_SM_10006detail6reduce28DeviceReduceSingleTileKernelINS2_10policy_hubIfjN4cuda3std3__44plusIfEEE10Policy1000EPfSC_iS9_ffNS7_10__identityEEEvT0_T1_T2_T3_T4_T6_E12temp_storage[84];
	ld.param.u64 	%rd16, [_ZN3cub18CUB_300001_SM_10006detail6reduce28DeviceReduceSingleTileKernelINS2_10policy_hubIfjN4cuda3std3__44plusIfEEE10Policy1000EPfSC_iS9_ffNS7_10__identityEEEvT0_T1_T2_T3_T4_T6__param_0];
	ld.param.u64 	%rd17, [_ZN3cub18CUB_300001_SM_10006detail6reduce28DeviceReduceSingleTileKernelINS2_10policy_hubIfjN4cuda3std3__44plusIfEEE10Policy1000EPfSC_iS9_ffNS7_10__identityEEEvT0_T1_T2_T3_T4_T6__param_1];
	ld.param.u32 	%r67, [_ZN3cub18CUB_300001_SM_10006detail6reduce28DeviceReduceSingleTileKernelINS2_10policy_hubIfjN4cuda3std3__44plusIfEEE10Policy1000EPfSC_iS9_ffNS7_10__identityEEEvT0_T1_T2_T3_T4_T6__param_2];
	ld.param.f32 	%f58, [_ZN3cub18CUB_300001_SM_10006detail6reduce28DeviceReduceSingleTileKernelINS2_10policy_hubIfjN4cuda3std3__44plusIfEEE10Policy1000EPfSC_iS9_ffNS7_10__identityEEEvT0_T1_T2_T3_T4_T6__param_4];
	cvta.to.global.u64 	%rd1, %rd17;
	setp.ne.s32 	%p1, %r67, 0;
	@%p1 bra 	$L__BB5_3;
	mov.u32 	%r380, %tid.x;
	setp.ne.s32 	%p112, %r380, 0;
	@%p112 bra 	$L__BB5_74;
	st.global.f32 	[%rd1], %f58;
	bra.uni 	$L__BB5_74;
$L__BB5_3:
	and.b64  	%rd18, %rd16, 7;
	setp.ne.s64 	%p2, %rd18, 0;
	@%p2 bra 	$L__BB5_38;
	setp.gt.s32 	%p57, %r67, 8191;
	@%p57 bra 	$L__BB5_22;
	mov.u32 	%r1, %tid.x;
	setp.ge.s32 	%p74, %r1, %r67;
	mov.f32 	%f509, 0f00000000;
	mov.u32 	%r384, %r1;
	@%p74 bra 	$L__BB5_7;
	mul.wide.u32 	%rd121, %r1, 4;
	add.s64 	%rd120, %rd16, %rd121;
	// begin inline asm
	ld.global.nc.u32 %r300, [%rd120];
	// end inline asm
	mov.b32 	%f509, %r300;
	add.s32 	%r384, %r1, 512;
$L__BB5_7:
	setp.ge.s32 	%p75, %r384, %r67;
	@%p75 bra 	$L__BB5_13;
	not.b32 	%r301, %r384;
	add.s32 	%r4, %r67, %r301;
	and.b32  	%r302, %r4, 1536;
	setp.eq.s32 	%p76, %r302, 1536;
	@%p76 bra 	$L__BB5_11;
	mul.wide.u32 	%rd122, %r384, 4;
	add.s64 	%rd129, %rd16, %rd122;
	shr.u32 	%r303, %r4, 9;
	add.s32 	%r304, %r303, 1;
	and.b32  	%r305, %r304, 3;
	neg.s32 	%r382, %r305;
$L__BB5_10:
	.pragma "nounroll";
	// begin inline asm
	ld.global.nc.u32 %r306, [%rd129];
	// end inline asm
	mov.b32 	%f395, %r306;
	add.f32 	%f509, %f509, %f395;
	add.s32 	%r384, %r384, 512;
	add.s64 	%rd129, %rd129, 2048;
	add.s32 	%r382, %r382, 1;
	setp.ne.s32 	%p77, %r382, 0;
	@%p77 bra 	$L__BB5_10;
$L__BB5_11:
	setp.lt.u32 	%p78, %r4, 1536;
	@%p78 bra 	$L__BB5_13;
$L__BB5_12:
	mul.wide.s32 	%rd128, %r384, 4;
	add.s64 	%rd124, %rd16, %rd128;
	// begin inline asm
	ld.global.nc.u32 %r307, [%rd124];
	// end inline asm
	mov.b32 	%f396, %r307;
	add.f32 	%f397, %f509, %f396;
	add.s64 	%rd125, %rd124, 2048;
	// begin inline asm
	ld.global.nc.u32 %r308, [%rd125];
	// end inline asm
	mov.b32 	%f398, %r308;
	add.f32 	%f399, %f397, %f398;
	add.s64 	%rd126, %rd124, 4096;
	// begin inline asm
	ld.global.nc.u32 %r309, [%rd126];
	// end inline asm
	mov.b32 	%f400, %r309;
	add.f32 	%f401, %f399, %f400;
	add.s64 	%rd127, %rd124, 6144;
	// begin inline asm
	ld.global.nc.u32 %r310, [%rd127];
	// end inline asm
	mov.b32 	%f402, %r310;
	add.f32 	%f509, %f401, %f402;
	add.s32 	%r384, %r384, 2048;
	setp.lt.s32 	%p79, %r384, %r67;
	@%p79 bra 	$L__BB5_12;
$L__BB5_13:
	setp.lt.s32 	%p80, %r67, 512;
	@%p80 bra 	$L__BB5_18;
	// begin inline asm
	mov.u32 %r349, %laneid;
	// end inline asm
	mov.b32 	%r351, %f509;
	mov.b32 	%r352, 1;
	mov.b32 	%r373, 31;
	mov.b32 	%r374, -1;
	// begin inline asm
	shfl.sync.down.b32 %r350, %r351, %r352, %r373, %r374;
	// end inline asm
	setp.gt.s32 	%p104, %r349, 30;
	mov.b32 	%f461, %r350;
	add.f32 	%f462, %f509, %f461;
	selp.f32 	%f463, %f509, %f462, %p104;
	mov.b32 	%r356, %f463;
	mov.b32 	%r357, 2;
	// begin inline asm
	shfl.sync.down.b32 %r355, %r356, %r357, %r373, %r374;
	// end inline asm
	setp.gt.s32 	%p105, %r349, 29;
	mov.b32 	%f464, %r355;
	add.f32 	%f465, %f463, %f464;
	selp.f32 	%f466, %f463, %f465, %p105;
	mov.b32 	%r361, %f466;
	mov.b32 	%r362, 4;
	// begin inline asm
	shfl.sync.down.b32 %r360, %r361, %r362, %r373, %r374;
	// end inline asm
	setp.gt.s32 	%p106, %r349, 27;
	mov.b32 	%f467, %r360;
	add.f32 	%f468, %f466, %f467;
	selp.f32 	%f469, %f466, %f468, %p106;
	mov.b32 	%r366, %f469;
	mov.b32 	%r367, 8;
	// begin inline asm
	shfl.sync.down.b32 %r365, %r366, %r367, %r373, %r374;
	// end inline asm
	setp.gt.s32 	%p107, %r349, 23;
	mov.b32 	%f470, %r365;
	add.f32 	%f471, %f469, %f470;
	selp.f32 	%f472, %f469, %f471, %p107;
	mov.b32 	%r371, %f472;
	mov.b32 	%r372, 16;
	// begin inline asm
	shfl.sync.down.b32 %r370, %r371, %r372, %r373, %r374;
	// end inline asm
	setp.gt.s32 	%p108, %r349, 15;
	mov.b32 	%f473, %r370;
	add.f32 	%f10, %f472, %f473;
	selp.f32 	%f530, %f472, %f10, %p108;
	setp.ne.s32 	%p109, %r349, 0;
	@%p109 bra 	$L__BB5_16;
	shr.u32 	%r375, %r1, 3;
	and.b32  	%r376, %r375, 124;
	mov.u32 	%r377, _ZZN3cub18CUB_300001_SM_10006detail6reduce28DeviceReduceSingleTileKernelINS2_10policy_hubIfjN4cuda3std3__44plusIfEEE10Policy1000EPfSC_iS9_ffNS7_10__identityEEEvT0_T1_T2_T3_T4_T6_E12temp_storage;
	add.s32 	%r378, %r377, %r376;
	st.shared.f32 	[%r378+16], %f10;
$L__BB5_16:
	bar.sync 	0;
	setp.ne.s32 	%p110, %r1, 0;
	@%p110 bra 	$L__BB5_72;
	ld.shared.f32 	%f474, [_ZZN3cub18CUB_300001_SM_10006detail6reduce28DeviceReduceSingleTileKernelINS2_10policy_hubIfjN4cuda3std3__44plusIfEEE10Policy1000EPfSC_iS9_ffNS7_10__identityEEEvT0_T1_T2_T3_T4_T6_E12temp_storage+20];
	add.f32 	%f475, %f530, %f474;
	ld.shared.f32 	%f476, [_ZZN3cub18CUB_300001_SM_10006detail6reduce28DeviceReduceSingleTileKernelINS2_10policy_hubIfjN4cuda3std3__44plusIfEEE10Policy1000EPfSC_iS9_ffNS7_10__identityEEEvT0_T1_T2_T3_T4_T6_E12temp_storage+24];
	add.f32 	%f477, %f475, %f476;
	ld.shared.f32 	%f478, [_ZZN3cub18CUB_300001_SM_10006detail6reduce28DeviceReduceSingleTileKernelINS2_10policy_hubIfjN4cuda3std3__44plusIfEEE10Policy1000EPfSC_iS9_ffNS7_10__identityEEEvT0_T1_T2_T3_T4_T6_E12temp_storage+28];
	add.f32 	%f479, %f477, %f478;
	ld.shared.f32 	%f480, [_ZZN3cub18CUB_300001_SM_10006detail6reduce28DeviceReduceSingleTileKernelINS2_10policy_hubIfjN4cuda3std3__44plusIfEEE10Policy1000EPfSC_iS9_ffNS7_10__identityEEEvT0_T1_T2_T3_T4_T6_E12temp_storage+32];
	add.f32 	%f481, %f479, %f480;
	ld.shared.f32 	%f482, [_ZZN3cub18CUB_300001_SM_10006detail6reduce28DeviceReduceSingleTileKernelINS2_10policy_hubIfjN4cuda3std3__44plusIfEEE10Policy1000EPfSC_iS9_ffNS7_10__identityEEEvT0_T1_T2_T3_T4_T6_E12temp_storage+36];
	add.f32 	%f483, %f481, %f482;
	ld.shared.f32 	%f484, [_ZZN3cub18CUB_300001_SM_10006detail6reduce28DeviceReduceSingleTileKernelINS2_10policy_hubIfjN4cuda3std3__44plusIfEEE10Policy1000EPfSC_iS9_ffNS7_10__identityEEEvT0_T1_T2_T3_T4_T6_E12temp_storage+40];
	add.f32 	%f485, %f483, %f484;
	ld.shared.f32 	%f486, [_ZZN3cub18CUB_300001_SM_10006detail6reduce28DeviceReduceSingleTileKernelINS2_10policy_hubIfjN4cuda3std3__44plusIfEEE10Policy1000EPfSC_iS9_ffNS7_10__identityEEEvT0_T1_T2_T3_T4_T6_E12temp_storage+44];
	add.f32 	%f487, %f485, %f486;
	ld.shared.f32 	%f488, [_ZZN3cub18CUB_300001_SM_10006detail6reduce28DeviceReduceSingleTileKernelINS2_10policy_hubIfjN4cuda3std3__44plusIfEEE10Policy1000EPfSC_iS9_ffNS7_10__identityEEEvT0_T1_T2_T3_T4_T6_E12temp_storage+48];
	add.f32 	%f489, %f487, %f488;
	ld.shared.f32 	%f490, [_ZZN3cub18CUB_300001_SM_10006detail6reduce28DeviceReduceSingleTileKernelINS2_10policy_hubIfjN4cuda3std3__44plusIfEEE10Policy1000EPfSC_iS9_ffNS7_10__identityEEEvT0_T1_T2_T3_T4_T6_E12temp_storage+52];
	add.f32 	%f491, %f489, %f490;
	ld.shared.f32 	%f492, [_ZZN3cub18CUB_300001_SM_10006detail6reduce28DeviceReduceSingleTileKernelINS2_10policy_hubIfjN4cuda3std3__44plusIfEEE10Policy1000EPfSC_iS9_ffNS7_10__identityEEEvT0_T1_T2_T3_T4_T6_E12temp_storage+56];
	add.f32 	%f493, %f491, %f492;
	ld.shared.f32 	%f494, [_ZZN3cub18CUB_300001_SM_10006detail6reduce28DeviceReduceSingleTileKernelINS2_10policy_hubIfjN4cuda3std3__44plusIfEEE10Policy1000EPfSC_iS9_ffNS7_10__identityEEEvT0_T1_T2_T3_T4_T6_E12temp_storage+60];
	add.f32 	%f495, %f493, %f494;
	ld.shared.f32 	%f496, [_ZZN3cub18CUB_300001_SM_10006detail6reduce28DeviceReduceSingleTileKernelINS2_10policy_hubIfjN4cuda3std3__44plusIfEEE10Policy1000EPfSC_iS9_ffNS7_10__identityEEEvT0_T1_T2_T3_T4_T6_E12temp_storage+64];
	add.f32 	%f497, %f495, %f496;
	ld.shared.f32 	%f498, [_ZZN3cub18CUB_300001_SM_10006detail6reduce28DeviceReduceSingleTileKernelINS2_10policy_hubIfjN4cuda3std3__44plusIfEEE10Policy1000EPfSC_iS9_ffNS7_10__identityEEEvT0_T1_T2_T3_T4_T6_E12temp_storage+68];
	add.f32 	%f499, %f497, %f498;
	ld.shared.f32 	%f500, [_ZZN3cub18CUB_300001_SM_10006detail6reduce28DeviceReduceSingleTileKernelINS2_10policy_hubIfjN4cuda3std3__44plusIfEEE10Policy1000EPfSC_iS9_ffNS7_10__identityEEEvT0_T1_T2_T3_T4_T6_E12temp_storage+72];
	add.f32 	%f501, %f499, %f500;
	ld.shared.f32 	%f502, [_ZZN3cub18CUB_300001_SM_10006detail6reduce28DeviceReduceSingleTileKernelINS2_10policy_hubIfjN4cuda3std3__44plusIfEEE10Policy1000EPfSC_iS9_ffNS7_10__identityEEEvT0_T1_T2_T3_T4_T6_E12temp_storage+76];
	add.f32 	%f530, %f501, %f502;
	bra.uni 	$L__BB5_72;
$L__BB5_18:
	// begin inline asm
	mov.u32 %r311, %laneid;
	// end inline asm
	and.b32  	%r337, %r1, 992;
	add.s32 	%r338, %r337, 32;
	setp.gt.s32 	%p81, %r338, %r67;
	not.b32 	%r339, %r337;
	add.s32 	%r340, %r67, %r339;
	selp.b32 	%r335, %r340, 31, %p81;
	mov.b32 	%r313, %f509;
	mov.b32 	%r314, 1;
	mov.b32 	%r336, -1;
	// begin inline asm
	shfl.sync.down.b32 %r312, %r313, %r314, %r335, %r336;
	// end inline asm
	setp.lt.s32 	%p82, %r311, %r335;
	mov.b32 	%f403, %r312;
	add.f32 	%f404, %f509, %f403;
	selp.f32 	%f405, %f404, %f509, %p82;
	mov.b32 	%r318, %f405;
	mov.b32 	%r319, 2;
	// begin inline asm
	shfl.sync.down.b32 %r317, %r318, %r319, %r335, %r336;
	// end inline asm
	add.s32 	%r341, %r311, 2;
	setp.gt.s32 	%p83, %r341, %r335;
	mov.b32 	%f406, %r317;
	add.f32 	%f407, %f405, %f406;
	selp.f32 	%f408, %f405, %f407, %p83;
	mov.b32 	%r323, %f408;
	mov.b32 	%r324, 4;
	// begin inline asm
	shfl.sync.down.b32 %r322, %r323, %r324, %r335, %r336;
	// end inline asm
	add.s32 	%r342, %r311, 4;
	setp.gt.s32 	%p84, %r342, %r335;
	mov.b32 	%f409, %r322;
	add.f32 	%f410, %f408, %f409;
	selp.f32 	%f411, %f408, %f410, %p84;
	mov.b32 	%r328, %f411;
	mov.b32 	%r329, 8;
	// begin inline asm
	shfl.sync.down.b32 %r327, %r328, %r329, %r335, %r336;
	// end inline asm
	add.s32 	%r343, %r311, 8;
	setp.gt.s32 	%p85, %r343, %r335;
	mov.b32 	%f412, %r327;
	add.f32 	%f413, %f411, %f412;
	selp.f32 	%f414, %f411, %f413, %p85;
	mov.b32 	%r333, %f414;
	mov.b32 	%r334, 16;
	// begin inline asm
	shfl.sync.down.b32 %r332, %r333, %r334, %r335, %r336;
	// end inline asm
	add.s32 	%r344, %r311, 16;
	setp.gt.s32 	%p86, %r344, %r335;
	mov.b32 	%f415, %r332;
	add.f32 	%f416, %f414, %f415;
	selp.f32 	%f530, %f414, %f416, %p86;
	setp.ne.s32 	%p87, %r311, 0;
	@%p87 bra 	$L__BB5_20;
	shr.u32 	%r345, %r1, 3;
	and.b32  	%r346, %r345, 124;
	mov.u32 	%r347, _ZZN3cub18CUB_300001_SM_10006detail6reduce28DeviceReduceSingleTileKernelINS2_10policy_hubIfjN4cuda3std3__44plusIfEEE10Policy1000EPfSC_iS9_ffNS7_10__identityEEEvT0_T1_T2_T3_T4_T6_E12temp_storage;
	add.s32 	%r348, %r347, %r346;
	st.shared.f32 	[%r348+16], %f530;
$L__BB5_20:
	bar.sync 	0;
	setp.ne.s32 	%p88, %r1, 0;
	@%p88 bra 	$L__BB5_72;
	setp.gt.s32 	%p89, %r67, 32;
	ld.shared.f32 	%f417, [_ZZN3cub18CUB_300001_SM_10006detail6reduce28DeviceReduceSingleTileKernelINS2_10policy_hubIfjN4cuda3std3__44plusIfEEE10Policy1000EPfSC_iS9_ffNS7_10__identityEEEvT0_T1_T2_T3_T4_T6_E12temp_storage+20];
	add.f32 	%f418, %f530, %f417;
	selp.f32 	%f419, %f418, %f530, %p89;
	setp.gt.s32 	%p90, %r67, 64;
	ld.shared.f32 	%f420, [_ZZN3cub18CUB_300001_SM_10006detail6reduce28DeviceReduceSingleTileKernelINS2_10policy_hubIfjN4cuda3std3__44plusIfEEE10Policy1000EPfSC_iS9_ffNS7_10__identityEEEvT0_T1_T2_T3_T4_T6_E12temp_storage+24];
	add.f32 	%f421, %f420, %f419;
	selp.f32 	%f422, %f421, %f419, %p90;
	setp.gt.s32 	%p91, %r67, 96;
	ld.shared.f32 	%f423, [_ZZN3cub18CUB_300001_SM_10006detail6reduce28DeviceReduceSingleTileKernelINS2_10policy_hubIfjN4cuda3std3__44plusIfEEE10Policy1000EPfSC_iS9_ffNS7_10__identityEEEvT0_T1_T2_T3_T4_T6_E12temp_storage+28];
	add.f32 	%f424, %f423, %f422;
	selp.f32 	%f425, %f424, %f422, %p91;
	setp.gt.s32 	%p92, %r67, 128;
	ld.shared.f32 	%f426, [_ZZN3cub18CUB_300001_SM_10006detail6reduce28DeviceReduceSingleTileKernelINS2_10policy_hubIfjN4cuda3std3__44plusIfEEE10Policy1000EPfSC_iS9_ffNS7_10__identityEEEvT0_T1_T2_T3_T4_T6_E12temp_storage+32];
	add.f32 	%f427, %f426, %f425;
	selp.f32 	%f428, %f427, %f425, %p92;
	setp.gt.s32 	%p93, %r67, 160;
	ld.shared.f32 	%f429, [_ZZN3cub18CUB_300001_SM_10006detail6reduce28DeviceReduceSingleTileKernelINS2_10policy_hubIfjN4cuda3std3__44plusIfEEE10Policy1000EPfSC_iS9_ffNS7_10__identityEEEvT0_T1_T2_T3_T4_T6_E12temp_storage+36];
	add.f32 	%f430, %f429, %f428;
	selp.f32 	%f431, %f430, %f428, %p93;
	setp.gt.s32 	%p94, %r67, 192;
	ld.shared.f32 	%f432, [_ZZN3cub18CUB_300001_SM_10006detail6reduce28DeviceReduceSingleTileKernelINS2_10policy_hubIfjN4cuda3std3__44plusIfEEE10Policy1000EPfSC_iS9_ffNS7_10__identityEEEvT0_T1_T2_T3_T4_T6_E12temp_storage+40];
	add.f32 	%f433, %f432, %f431;
	selp.f32 	%f434, %f433, %f431, %p94;
	setp.gt.s32 	%p95, %r67, 224;
	ld.shared.f32 	%f435, [_ZZN3cub18CUB_300001_SM_10006detail6reduce28DeviceReduceSingleTileKernelINS2_10policy_hubIfjN4cuda3std3__44plusIfEEE10Policy1000EPfSC_iS9_ffNS7_10__identityEEEvT0_T1_T2_T3_T4_T6_E12temp_storage+44];
	add.f32 	%f436, %f435, %f434;
	selp.f32 	%f437, %f436, %f434, %p95;
	setp.gt.s32 	%p96, %r67, 256;
	ld.shared.f32 	%f438, [_ZZN3cub18CUB_300001_SM_10006detail6reduce28DeviceReduceSingleTileKernelINS2_10policy_hubIfjN4cuda3std3__44plusIfEEE10Policy1000EPfSC_iS9_ffNS7_10__identityEEEvT0_T1_T2_T3_T4_T6_E12temp_storage+48];
	add.f32 	%f439, %f438, %f437;
	selp.f32 	%f440, %f439, %f437, %p96;
	setp.gt.s32 	%p97, %r67, 288;
	ld.shared.f32 	%f441, [_ZZN3cub18CUB_300001_SM_10006detail6reduce28DeviceReduceSingleTileKernelINS2_10policy_hubIfjN4cuda3std3__44plusIfEEE10Policy1000EPfSC_iS9_ffNS7_10__identityEEEvT0_T1_T2_T3_T4_T6_E12temp_storage+52];
	add.f32 	%f442, %f441, %f440;
	selp.f32 	%f443, %f442, %f440, %p97;
	setp.gt.s32 	%p98, %r67, 320;
	ld.shared.f32 	%f444, [_ZZN3cub18CUB_300001_SM_10006detail6reduce28DeviceReduceSingleTileKernelINS2_10policy_hubIfjN4cuda3std3__44plusIfEEE10Policy1000EPfSC_iS9_ffNS7_10__identityEEEvT0_T1_T2_T3_T4_T6_E12temp_storage+56];
	add.f32 	%f445, %f444, %f443;
	selp.f32 	%f446, %f445, %f443, %p98;
	setp.gt.s32 	%p99, %r67, 352;
	ld.shared.f32 	%f447, [_ZZN3cub18CUB_300001_SM_10006detail6reduce28DeviceReduceSingleTileKernelINS2_10policy_hubIfjN4cuda3std3__44plusIfEEE10Policy1000EPfSC_iS9_ffNS7_10__identityEEEvT0_T1_T2_T3_T4_T6_E12temp_storage+60];
	add.f32 	%f448, %f447, %f446;
	selp.f32 	%f449, %f448, %f446, %p99;
	setp.gt.s32 	%p100, %r67, 384;
	ld.shared.f32 	%f450, [_ZZN3cub18CUB_300001_SM_10006detail6reduce28DeviceReduceSingleTileKernelINS2_10policy_hubIfjN4cuda3std3__44plusIfEEE10Policy1000EPfSC_iS9_ffNS7_10__identityEEEvT0_T1_T2_T3_T4_T6_E12temp_storage+64];
	add.f32 	%f451, %f450, %f449;
	selp.f32 	%f452, %f451, %f449, %p100;
	setp.gt.s32 	%p101, %r67, 416;
	ld.shared.f32 	%f453, [_ZZN3cub18CUB_300001_SM_10006detail6reduce28DeviceReduceSingleTileKernelINS2_10policy_hubIfjN4cuda3std3__44plusIfEEE10Policy1000EPfSC_iS9_ffNS7_10__identityEEEvT0_T1_T2_T3_T4_T6_E12temp_storage+68];
	add.f32 	%f454, %f453, %f452;
	selp.f32 	%f455, %f454, %f452, %p101;
	setp.gt.s32 	%p102, %r67, 448;
	ld.shared.f32 	%f456, [_ZZN3cub18CUB_300001_SM_10006detail6reduce28DeviceReduceSingleTileKernelINS2_10policy_hubIfjN4cuda3std3__44plusIfEEE10Policy1000EPfSC_iS9_ffNS7_10__identityEEEvT0_T1_T2_T3_T4_T6_E12temp_storage+72];
	add.f32 	%f457, %f456, %f455;
	selp.f32 	%f458, %f457, %f455, %p102;
	setp.gt.s32 	%p103, %r67, 480;
	ld.shared.f32 	%f459, [_ZZN3cub18CUB_300001_SM_10006detail6reduce28DeviceReduceSingleTileKernelINS2_10policy_hubIfjN4cuda3std3__44plusIfEEE10Policy1000EPfSC_iS9_ffNS7_10__identityEEEvT0_T1_T2_T3_T4_T6_E12temp_storage+76];
	add.f32 	%f460, %f459, %f458;
	selp.f32 	%f530, %f460, %f458, %p103;
	bra.uni 	$L__BB5_72;
$L__BB5_22:
	mov.u32 	%r13, %tid.x;
	shl.b32 	%r224, %r13, 1;
	mul.wide.u32 	%rd90, %r224, 4;
	add.s64 	%rd75, %rd16, %rd90;
	// begin inline asm
	ld.global.nc.u64 %rd74, [%rd75];
	// end inline asm
	mov.b64 	{%r225, %r226}, %rd74;
	mov.b32 	%f281, %r226;
	mov.b32 	%f282, %r225;
	add.s64 	%rd77, %rd75, 4096;
	// begin inline asm
	ld.global.nc.u64 %rd76, [%rd77];
	// end inline asm
	mov.b64 	{%r227, %r228}, %rd76;
	mov.b32 	%f283, %r228;
	mov.b32 	%f284, %r227;
	add.s64 	%rd79, %rd75, 8192;
	// begin inline asm
	ld.global.nc.u64 %rd78, [%rd79];
	// end inline asm
	mov.b64 	{%r229, %r230}, %rd78;
	mov.b32 	%f285, %r230;
	mov.b32 	%f286, %r229;
	add.s64 	%rd81, %rd75, 12288;
	// begin inline asm
	ld.global.nc.u64 %rd80, [%rd81];
	// end inline asm
	mov.b64 	{%r231, %r232}, %rd80;
	mov.b32 	%f287, %r232;
	mov.b32 	%f288, %r231;
	add.s64 	%rd83, %rd75, 16384;
	// begin inline asm
	ld.global.nc.u64 %rd82, [%rd83];
	// end inline asm
	mov.b64 	{%r233, %r234}, %rd82;
	mov.b32 	%f289, %r234;
	mov.b32 	%f290, %r233;
	add.s64 	%rd85, %rd75, 20480;
	// begin inline asm
	ld.global.nc.u64 %rd84, [%rd85];
	// end inline asm
	mov.b64 	{%r235, %r236}, %rd84;
	mov.b32 	%f291, %r236;
	mov.b32 	%f292, %r235;
	add.s64 	%rd87, %rd75, 24576;
	// begin inline asm
	ld.global.nc.u64 %rd86, [%rd87];
	// end inline asm
	mov.b64 	{%r237, %r238}, %rd86;
	mov.b32 	%f293, %r238;
	mov.b32 	%f294, %r237;
	add.s64 	%rd89, %rd75, 28672;
	// begin inline asm
	ld.global.nc.u64 %rd88, [%rd89];
	// end inline asm
	mov.b64 	{%r239, %r240}, %rd88;
	mov.b32 	%f295, %r240;
	mov.b32 	%f296, %r239;
	add.f32 	%f297, %f282, %f281;
	add.f32 	%f298, %f284, %f283;
	add.f32 	%f299, %f286, %f285;
	add.f32 	%f300, %f288, %f287;
	add.f32 	%f301, %f290, %f289;
	add.f32 	%f302, %f292, %f291;
	add.f32 	%f303, %f294, %f293;
	add.f32 	%f304, %f296, %f295;
	add.f32 	%f305, %f297, %f298;
	add.f32 	%f306, %f299, %f300;
	add.f32 	%f307, %f301, %f302;
	add.f32 	%f308, %f303, %f304;
	add.f32 	%f309, %f305, %f306;
	add.f32 	%f310, %f307, %f308;
	add.f32 	%f516, %f309, %f310;
	setp.lt.u32 	%p58, %r67, 16384;
	mov.b32 	%r387, 8192;
	@%p58 bra 	$L__BB5_26;
	add.s32 	%r14, %r67, -8192;
	mov.b32 	%r387, 8192;
$L__BB5_24:
	mul.wide.s32 	%rd107, %r387, 4;
	add.s64 	%rd92, %rd75, %rd107;
	// begin inline asm
	ld.global.nc.u64 %rd91, [%rd92];
	// end inline asm
	mov.b64 	{%r242, %r243}, %rd91;
	mov.b32 	%f311, %r243;
	mov.b32 	%f312, %r242;
	add.s64 	%rd94, %rd92, 4096;
	// begin inline asm
	ld.global.nc.u64 %rd93, [%rd94];
	// end inline asm
	mov.b64 	{%r244, %r245}, %rd93;
	mov.b32 	%f313, %r245;
	mov.b32 	%f314, %r244;
	add.s64 	%rd96, %rd92, 8192;
	// begin inline asm
	ld.global.nc.u64 %rd95, [%rd96];
	// end inline asm
	mov.b64 	{%r246, %r247}, %rd95;
	mov.b32 	%f315, %r247;
	mov.b32 	%f316, %r246;
	add.s64 	%rd98, %rd92, 12288;
	// begin inline asm
	ld.global.nc.u64 %rd97, [%rd98];
	// end inline asm
	mov.b64 	{%r248, %r249}, %rd97;
	mov.b32 	%f317, %r249;
	mov.b32 	%f318, %r248;
	add.s64 	%rd100, %rd92, 16384;
	// begin inline asm
	ld.global.nc.u64 %rd99, [%rd100];
	// end inline asm
	mov.b64 	{%r250, %r251}, %rd99;
	mov.b32 	%f319, %r251;
	mov.b32 	%f320, %r250;
	add.s64 	%rd102, %rd92, 20480;
	// begin inline asm
	ld.global.nc.u64 %rd101, [%rd102];
	// end inline asm
	mov.b64 	{%r252, %r253}, %rd101;
	mov.b32 	%f321, %r253;
	mov.b32 	%f322, %r252;
	add.s64 	%rd104, %rd92, 24576;
	// begin inline asm
	ld.global.nc.u64 %rd103, [%rd104];
	// end inline asm
	mov.b64 	{%r254, %r255}, %rd103;
	mov.b32 	%f323, %r255;
	mov.b32 	%f324, %r254;
	add.s64 	%rd106, %rd92, 28672;
	// begin inline asm
	ld.global.nc.u64 %rd105, [%rd106];
	// end inline asm
	mov.b64 	{%r256, %r257}, %rd105;
	mov.b32 	%f325, %r257;
	mov.b32 	%f326, %r256;
	add.f32 	%f327, %f516, %f312;
	add.f32 	%f328, %f311, %f314;
	add.f32 	%f329, %f313, %f316;
	add.f32 	%f330, %f315, %f318;
	add.f32 	%f331, %f317, %f320;
	add.f32 	%f332, %f319, %f322;
	add.f32 	%f333, %f321, %f324;
	add.f32 	%f334, %f323, %f326;
	add.f32 	%f335, %f327, %f328;
	add.f32 	%f336, %f329, %f330;
	add.f32 	%f337, %f331, %f332;
	add.f32 	%f338, %f333, %f334;
	add.f32 	%f339, %f335, %f336;
	add.f32 	%f340, %f337, %f338;
	add.f32 	%f341, %f339, %f340;
	add.f32 	%f516, %f341, %f325;
	sub.s32 	%r258, %r67, %r387;
	setp.lt.s32 	%p59, %r258, 8192;
	@%p59 bra 	$L__BB5_34;
	add.s32 	%r387, %r387, 8192;
	setp.le.s32 	%p60, %r387, %r14;
	@%p60 bra 	$L__BB5_24;
$L__BB5_26:
	setp.le.s32 	%p61, %r67, %r387;
	@%p61 bra 	$L__BB5_34;
	sub.s32 	%r18, %r67, %r387;
	setp.ge.s32 	%p62, %r13, %r18;
	@%p62 bra 	$L__BB5_34;
	not.b32 	%r259, %r13;
	add.s32 	%r260, %r67, %r259;
	sub.s32 	%r19, %r260, %r387;
	and.b32  	%r261, %r19, 1536;
	setp.eq.s32 	%p63, %r261, 1536;
	mov.u32 	%r391, %r13;
	@%p63 bra 	$L__BB5_31;
	add.s32 	%r389, %r13, %r387;
	shr.u32 	%r262, %r19, 9;
	add.s32 	%r263, %r262, 1;
	and.b32  	%r264, %r263, 3;
	neg.s32 	%r388, %r264;
	mov.u32 	%r391, %r13;
$L__BB5_30:
	.pragma "nounroll";
	mul.wide.u32 	%rd109, %r389, 4;
	add.s64 	%rd108, %rd16, %rd109;
	// begin inline asm
	ld.global.nc.u32 %r265, [%rd108];
	// end inline asm
	mov.b32 	%f343, %r265;
	add.f32 	%f516, %f516, %f343;
	add.s32 	%r391, %r391, 512;
	add.s32 	%r389, %r389, 512;
	add.s32 	%r388, %r388, 1;
	setp.ne.s32 	%p64, %r388, 0;
	@%p64 bra 	$L__BB5_30;
$L__BB5_31:
	setp.lt.u32 	%p65, %r19, 1536;
	@%p65 bra 	$L__BB5_34;
	cvt.u64.u32 	%rd110, %r391;
	cvt.u64.u32 	%rd111, %r387;
	add.s64 	%rd112, %rd110, %rd111;
	shl.b64 	%rd113, %rd112, 2;
	add.s64 	%rd114, %rd113, %rd16;
	add.s64 	%rd130, %rd114, 4096;
	add.s32 	%r392, %r391, %r387;
$L__BB5_33:
	mul.wide.u32 	%rd119, %r392, 4;
	add.s64 	%rd115, %rd16, %rd119;
	// begin inline asm
	ld.global.nc.u32 %r266, [%rd115];
	// end inline asm
	mov.b32 	%f344, %r266;
	add.f32 	%f345, %f516, %f344;
	add.s64 	%rd116, %rd130, -2048;
	// begin inline asm
	ld.global.nc.u32 %r267, [%rd116];
	// end inline asm
	mov.b32 	%f346, %r267;
	add.f32 	%f347, %f345, %f346;
	// begin inline asm
	ld.global.nc.u32 %r268, [%rd130];
	// end inline asm
	mov.b32 	%f348, %r268;
	add.f32 	%f349, %f347, %f348;
	add.s64 	%rd118, %rd130, 2048;
	// begin inline asm
	ld.global.nc.u32 %r269, [%rd118];
	// end inline asm
	mov.b32 	%f350, %r269;
	add.f32 	%f516, %f349, %f350;
	add.s32 	%r391, %r391, 2048;
	add.s64 	%rd130, %rd130, 8192;
	add.s32 	%r392, %r392, 2048;
	setp.lt.s32 	%p66, %r391, %r18;
	@%p66 bra 	$L__BB5_33;
$L__BB5_34:
	// begin inline asm
	mov.u32 %r270, %laneid;
	// end inline asm
	mov.b32 	%r272, %f516;
	mov.b32 	%r273, 1;
	mov.b32 	%r294, 31;
	mov.b32 	%r295, -1;
	// begin inline asm
	shfl.sync.down.b32 %r271, %r272, %r273, %r294, %r295;
	// end inline asm
	setp.gt.s32 	%p67, %r270, 30;
	mov.b32 	%f351, %r271;
	add.f32 	%f352, %f516, %f351;
	selp.f32 	%f353, %f516, %f352, %p67;
	mov.b32 	%r277, %f353;
	mov.b32 	%r278, 2;
	// begin inline asm
	shfl.sync.down.b32 %r276, %r277, %r278, %r294, %r295;
	// end inline asm
	setp.gt.s32 	%p68, %r270, 29;
	mov.b32 	%f354, %r276;
	add.f32 	%f355, %f353, %f354;
	selp.f32 	%f356, %f353, %f355, %p68;
	mov.b32 	%r282, %f356;
	mov.b32 	%r283, 4;
	// begin inline asm
	shfl.sync.down.b32 %r281, %r282, %r283, %r294, %r295;
	// end inline asm
	setp.gt.s32 	%p69, %r270, 27;
	mov.b32 	%f357, %r281;
	add.f32 	%f358, %f356, %f357;
	selp.f32 	%f359, %f356, %f358, %p69;
	mov.b32 	%r287, %f359;
	mov.b32 	%r288, 8;
	// begin inline asm
	shfl.sync.down.b32 %r286, %r287, %r288, %r294, %r295;
	// end inline asm
	setp.gt.s32 	%p70, %r270, 23;
	mov.b32 	%f360, %r286;
	add.f32 	%f361, %f359, %f360;
	selp.f32 	%f362, %f359, %f361, %p70;
	mov.b32 	%r292, %f362;
	mov.b32 	%r293, 16;
	// begin inline asm
	shfl.sync.down.b32 %r291, %r292, %r293, %r294, %r295;
	// end inline asm
	setp.gt.s32 	%p71, %r270, 15;
	mov.b32 	%f363, %r291;
	add.f32 	%f26, %f362, %f363;
	selp.f32 	%f530, %f362, %f26, %p71;
	setp.ne.s32 	%p72, %r270, 0;
	@%p72 bra 	$L__BB5_36;
	shr.u32 	%r296, %r13, 3;
	and.b32  	%r297, %r296, 124;
	mov.u32 	%r298, _ZZN3cub18CUB_300001_SM_10006detail6reduce28DeviceReduceSingleTileKernelINS2_10policy_hubIfjN4cuda3std3__44plusIfEEE10Policy1000EPfSC_iS9_ffNS7_10__identityEEEvT0_T1_T2_T3_T4_T6_E12temp_storage;
	add.s32 	%r299, %r298, %r297;
	st.shared.f32 	[%r299+16], %f26;
$L__BB5_36:
	bar.sync 	0;
	setp.ne.s32 	%p73, %r13, 0;
	@%p73 bra 	$L__BB5_72;
	ld.shared.f32 	%f364, [_ZZN3cub18CUB_300001_SM_10006detail6reduce28DeviceReduceSingleTileKernelINS2_10policy_hubIfjN4cuda3std3__44plusIfEEE10Policy1000EPfSC_iS9_ffNS7_10__identityEEEvT0_T1_T2_T3_T4_T6_E12temp_storage+20];
	add.f32 	%f365, %f530, %f364;
	ld.shared.f32 	%f366, [_ZZN3cub18CUB_300001_SM_10006detail6reduce28DeviceReduceSingleTileKernelINS2_10policy_hubIfjN4cuda3std3__44plusIfEEE10Policy1000EPfSC_iS9_ffNS7_10__identityEEEvT0_T1_T2_T3_T4_T6_E12temp_storage+24];
	add.f32 	%f367, %f365, %f366;
	ld.shared.f32 	%f368, [_ZZN3cub18CUB_300001_SM_10006detail6reduce28DeviceReduceSingleTileKernelINS2_10policy_hubIfjN4cuda3std3__44plusIfEEE10Policy1000EPfSC_iS9_ffNS7_10__identityEEEvT0_T1_T2_T3_T4_T6_E12temp_storage+28];
	add.f32 	%f369, %f367, %f368;
	ld.shared.f32 	%f370, [_ZZN3cub18CUB_300001_SM_10006detail6reduce28DeviceReduceSingleTileKernelINS2_10policy_hubIfjN4cuda3std3__44plusIfEEE10Policy1000EPfSC_iS9_ffNS7_10__identityEEEvT0_T1_T2_T3_T4_T6_E12temp_storage+32];
	add.f32 	%f371, %f369, %f370;
	ld.shared.f32 	%f372, [_ZZN3cub18CUB_300001_SM_10006detail6reduce28DeviceReduceSingleTileKernelINS2_10policy_hubIfjN4cuda3std3__44plusIfEEE10Policy1000EPfSC_iS9_ffNS7_10__identityEEEvT0_T1_T2_T3_T4_T6_E12temp_storage+36];
	add.f32 	%f373, %f371, %f372;
	ld.shared.f32 	%f374, [_ZZN3cub18CUB_300001_SM_10006detail6reduce28DeviceReduceSingleTileKernelINS2_10policy_hubIfjN4cuda3std3__44plusIfEEE10Policy1000EPfSC_iS9_ffNS7_10__identityEEEvT0_T1_T2_T3_T4_T6_E12temp_storage+40];
	add.f32 	%f375, %f373, %f374;
	ld.shared.f32 	%f376, [_ZZN3cub18CUB_300001_SM_10006detail6reduce28DeviceReduceSingleTileKernelINS2_10policy_hubIfjN4cuda3std3__44plusIfEEE10Policy1000EPfSC_iS9_ffNS7_10__identityEEEvT0_T1_T2_T3_T4_T6_E12temp_storage+44];
	add.f32 	%f377, %f375, %f376;
	ld.shared.f32 	%f378, [_ZZN3cub18CUB_300001_SM_10006detail6reduce28DeviceReduceSingleTileKernelINS2_10policy_hubIfjN4cuda3std3__44plusIfEEE10Policy1000EPfSC_iS9_ffNS7_10__identityEEEvT0_T1_T2_T3_T4_T6_E12temp_storage+48];
	add.f32 	%f379, %f377, %f378;
	ld.shared.f32 	%f380, [_ZZN3cub18CUB_300001_SM_10006detail6reduce28DeviceReduceSingleTileKernelINS2_10policy_hubIfjN4cuda3std3__44plusIfEEE10Policy1000EPfSC_iS9_ffNS7_10__identityEEEvT0_T1_T2_T3_T4_T6_E12temp_storage+52];
	add.f32 	%f381, %f379, %f380;
	ld.shared.f32 	%f382, [_ZZN3cub18CUB_300001_SM_10006detail6reduce28DeviceReduceSingleTileKernelINS2_10policy_hubIfjN4cuda3std3__44plusIfEEE10Policy1000EPfSC_iS9_ffNS7_10__identityEEEvT0_T1_T2_T3_T4_T6_E12temp_storage+56];
	add.f32 	%f383, %f381, %f382;
	ld.shared.f32 	%f384, [_ZZN3cub18CUB_300001_SM_10006detail6reduce28DeviceReduceSingleTileKernelINS2_10policy_hubIfjN4cuda3std3__44plusIfEEE10Policy1000EPfSC_iS9_ffNS7_10__identityEEEvT0_T1_T2_T3_T4_T6_E12temp_storage+60];
	add.f32 	%f385, %f383, %f384;
	ld.shared.f32 	%f386, [_ZZN3cub18CUB_300001_SM_10006detail6reduce28DeviceReduceSingleTileKernelINS2_10policy_hubIfjN4cuda3std3__44plusIfEEE10Policy1000EPfSC_iS9_ffNS7_10__identityEEEvT0_T1_T2_T3_T4_T6_E12temp_storage+64];
	add.f32 	%f387, %f385, %f386;
	ld.shared.f32 	%f388, [_ZZN3cub18CUB_300001_SM_10006detail6reduce28DeviceReduceSingleTileKernelINS2_10policy_hubIfjN4cuda3std3__44plusIfEEE10Policy1000EPfSC_iS9_ffNS7_10__identityEEEvT0_T1_T2_T3_T4_T6_E12temp_storage+68];
	add.f32 	%f389, %f387, %f388;
	ld.shared.f32 	%f390, [_ZZN3cub18CUB_300001_SM_10006detail6reduce28DeviceReduceSingleTileKernelINS2_10policy_hubIfjN4cuda3std3__44plusIfEEE10Policy1000EPfSC_iS9_ffNS7_10__identityEEEvT0_T1_T2_T3_T4_T6_E12temp_storage+72];
	add.f32 	%f391, %f389, %f390;
	ld.shared.f32 	%f392, [_ZZN3cub18CUB_300001_SM_10006detail6reduce28DeviceReduceSingleTileKernelINS2_10policy_hubIfjN4cuda3std3__44plusIfEEE10Policy1000EPfSC_iS9_ffNS7_10__identityEEEvT0_T1_T2_T3_T4_T6_E12temp_storage+76];
	add.f32 	%f530, %f391, %f392;
	bra.uni 	$L__BB5_72;
$L__BB5_38:
	setp.gt.s32 	%p3, %r67, 8191;
	@%p3 bra 	$L__BB5_56;
	mov.u32 	%r34, %tid.x;
	setp.ge.s32 	%p20, %r34, %r67;
	mov.f32 	%f522, 0f00000000;
	mov.u32 	%r397, %r34;
	@%p20 bra 	$L__BB5_41;
	mul.wide.u32 	%rd66, %r34, 4;
	add.s64 	%rd65, %rd16, %rd66;
	// begin inline asm
	ld.global.nc.u32 %r144, [%rd65];
	// end inline asm
	mov.b32 	%f522, %r144;
	add.s32 	%r397, %r34, 512;
$L__BB5_41:
	setp.ge.s32 	%p21, %r397, %r67;
	@%p21 bra 	$L__BB5_47;
	not.b32 	%r145, %r397;
	add.s32 	%r37, %r67, %r145;
	and.b32  	%r146, %r37, 1536;
	setp.eq.s32 	%p22, %r146, 1536;
	@%p22 bra 	$L__BB5_45;
	mul.wide.u32 	%rd67, %r397, 4;
	add.s64 	%rd131, %rd16, %rd67;
	shr.u32 	%r147, %r37, 9;
	add.s32 	%r148, %r147, 1;
	and.b32  	%r149, %r148, 3;
	neg.s32 	%r395, %r149;
$L__BB5_44:
	.pragma "nounroll";
	// begin inline asm
	ld.global.nc.u32 %r150, [%rd131];
	// end inline asm
	mov.b32 	%f173, %r150;
	add.f32 	%f522, %f522, %f173;
	add.s32 	%r397, %r397, 512;
	add.s64 	%rd131, %rd131, 2048;
	add.s32 	%r395, %r395, 1;
	setp.ne.s32 	%p23, %r395, 0;
	@%p23 bra 	$L__BB5_44;
$L__BB5_45:
	setp.lt.u32 	%p24, %r37, 1536;
	@%p24 bra 	$L__BB5_47;
$L__BB5_46:
	mul.wide.s32 	%rd73, %r397, 4;
	add.s64 	%rd69, %rd16, %rd73;
	// begin inline asm
	ld.global.nc.u32 %r151, [%rd69];
	// end inline asm
	mov.b32 	%f174, %r151;
	add.f32 	%f175, %f522, %f174;
	add.s64 	%rd70, %rd69, 2048;
	// begin inline asm
	ld.global.nc.u32 %r152, [%rd70];
	// end inline asm
	mov.b32 	%f176, %r152;
	add.f32 	%f177, %f175, %f176;
	add.s64 	%rd71, %rd69, 4096;
	// begin inline asm
	ld.global.nc.u32 %r153, [%rd71];
	// end inline asm
	mov.b32 	%f178, %r153;
	add.f32 	%f179, %f177, %f178;
	add.s64 	%rd72, %rd69, 6144;
	// begin inline asm
	ld.global.nc.u32 %r154, [%rd72];
	// end inline asm
	mov.b32 	%f180, %r154;
	add.f32 	%f522, %f179, %f180;
	add.s32 	%r397, %r397, 2048;
	setp.lt.s32 	%p25, %r397, %r67;
	@%p25 bra 	$L__BB5_46;
$L__BB5_47:
	setp.lt.s32 	%p26, %r67, 512;
	@%p26 bra 	$L__BB5_52;
	// begin inline asm
	mov.u32 %r193, %laneid;
	// end inline asm
	mov.b32 	%r195, %f522;
	mov.b32 	%r196, 1;
	mov.b32 	%r217, 31;
	mov.b32 	%r218, -1;
	// begin inline asm
	shfl.sync.down.b32 %r194, %r195, %r196, %r217, %r218;
	// end inline asm
	setp.gt.s32 	%p50, %r193, 30;
	mov.b32 	%f239, %r194;
	add.f32 	%f240, %f522, %f239;
	selp.f32 	%f241, %f522, %f240, %p50;
	mov.b32 	%r200, %f241;
	mov.b32 	%r201, 2;
	// begin inline asm
	shfl.sync.down.b32 %r199, %r200, %r201, %r217, %r218;
	// end inline asm
	setp.gt.s32 	%p51, %r193, 29;
	mov.b32 	%f242, %r199;
	add.f32 	%f243, %f241, %f242;
	selp.f32 	%f244, %f241, %f243, %p51;
	mov.b32 	%r205, %f244;
	mov.b32 	%r206, 4;
	// begin inline asm
	shfl.sync.down.b32 %r204, %r205, %r206, %r217, %r218;
	// end inline asm
	setp.gt.s32 	%p52, %r193, 27;
	mov.b32 	%f245, %r204;
	add.f32 	%f246, %f244, %f245;
	selp.f32 	%f247, %f244, %f246, %p52;
	mov.b32 	%r210, %f247;
	mov.b32 	%r211, 8;
	// begin inline asm
	shfl.sync.down.b32 %r209, %r210, %r211, %r217, %r218;
	// end inline asm
	setp.gt.s32 	%p53, %r193, 23;
	mov.b32 	%f248, %r209;
	add.f32 	%f249, %f247, %f248;
	selp.f32 	%f250, %f247, %f249, %p53;
	mov.b32 	%r215, %f250;
	mov.b32 	%r216, 16;
	// begin inline asm
	shfl.sync.down.b32 %r214, %r215, %r216, %r217, %r218;
	// end inline asm
	setp.gt.s32 	%p54, %r193, 15;
	mov.b32 	%f251, %r214;
	add.f32 	%f38, %f250, %f251;
	selp.f32 	%f530, %f250, %f38, %p54;
	setp.ne.s32 	%p55, %r193, 0;
	@%p55 bra 	$L__BB5_50;
	shr.u32 	%r219, %r34, 3;
	and.b32  	%r220, %r219, 124;
	mov.u32 	%r221, _ZZN3cub18CUB_300001_SM_10006detail6reduce28DeviceReduceSingleTileKernelINS2_10policy_hubIfjN4cuda3std3__44plusIfEEE10Policy1000EPfSC_iS9_ffNS7_10__identityEEEvT0_T1_T2_T3_T4_T6_E12temp_storage;
	add.s32 	%r222, %r221, %r220;
	st.shared.f32 	[%r222+16], %f38;
$L__BB5_50:
	bar.sync 	0;
	setp.ne.s32 	%p56, %r34, 0;
	@%p56 bra 	$L__BB5_72;
	ld.shared.f32 	%f252, [_ZZN3cub18CUB_300001_SM_10006detail6reduce28DeviceReduceSingleTileKernelINS2_10policy_hubIfjN4cuda3std3__44plusIfEEE10Policy1000EPfSC_iS9_ffNS7_10__identityEEEvT0_T1_T2_T3_T4_T6_E12temp_storage+20];
	add.f32 	%f253, %f530, %f252;
	ld.shared.f32 	%f254, [_ZZN3cub18CUB_300001_SM_10006detail6reduce28DeviceReduceSingleTileKernelINS2_10policy_hubIfjN4cuda3std3__44plusIfEEE10Policy1000EPfSC_iS9_ffNS7_10__identityEEEvT0_T1_T2_T3_T4_T6_E12temp_storage+24];
	add.f32 	%f255, %f253, %f254;
	ld.shared.f32 	%f256, [_ZZN3cub18CUB_300001_SM_10006detail6reduce28DeviceReduceSingleTileKernelINS2_10policy_hubIfjN4cuda3std3__44plusIfEEE10Policy1000EPfSC_iS9_ffNS7_10__identityEEEvT0_T1_T2_T3_T4_T6_E12temp_storage+28];
	add.f32 	%f257, %f255, %f256;
	ld.shared.f32 	%f258, [_ZZN3cub18CUB_300001_SM_10006detail6reduce28DeviceReduceSingleTileKernelINS2_10policy_hubIfjN4cuda3std3__44plusIfEEE10Policy1000EPfSC_iS9_ffNS7_10__identityEEEvT0_T1_T2_T3_T4_T6_E12temp_storage+32];
	add.f32 	%f259, %f257, %f258;
	ld.shared.f32 	%f260, [_ZZN3cub18CUB_300001_SM_10006detail6reduce28DeviceReduceSingleTileKernelINS2_10policy_hubIfjN4cuda3std3__44plusIfEEE10Policy1000EPfSC_iS9_ffNS7_10__identityEEEvT0_T1_T2_T3_T4_T6_E12temp_storage+36];
	add.f32 	%f261, %f259, %f260;
	ld.shared.f32 	%f262, [_ZZN3cub18CUB_300001_SM_10006detail6reduce28DeviceReduceSingleTileKernelINS2_10policy_hubIfjN4cuda3std3__44plusIfEEE10Policy1000EPfSC_iS9_ffNS7_10__identityEEEvT0_T1_T2_T3_T4_T6_E12temp_storage+40];
	add.f32 	%f263, %f261, %f262;
	ld.shared.f32 	%f264, [_ZZN3cub18CUB_300001_SM_10006detail6reduce28DeviceReduceSingleTileKernelINS2_10policy_hubIfjN4cuda3std3__44plusIfEEE10Policy1000EPfSC_iS9_ffNS7_10__identityEEEvT0_T1_T2_T3_T4_T6_E12temp_storage+44];
	add.f32 	%f265, %f263, %f264;
	ld.shared.f32 	%f266, [_ZZN3cub18CUB_300001_SM_10006detail6reduce28DeviceReduceSingleTileKernelINS2_10policy_hubIfjN4cuda3std3__44plusIfEEE10Policy1000EPfSC_iS9_ffNS7_10__identityEEEvT0_T1_T2_T3_T4_T6_E12temp_storage+48];
	add.f32 	%f267, %f265, %f266;
	ld.shared.f32 	%f268, [_ZZN3cub18CUB_300001_SM_10006detail6reduce28DeviceReduceSingleTileKernelINS2_10policy_hubIfjN4cuda3std3__44plusIfEEE10Policy1000EPfSC_iS9_ffNS7_10__identityEEEvT0_T1_T2_T3_T4_T6_E12temp_storage+52];
	add.f32 	%f269, %f267, %f268;
	ld.shared.f32 	%f270, [_ZZN3cub18CUB_300001_SM_10006detail6reduce28DeviceReduceSingleTileKernelINS2_10policy_hubIfjN4cuda3std3__44plusIfEEE10Policy1000EPfSC_iS9_ffNS7_10__identityEEEvT0_T1_T2_T3_T4_T6_E12temp_storage+56];
	add.f32 	%f271, %f269, %f270;
	ld.shared.f32 	%f272, [_ZZN3cub18CUB_300001_SM_10006detail6reduce28DeviceReduceSingleTileKernelINS2_10policy_hubIfjN4cuda3std3__44plusIfEEE10Policy1000EPfSC_iS9_ffNS7_10__identityEEEvT0_T1_T2_T3_T4_T6_E12temp_storage+60];
	add.f32 	%f273, %f271, %f272;
	ld.shared.f32 	%f274, [_ZZN3cub18CUB_300001_SM_10006detail6reduce28DeviceReduceSingleTileKernelINS2_10policy_hubIfjN4cuda3std3__44plusIfEEE10Policy1000EPfSC_iS9_ffNS7_10__identityEEEvT0_T1_T2_T3_T4_T6_E12temp_storage+64];
	add.f32 	%f275, %f273, %f274;
	ld.shared.f32 	%f276, [_ZZN3cub18CUB_300001_SM_10006detail6reduce28DeviceReduceSingleTileKernelINS2_10policy_hubIfjN4cuda3std3__44plusIfEEE10Policy1000EPfSC_iS9_ffNS7_10__identityEEEvT0_T1_T2_T3_T4_T6_E12temp_storage+68];
	add.f32 	%f277, %f275, %f276;
	ld.shared.f32 	%f278, [_ZZN3cub18CUB_300001_SM_10006detail6reduce28DeviceReduceSingleTileKernelINS2_10policy_hubIfjN4cuda3std3__44plusIfEEE10Policy1000EPfSC_iS9_ffNS7_10__identityEEEvT0_T1_T2_T3_T4_T6_E12temp_storage+72];
	add.f32 	%f279, %f277, %f278;
	ld.shared.f32 	%f280, [_ZZN3cub18CUB_300001_SM_10006detail6reduce28DeviceReduceSingleTileKernelINS2_10policy_hubIfjN4cuda3std3__44plusIfEEE10Policy1000EPfSC_iS9_ffNS7_10__identityEEEvT0_T1_T2_T3_T4_T6_E12temp_storage+76];
	add.f32 	%f530, %f279, %f280;
	bra.uni 	$L__BB5_72;
$L__BB5_52:
	// begin inline asm
	mov.u32 %r155, %laneid;
	// end inline asm
	and.b32  	%r181, %r34, 992;
	add.s32 	%r182, %r181, 32;
	setp.gt.s32 	%p27, %r182, %r67;
	not.b32 	%r183, %r181;
	add.s32 	%r184, %r67, %r183;
	selp.b32 	%r179, %r184, 31, %p27;
	mov.b32 	%r157, %f522;
	mov.b32 	%r158, 1;
	mov.b32 	%r180, -1;
	// begin inline asm
	shfl.sync.down.b32 %r156, %r157, %r158, %r179, %r180;
	// end inline asm
	setp.lt.s32 	%p28, %r155, %r179;
	mov.b32 	%f181, %r156;
	add.f32 	%f182, %f522, %f181;
	selp.f32 	%f183, %f182, %f522, %p28;
	mov.b32 	%r162, %f183;
	mov.b32 	%r163, 2;
	// begin inline asm
	shfl.sync.down.b32 %r161, %r162, %r163, %r179, %r180;
	// end inline asm
	add.s32 	%r185, %r155, 2;
	setp.gt.s32 	%p29, %r185, %r179;
	mov.b32 	%f184, %r161;
	add.f32 	%f185, %f183, %f184;
	selp.f32 	%f186, %f183, %f185, %p29;
	mov.b32 	%r167, %f186;
	mov.b32 	%r168, 4;
	// begin inline asm
	shfl.sync.down.b32 %r166, %r167, %r168, %r179, %r180;
	// end inline asm
	add.s32 	%r186, %r155, 4;
	setp.gt.s32 	%p30, %r186, %r179;
	mov.b32 	%f187, %r166;
	add.f32 	%f188, %f186, %f187;
	selp.f32 	%f189, %f186, %f188, %p30;
	mov.b32 	%r172, %f189;
	mov.b32 	%r173, 8;
	// begin inline asm
	shfl.sync.down.b32 %r171, %r172, %r173, %r179, %r180;
	// end inline asm
	add.s32 	%r187, %r155, 8;
	setp.gt.s32 	%p31, %r187, %r179;
	mov.b32 	%f190, %r171;
	add.f32 	%f191, %f189, %f190;
	selp.f32 	%f192, %f189, %f191, %p31;
	mov.b32 	%r177, %f192;
	mov.b32 	%r178, 16;
	// begin inline asm
	shfl.sync.down.b32 %r176, %r177, %r178, %r179, %r180;
	// end inline asm
	add.s32 	%r188, %r155, 16;
	setp.gt.s32 	%p32, %r188, %r179;
	mov.b32 	%f193, %r176;
	add.f32 	%f194, %f192, %f193;
	selp.f32 	%f530, %f192, %f194, %p32;
	setp.ne.s32 	%p33, %r155, 0;
	@%p33 bra 	$L__BB5_54;
	shr.u32 	%r189, %r34, 3;
	and.b32  	%r190, %r189, 124;
	mov.u32 	%r191, _ZZN3cub18CUB_300001_SM_10006detail6reduce28DeviceReduceSingleTileKernelINS2_10policy_hubIfjN4cuda3std3__44plusIfEEE10Policy1000EPfSC_iS9_ffNS7_10__identityEEEvT0_T1_T2_T3_T4_T6_E12temp_storage;
	add.s32 	%r192, %r191, %r190;
	st.shared.f32 	[%r192+16], %f530;
$L__BB5_54:
	bar.sync 	0;
	setp.ne.s32 	%p34, %r34, 0;
	@%p34 bra 	$L__BB5_72;
	setp.gt.s32 	%p35, %r67, 32;
	ld.shared.f32 	%f195, [_ZZN3cub18CUB_300001_SM_10006detail6reduce28DeviceReduceSingleTileKernelINS2_10policy_hubIfjN4cuda3std3__44plusIfEEE10Policy1000EPfSC_iS9_ffNS7_10__identityEEEvT0_T1_T2_T3_T4_T6_E12temp_storage+20];
	add.f32 	%f196, %f530, %f195;
	selp.f32 	%f197, %f196, %f530, %p35;
	setp.gt.s32 	%p36, %r67, 64;
	ld.shared.f32 	%f198, [_ZZN3cub18CUB_300001_SM_10006detail6reduce28DeviceReduceSingleTileKernelINS2_10policy_hubIfjN4cuda3std3__44plusIfEEE10Policy1000EPfSC_iS9_ffNS7_10__identityEEEvT0_T1_T2_T3_T4_T6_E12temp_storage+24];
	add.f32 	%f199, %f198, %f197;
	selp.f32 	%f200, %f199, %f197, %p36;
	setp.gt.s32 	%p37, %r67, 96;
	ld.shared.f32 	%f201, [_ZZN3cub18CUB_300001_SM_10006detail6reduce28DeviceReduceSingleTileKernelINS2_10policy_hubIfjN4cuda3std3__44plusIfEEE10Policy1000EPfSC_iS9_ffNS7_10__identityEEEvT0_T1_T2_T3_T4_T6_E12temp_storage+28];
	add.f32 	%f202, %f201, %f200;
	selp.f32 	%f203, %f202, %f200, %p37;
	setp.gt.s32 	%p38, %r67, 128;
	ld.shared.f32 	%f204, [_ZZN3cub18CUB_300001_SM_10006detail6reduce28DeviceReduceSingleTileKernelINS2_10policy_hubIfjN4cuda3std3__44plusIfEEE10Policy1000EPfSC_iS9_ffNS7_10__identityEEEvT0_T1_T2_T3_T4_T6_E12temp_storage+32];
	add.f32 	%f205, %f204, %f203;
	selp.f32 	%f206, %f205, %f203, %p38;
	setp.gt.s32 	%p39, %r67, 160;
	ld.shared.f32 	%f207, [_ZZN3cub18CUB_300001_SM_10006detail6reduce28DeviceReduceSingleTileKernelINS2_10policy_hubIfjN4cuda3std3__44plusIfEEE10Policy1000EPfSC_iS9_ffNS7_10__identityEEEvT0_T1_T2_T3_T4_T6_E12temp_storage+36];
	add.f32 	%f208, %f207, %f206;
	selp.f32 	%f209, %f208, %f206, %p39;
	setp.gt.s32 	%p40, %r67, 192;
	ld.shared.f32 	%f210, [_ZZN3cub18CUB_300001_SM_10006detail6reduce28DeviceReduceSingleTileKernelINS2_10policy_hubIfjN4cuda3std3__44plusIfEEE10Policy1000EPfSC_iS9_ffNS7_10__identityEEEvT0_T1_T2_T3_T4_T6_E12temp_storage+40];
	add.f32 	%f211, %f210, %f209;
	selp.f32 	%f212, %f211, %f209, %p40;
	setp.gt.s32 	%p41, %r67, 224;
	ld.shared.f32 	%f213, [_ZZN3cub18CUB_300001_SM_10006detail6reduce28DeviceReduceSingleTileKernelINS2_10policy_hubIfjN4cuda3std3__44plusIfEEE10Policy1000EPfSC_iS9_ffNS7_10__identityEEEvT0_T1_T2_T3_T4_T6_E12temp_storage+44];
	add.f32 	%f214, %f213, %f212;
	selp.f32 	%f215, %f214, %f212, %p41;
	setp.gt.s32 	%p42, %r67, 256;
	ld.shared.f32 	%f216, [_ZZN3cub18CUB_300001_SM_10006detail6reduce28DeviceReduceSingleTileKernelINS2_10policy_hubIfjN4cuda3std3__44plusIfEEE10Policy1000EPfSC_iS9_ffNS7_10__identityEEEvT0_T1_T2_T3_T4_T6_E12temp_storage+48];
	add.f32 	%f217, %f216, %f215;
	selp.f32 	%f218, %f217, %f215, %p42;
	setp.gt.s32 	%p43, %r67, 288;
	ld.shared.f32 	%f219, [_ZZN3cub18CUB_300001_SM_10006detail6reduce28DeviceReduceSingleTileKernelINS2_10policy_hubIfjN4cuda3std3__44plusIfEEE10Policy1000EPfSC_iS9_ffNS7_10__identityEEEvT0_T1_T2_T3_T4_T6_E12temp_storage+52];
	add.f32 	%f220, %f219, %f218;
	selp.f32 	%f221, %f220, %f218, %p43;
	setp.gt.s32 	%p44, %r67, 320;
	ld.shared.f32 	%f222, [_ZZN3cub18CUB_300001_SM_10006detail6reduce28DeviceReduceSingleTileKernelINS2_10policy_hubIfjN4cuda3std3__44plusIfEEE10Policy1000EPfSC_iS9_ffNS7_10__identityEEEvT0_T1_T2_T3_T4_T6_E12temp_storage+56];
	add.f32 	%f223, %f222, %f221;
	selp.f32 	%f224, %f223, %f221, %p44;
	setp.gt.s32 	%p45, %r67, 352;
	ld.shared.f32 	%f225, [_ZZN3cub18CUB_300001_SM_10006detail6reduce28DeviceReduceSingleTileKernelINS2_10policy_hubIfjN4cuda3std3__44plusIfEEE10Policy1000EPfSC_iS9_ffNS7_10__identityEEEvT0_T1_T2_T3_T4_T6_E12temp_storage+60];
	add.f32 	%f226, %f225, %f224;
	selp.f32 	%f227, %f226, %f224, %p45;
	setp.gt.s32 	%p46, %r67, 384;
	ld.shared.f32 	%f228, [_ZZN3cub18CUB_300001_SM_10006detail6reduce28DeviceReduceSingleTileKernelINS2_10policy_hubIfjN4cuda3std3__44plusIfEEE10Policy1000EPfSC_iS9_ffNS7_10__identityEEEvT0_T1_T2_T3_T4_T6_E12temp_storage+64];
	add.f32 	%f229, %f228, %f227;
	selp.f32 	%f230, %f229, %f227, %p46;
	setp.gt.s32 	%p47, %r67, 416;
	ld.shared.f32 	%f231, [_ZZN3cub18CUB_300001_SM_10006detail6reduce28DeviceReduceSingleTileKernelINS2_10policy_hubIfjN4cuda3std3__44plusIfEEE10Policy1000EPfSC_iS9_ffNS7_10__identityEEEvT0_T1_T2_T3_T4_T6_E12temp_storage+68];
	add.f32 	%f232, %f231, %f230;
	selp.f32 	%f233, %f232, %f230, %p47;
	setp.gt.s32 	%p48, %r67, 448;
	ld.shared.f32 	%f234, [_ZZN3cub18CUB_300001_SM_10006detail6reduce28DeviceReduceSingleTileKernelINS2_10policy_hubIfjN4cuda3std3__44plusIfEEE10Policy1000EPfSC_iS9_ffNS7_10__identityEEEvT0_T1_T2_T3_T4_T6_E12temp_storage+72];
	add.f32 	%f235, %f234, %f233;
	selp.f32 	%f236, %f235, %f233, %p48;
	setp.gt.s32 	%p49, %r67, 480;
	ld.shared.f32 	%f237, [_ZZN3cub18CUB_300001_SM_10006detail6reduce28DeviceReduceSingleTileKernelINS2_10policy_hubIfjN4cuda3std3__44plusIfEEE10Policy1000EPfSC_iS9_ffNS7_10__identityEEEvT0_T1_T2_T3_T4_T6_E12temp_storage+76];
	add.f32 	%f238, %f237, %f236;
	selp.f32 	%f530, %f238, %f236, %p49;
	bra.uni 	$L__BB5_72;
$L__BB5_56:
	mov.u32 	%r46, %tid.x;
	mul.wide.u32 	%rd35, %r46, 4;
	add.s64 	%rd19, %rd16, %rd35;
	// begin inline asm
	ld.global.nc.u32 %r68, [%rd19];
	// end inline asm
	mov.b32 	%f59, %r68;
	add.s64 	%rd20, %rd19, 2048;
	// begin inline asm
	ld.global.nc.u32 %r69, [%rd20];
	// end inline asm
	mov.b32 	%f60, %r69;
	add.s64 	%rd21, %rd19, 4096;
	// begin inline asm
	ld.global.nc.u32 %r70, [%rd21];
	// end inline asm
	mov.b32 	%f61, %r70;
	add.s64 	%rd22, %rd19, 6144;
	// begin inline asm
	ld.global.nc.u32 %r71, [%rd22];
	// end inline asm
	mov.b32 	%f62, %r71;
	add.s64 	%rd23, %rd19, 8192;
	// begin inline asm
	ld.global.nc.u32 %r72, [%rd23];
	// end inline asm
	mov.b32 	%f63, %r72;
	add.s64 	%rd24, %rd19, 10240;
	// begin inline asm
	ld.global.nc.u32 %r73, [%rd24];
	// end inline asm
	mov.b32 	%f64, %r73;
	add.s64 	%rd25, %rd19, 12288;
	// begin inline asm
	ld.global.nc.u32 %r74, [%rd25];
	// end inline asm
	mov.b32 	%f65, %r74;
	add.s64 	%rd26, %rd19, 14336;
	// begin inline asm
	ld.global.nc.u32 %r75, [%rd26];
	// end inline asm
	mov.b32 	%f66, %r75;
	add.s64 	%rd27, %rd19, 16384;
	// begin inline asm
	ld.global.nc.u32 %r76, [%rd27];
	// end inline asm
	mov.b32 	%f67, %r76;
	add.s64 	%rd28, %rd19, 18432;
	// begin inline asm
	ld.global.nc.u32 %r77, [%rd28];
	// end inline asm
	mov.b32 	%f68, %r77;
	add.s64 	%rd29, %rd19, 20480;
	// begin inline asm
	ld.global.nc.u32 %r78, [%rd29];
	// end inline asm
	mov.b32 	%f69, %r78;
	add.s64 	%rd30, %rd19, 22528;
	// begin inline asm
	ld.global.nc.u32 %r79, [%rd30];
	// end inline asm
	mov.b32 	%f70, %r79;
	add.s64 	%rd31, %rd19, 24576;
	// begin inline asm
	ld.global.nc.u32 %r80, [%rd31];
	// end inline asm
	mov.b32 	%f71, %r80;
	add.s64 	%rd32, %rd19, 26624;
	// begin inline asm
	ld.global.nc.u32 %r81, [%rd32];
	// end inline asm
	mov.b32 	%f72, %r81;
	add.s64 	%rd33, %rd19, 28672;
	// begin inline asm
	ld.global.nc.u32 %r82, [%rd33];
	// end inline asm
	mov.b32 	%f73, %r82;
	add.s64 	%rd34, %rd19, 30720;
	// begin inline asm
	ld.global.nc.u32 %r83, [%rd34];
	// end inline asm
	mov.b32 	%f74, %r83;
	add.f32 	%f75, %f59, %f60;
	add.f32 	%f76, %f61, %f62;
	add.f32 	%f77, %f63, %f64;
	add.f32 	%f78, %f65, %f66;
	add.f32 	%f79, %f67, %f68;
	add.f32 	%f80, %f69, %f70;
	add.f32 	%f81, %f71, %f72;
	add.f32 	%f82, %f73, %f74;
	add.f32 	%f83, %f75, %f76;
	add.f32 	%f84, %f77, %f78;
	add.f32 	%f85, %f79, %f80;
	add.f32 	%f86, %f81, %f82;
	add.f32 	%f87, %f83, %f84;
	add.f32 	%f88, %f85, %f86;
	add.f32 	%f529, %f87, %f88;
	setp.lt.u32 	%p4, %r67, 16384;
	mov.b32 	%r400, 8192;
	@%p4 bra 	$L__BB5_60;
	add.s32 	%r47, %r67, -8192;
	mov.b32 	%r400, 8192;
$L__BB5_58:
	mul.wide.s32 	%rd52, %r400, 4;
	add.s64 	%rd36, %rd19, %rd52;
	// begin inline asm
	ld.global.nc.u32 %r86, [%rd36];
	// end inline asm
	mov.b32 	%f89, %r86;
	add.s64 	%rd37, %rd36, 2048;
	// begin inline asm
	ld.global.nc.u32 %r87, [%rd37];
	// end inline asm
	mov.b32 	%f90, %r87;
	add.s64 	%rd38, %rd36, 4096;
	// begin inline asm
	ld.global.nc.u32 %r88, [%rd38];
	// end inline asm
	mov.b32 	%f91, %r88;
	add.s64 	%rd39, %rd36, 6144;
	// begin inline asm
	ld.global.nc.u32 %r89, [%rd39];
	// end inline asm
	mov.b32 	%f92, %r89;
	add.s64 	%rd40, %rd36, 8192;
	// begin inline asm
	ld.global.nc.u32 %r90, [%rd40];
	// end inline asm
	mov.b32 	%f93, %r90;
	add.s64 	%rd41, %rd36, 10240;
	// begin inline asm
	ld.global.nc.u32 %r91, [%rd41];
	// end inline asm
	mov.b32 	%f94, %r91;
	add.s64 	%rd42, %rd36, 12288;
	// begin inline asm
	ld.global.nc.u32 %r92, [%rd42];
	// end inline asm
	mov.b32 	%f95, %r92;
	add.s64 	%rd43, %rd36, 14336;
	// begin inline asm
	ld.global.nc.u32 %r93, [%rd43];
	// end inline asm
	mov.b32 	%f96, %r93;
	add.s64 	%rd44, %rd36, 16384;
	// begin inline asm
	ld.global.nc.u32 %r94, [%rd44];
	// end inline asm
	mov.b32 	%f97, %r94;
	add.s64 	%rd45, %rd36, 18432;
	// begin inline asm
	ld.global.nc.u32 %r95, [%rd45];
	// end inline asm
	mov.b32 	%f98, %r95;
	add.s64 	%rd46, %rd36, 20480;
	// begin inline asm
	ld.global.nc.u32 %r96, [%rd46];
	// end inline asm
	mov.b32 	%f99, %r96;
	add.s64 	%rd47, %rd36, 22528;
	// begin inline asm
	ld.global.nc.u32 %r97, [%rd47];
	// end inline asm
	mov.b32 	%f100, %r97;
	add.s64 	%rd48, %rd36, 24576;
	// begin inline asm
	ld.global.nc.u32 %r98, [%rd48];
	// end inline asm
	mov.b32 	%f101, %r98;
	add.s64 	%rd49, %rd36, 26624;
	// begin inline asm
	ld.global.nc.u32 %r99, [%rd49];
	// end inline asm
	mov.b32 	%f102, %r99;
	add.s64 	%rd50, %rd36, 28672;
	// begin inline asm
	ld.global.nc.u32 %r100, [%rd50];
	// end inline asm
	mov.b32 	%f103, %r100;
	add.s64 	%rd51, %rd36, 30720;
	// begin inline asm
	ld.global.nc.u32 %r101, [%rd51];
	// end inline asm
	mov.b32 	%f104, %r101;
	add.f32 	%f105, %f529, %f89;
	add.f32 	%f106, %f90, %f91;
	add.f32 	%f107, %f92, %f93;
	add.f32 	%f108, %f94, %f95;
	add.f32 	%f109, %f96, %f97;
	add.f32 	%f110, %f98, %f99;
	add.f32 	%f111, %f100, %f101;
	add.f32 	%f112, %f102, %f103;
	add.f32 	%f113, %f105, %f106;
	add.f32 	%f114, %f107, %f108;
	add.f32 	%f115, %f109, %f110;
	add.f32 	%f116, %f111, %f112;
	add.f32 	%f117, %f113, %f114;
	add.f32 	%f118, %f115, %f116;
	add.f32 	%f119, %f117, %f118;
	add.f32 	%f529, %f119, %f104;
	sub.s32 	%r102, %r67, %r400;
	setp.lt.s32 	%p5, %r102, 8192;
	@%p5 bra 	$L__BB5_68;
	add.s32 	%r400, %r400, 8192;
	setp.le.s32 	%p6, %r400, %r47;
	@%p6 bra 	$L__BB5_58;
$L__BB5_60:
	setp.le.s32 	%p7, %r67, %r400;
	@%p7 bra 	$L__BB5_68;
	sub.s32 	%r51, %r67, %r400;
	setp.ge.s32 	%p8, %r46, %r51;
	@%p8 bra 	$L__BB5_68;
	not.b32 	%r103, %r46;
	add.s32 	%r104, %r67, %r103;
	sub.s32 	%r52, %r104, %r400;
	and.b32  	%r105, %r52, 1536;
	setp.eq.s32 	%p9, %r105, 1536;
	mov.u32 	%r404, %r46;
	@%p9 bra 	$L__BB5_65;
	add.s32 	%r402, %r46, %r400;
	shr.u32 	%r106, %r52, 9;
	add.s32 	%r107, %r106, 1;
	and.b32  	%r108, %r107, 3;
	neg.s32 	%r401, %r108;
	mov.u32 	%r404, %r46;
$L__BB5_64:
	.pragma "nounroll";
	mul.wide.u32 	%rd54, %r402, 4;
	add.s64 	%rd53, %rd16, %rd54;
	// begin inline asm
	ld.global.nc.u32 %r109, [%rd53];
	// end inline asm
	mov.b32 	%f121, %r109;
	add.f32 	%f529, %f529, %f121;
	add.s32 	%r404, %r404, 512;
	add.s32 	%r402, %r402, 512;
	add.s32 	%r401, %r401, 1;
	setp.ne.s32 	%p10, %r401, 0;
	@%p10 bra 	$L__BB5_64;
$L__BB5_65:
	setp.lt.u32 	%p11, %r52, 1536;
	@%p11 bra 	$L__BB5_68;
	cvt.u64.u32 	%rd55, %r404;
	cvt.u64.u32 	%rd56, %r400;
	add.s64 	%rd57, %rd55, %rd56;
	shl.b64 	%rd58, %rd57, 2;
	add.s64 	%rd59, %rd58, %rd16;
	add.s64 	%rd132, %rd59, 4096;
	add.s32 	%r405, %r404, %r400;
$L__BB5_67:
	mul.wide.u32 	%rd64, %r405, 4;
	add.s64 	%rd60, %rd16, %rd64;
	// begin inline asm
	ld.global.nc.u32 %r110, [%rd60];
	// end inline asm
	mov.b32 	%f122, %r110;
	add.f32 	%f123, %f529, %f122;
	add.s64 	%rd61, %rd132, -2048;
	// begin inline asm
	ld.global.nc.u32 %r111, [%rd61];
	// end inline asm
	mov.b32 	%f124, %r111;
	add.f32 	%f125, %f123, %f124;
	// begin inline asm
	ld.global.nc.u32 %r112, [%rd132];
	// end inline asm
	mov.b32 	%f126, %r112;
	add.f32 	%f127, %f125, %f126;
	add.s64 	%rd63, %rd132, 2048;
	// begin inline asm
	ld.global.nc.u32 %r113, [%rd63];
	// end inline asm
	mov.b32 	%f128, %r113;
	add.f32 	%f529, %f127, %f128;
	add.s32 	%r404, %r404, 2048;
	add.s64 	%rd132, %rd132, 8192;
	add.s32 	%r405, %r405, 2048;
	setp.lt.s32 	%p12, %r404, %r51;
	@%p12 bra 	$L__BB5_67;
$L__BB5_68:
	// begin inline asm
	mov.u32 %r114, %laneid;
	// end inline asm
	mov.b32 	%r116, %f529;
	mov.b32 	%r117, 1;
	mov.b32 	%r138, 31;
	mov.b32 	%r139, -1;
	// begin inline asm
	shfl.sync.down.b32 %r115, %r116, %r117, %r138, %r139;
	// end inline asm
	setp.gt.s32 	%p13, %r114, 30;
	mov.b32 	%f129, %r115;
	add.f32 	%f130, %f529, %f129;
	selp.f32 	%f131, %f529, %f130, %p13;
	mov.b32 	%r121, %f131;
	mov.b32 	%r122, 2;
	// begin inline asm
	shfl.sync.down.b32 %r120, %r121, %r122, %r138, %r139;
	// end inline asm
	setp.gt.s32 	%p14, %r114, 29;
	mov.b32 	%f132, %r120;
	add.f32 	%f133, %f131, %f132;
	selp.f32 	%f134, %f131, %f133, %p14;
	mov.b32 	%r126, %f134;
	mov.b32 	%r127, 4;
	// begin inline asm
	shfl.sync.down.b32 %r125, %r126, %r127, %r138, %r139;
	// end inline asm
	setp.gt.s32 	%p15, %r114, 27;
	mov.b32 	%f135, %r125;
	add.f32 	%f136, %f134, %f135;
	selp.f32 	%f137, %f134, %f136, %p15;
	mov.b32 	%r131, %f137;
	mov.b32 	%r132, 8;
	// begin inline asm
	shfl.sync.down.b32 %r130, %r131, %r132, %r138, %r139;
	// end inline asm
	setp.gt.s32 	%p16, %r114, 23;
	mov.b32 	%f138, %r130;
	add.f32 	%f139, %f137, %f138;
	selp.f32 	%f140, %f137, %f139, %p16;
	mov.b32 	%r136, %f140;
	mov.b32 	%r137, 16;
	// begin inline asm
	shfl.sync.down.b32 %r135, %r136, %r137, %r138, %r139;
	// end inline asm
	setp.gt.s32 	%p17, %r114, 15;
	mov.b32 	%f141, %r135;
	add.f32 	%f54, %f140, %f141;
	selp.f32 	%f530, %f140, %f54, %p17;
	setp.ne.s32 	%p18, %r114, 0;
	@%p18 bra 	$L__BB5_70;
	shr.u32 	%r140, %r46, 3;
	and.b32  	%r141, %r140, 124;
	mov.u32 	%r142, _ZZN3cub18CUB_300001_SM_10006detail6reduce28DeviceReduceSingleTileKernelINS2_10policy_hubIfjN4cuda3std3__44plusIfEEE10Policy1000EPfSC_iS9_ffNS7_10__identityEEEvT0_T1_T2_T3_T4_T6_E12temp_storage;
	add.s32 	%r143, %r142, %r141;
	st.shared.f32 	[%r143+16], %f54;
$L__BB5_70:
	bar.sync 	0;
	setp.ne.s32 	%p19, %r46, 0;
	@%p19 bra 	$L__BB5_72;
	ld.shared.f32 	%f142, [_ZZN3cub18CUB_300001_SM_10006detail6reduce28DeviceReduceSingleTileKernelINS2_10policy_hubIfjN4cuda3std3__44plusIfEEE10Policy1000EPfSC_iS9_ffNS7_10__identityEEEvT0_T1_T2_T3_T4_T6_E12temp_storage+20];
	add.f32 	%f143, %f530, %f142;
	ld.shared.f32 	%f144, [_ZZN3cub18CUB_300001_SM_10006detail6reduce28DeviceReduceSingleTileKernelINS2_10policy_hubIfjN4cuda3std3__44plusIfEEE10Policy1000EPfSC_iS9_ffNS7_10__identityEEEvT0_T1_T2_T3_T4_T6_E12temp_storage+24];
	add.f32 	%f145, %f143, %f144;
	ld.shared.f32 	%f146, [_ZZN3cub18CUB_300001_SM_10006detail6reduce28DeviceReduceSingleTileKernelINS2_10policy_hubIfjN4cuda3std3__44plusIfEEE10Policy1000EPfSC_iS9_ffNS7_10__identityEEEvT0_T1_T2_T3_T4_T6_E12temp_storage+28];
	add.f32 	%f147, %f145, %f146;
	ld.shared.f32 	%f148, [_ZZN3cub18CUB_300001_SM_10006detail6reduce28DeviceReduceSingleTileKernelINS2_10policy_hubIfjN4cuda3std3__44plusIfEEE10Policy1000EPfSC_iS9_ffNS7_10__identityEEEvT0_T1_T2_T3_T4_T6_E12temp_storage+32];
	add.f32 	%f149, %f147, %f148;
	ld.shared.f32 	%f150, [_ZZN3cub18CUB_300001_SM_10006detail6reduce28DeviceReduceSingleTileKernelINS2_10policy_hubIfjN4cuda3std3__44plusIfEEE10Policy1000EPfSC_iS9_ffNS7_10__identityEEEvT0_T1_T2_T3_T4_T6_E12temp_storage+36];
	add.f32 	%f151, %f149, %f150;
	ld.shared.f32 	%f152, [_ZZN3cub18CUB_300001_SM_10006detail6reduce28DeviceReduceSingleTileKernelINS2_10policy_hubIfjN4cuda3std3__44plusIfEEE10Policy1000EPfSC_iS9_ffNS7_10__identityEEEvT0_T1_T2_T3_T4_T6_E12temp_storage+40];
	add.f32 	%f153, %f151, %f152;
	ld.shared.f32 	%f154, [_ZZN3cub18CUB_300001_SM_10006detail6reduce28DeviceReduceSingleTileKernelINS2_10policy_hubIfjN4cuda3std3__44plusIfEEE10Policy1000EPfSC_iS9_ffNS7_10__identityEEEvT0_T1_T2_T3_T4_T6_E12temp_storage+44];
	add.f32 	%f155, %f153, %f154;
	ld.shared.f32 	%f156, [_ZZN3cub18CUB_300001_SM_10006detail6reduce28DeviceReduceSingleTileKernelINS2_10policy_hubIfjN4cuda3std3__44plusIfEEE10Policy1000EPfSC_iS9_ffNS7_10__identityEEEvT0_T1_T2_T3_T4_T6_E12temp_storage+48];
	add.f32 	%f157, %f155, %f156;
	ld.shared.f32 	%f158, [_ZZN3cub18CUB_300001_SM_10006detail6reduce28DeviceReduceSingleTileKernelINS2_10policy_hubIfjN4cuda3std3__44plusIfEEE10Policy1000EPfSC_iS9_ffNS7_10__identityEEEvT0_T1_T2_T3_T4_T6_E12temp_storage+52];
	add.f32 	%f159, %f157, %f158;
	ld.shared.f32 	%f160, [_ZZN3cub18CUB_300001_SM_10006detail6reduce28DeviceReduceSingleTileKernelINS2_10policy_hubIfjN4cuda3std3__44plusIfEEE10Policy1000EPfSC_iS9_ffNS7_10__identityEEEvT0_T1_T2_T3_T4_T6_E12temp_storage+56];
	add.f32 	%f161, %f159, %f160;
	ld.shared.f32 	%f162, [_ZZN3cub18CUB_300001_SM_10006detail6reduce28DeviceReduceSingleTileKernelINS2_10policy_hubIfjN4cuda3std3__44plusIfEEE10Policy1000EPfSC_iS9_ffNS7_10__identityEEEvT0_T1_T2_T3_T4_T6_E12temp_storage+60];
	add.f32 	%f163, %f161, %f162;
	ld.shared.f32 	%f164, [_ZZN3cub18CUB_300001_SM_10006detail6reduce28DeviceReduceSingleTileKernelINS2_10policy_hubIfjN4cuda3std3__44plusIfEEE10Policy1000EPfSC_iS9_ffNS7_10__identityEEEvT0_T1_T2_T3_T4_T6_E12temp_storage+64];
	add.f32 	%f165, %f163, %f164;
	ld.shared.f32 	%f166, [_ZZN3cub18CUB_300001_SM_10006detail6reduce28DeviceReduceSingleTileKernelINS2_10policy_hubIfjN4cuda3std3__44plusIfEEE10Policy1000EPfSC_iS9_ffNS7_10__identityEEEvT0_T1_T2_T3_T4_T6_E12temp_storage+68];
	add.f32 	%f167, %f165, %f166;
	ld.shared.f32 	%f168, [_ZZN3cub18CUB_300001_SM_10006detail6reduce28DeviceReduceSingleTileKernelINS2_10policy_hubIfjN4cuda3std3__44plusIfEEE10Policy1000EPfSC_iS9_ffNS7_10__identityEEEvT0_T1_T2_T3_T4_T6_E12temp_storage+72];
	add.f32 	%f169, %f167, %f168;
	ld.shared.f32 	%f170, [_ZZN3cub18CUB_300001_SM_10006detail6reduce28DeviceReduceSingleTileKernelINS2_10policy_hubIfjN4cuda3std3__44plusIfEEE10Policy1000EPfSC_iS9_ffNS7_10__identityEEEvT0_T1_T2_T3_T4_T6_E12temp_storage+76];
	add.f32 	%f530, %f169, %f170;
$L__BB5_72:
	mov.u32 	%r379, %tid.x;
	setp.ne.s32 	%p111, %r379, 0;
	@%p111 bra 	$L__BB5_74;
	add.f32 	%f503, %f58, %f530;
	st.global.f32 	[%rd1], %f503;
$L__BB5_74:
	ret;

}
	// .globl	_ZN3cub18CUB_300001_SM_10006detail6reduce28DeviceReduceSingleTileKernelINS2_10policy_hubIfyN4cuda3std3__44plusIfEEE10Policy1000EN6thrust24THRUST_300001_SM_1000_NS6detail15normal_iteratorINSD_10device_ptrIfEEEEPfyS9_ffNS7_10__identityEEEvT0_T1_T2_T3_T4_T6_
.visible .entry _ZN3cub18CUB_300001_SM_10006detail6reduce28DeviceReduceSingleTileKernelINS2_10policy_hubIfyN4cuda3std3__44plusIfEEE10Policy1000EN6thrust24THRUST_300001_SM_1000_NS6detail15normal_iteratorINSD_10device_ptrIfEEEEPfyS9_ffNS7_10__identityEEEvT0_T1_T2_T3_T4_T6_(
	.param .align 8 .b8 _ZN3cub18CUB_300001_SM_10006detail6reduce28DeviceReduceSingleTileKernelINS2_10policy_hubIfyN4cuda3std3__44plusIfEEE10Policy1000EN6thrust24THRUST_300001_SM_1000_NS6detail15normal_iteratorINSD_10device_ptrIfEEEEPfyS9_ffNS7_10__identityEEEvT0_T1_T2_T3_T4_T6__param_0[8],
	.param .u64 .ptr .align 1 _ZN3cub18CUB_300001_SM_10006detail6reduce28DeviceReduceSingleTileKernelINS2_10policy_hubIfyN4cuda3std3__44plusIfEEE10Policy1000EN6thrust24THRUST_300001_SM_1000_NS6detail15normal_iteratorINSD_10device_ptrIfEEEEPfyS9_ffNS7_10__identityEEEvT0_T1_T2_T3_T4_T6__param_1,
	.param .u64 _ZN3cub18CUB_300001_SM_10006detail6reduce28DeviceReduceSingleTileKernelINS2_10policy_hubIfyN4cuda3std3__44plusIfEEE10Policy1000EN6thrust24THRUST_300001_SM_1000_NS6detail15normal_iteratorINSD_10device_ptrIfEEEEPfyS9_ffNS7_10__identityEEEvT0_T1_T2_T3_T4_T6__param_2,
	.param .align 1 .b8 _ZN3cub18CUB_300001_SM_10006detail6reduce28DeviceReduceSingleTileKernelINS2_10policy_hubIfyN4cuda3std3__44plusIfEEE10Policy1000EN6thrust24THRUST_300001_SM_1000_NS6detail15normal_iteratorINSD_10device_ptrIfEEEEPfyS9_ffNS7_10__identityEEEvT0_T1_T2_T3_T4_T6__param_3[1],
	.param .f32 _ZN3cub18CUB_300001_SM_10006detail6reduce28DeviceReduceSingleTileKernelINS2_10policy_hubIfyN4cuda3std3__44plusIfEEE10Policy1000EN6thrust24THRUST_300001_SM_1000_NS6detail15normal_iteratorINSD_10device_ptrIfEEEEPfyS9_ffNS7_10__identityEEEvT0_T1_T2_T3_T4_T6__param_4,
	.param .align 1 .b8 _ZN3cub18CUB_300001_SM_10006detail6reduce28DeviceReduceSingleTileKernelINS2_10policy_hubIfyN4cuda3std3__44plusIfEEE10Policy1000EN6thrust24THRUST_300001_SM_1000_NS6detail15normal_iteratorINSD_10device_ptrIfEEEEPfyS9_ffNS7_10__identityEEEvT0_T1_T2_T3_T4_T6__param_5[1]
)
.maxntid 256
.minnctapersm 1
{
	.reg .pred 	%p<59>;
	.reg .b32 	%r<171>;
	.reg .b32 	%f<328>;
	.reg .b64 	%rd<56>;
	// demoted variable
	.shared .align 4 .b8 _ZZN3cub18CUB_300001_SM_10006detail6reduce28DeviceReduceSingleTileKernelINS2_10policy_hubIfyN4cuda3std3__44plusIfEEE10Policy1000EN6thrust24THRUST_300001_SM_1000_NS6detail15normal_iteratorINSD_10device_ptrIfEEEEPfyS9_ffNS7_10__identityEEEvT0_T1_T2_T3_T4_T6_E12temp_storage[44];
	ld.param.u64 	%rd18, [_ZN3cub18CUB_300001_SM_10006detail6reduce28DeviceReduceSingleTileKernelINS2_10policy_hubIfyN4cuda3std3__44plusIfEEE10Policy1000EN6thrust24THRUST_300001_SM_1000_NS6detail15normal_iteratorINSD_10device_ptrIfEEEEPfyS9_ffNS7_10__identityEEEvT0_T1_T2_T3_T4_T6__param_0];
	ld.param.u64 	%rd20, [_ZN3cub18CUB_300001_SM_10006detail6reduce28DeviceReduceSingleTileKernelINS2_10policy_hubIfyN4cuda3std3__44plusIfEEE10Policy1000EN6thrust24THRUST_300001_SM_1000_NS6detail15normal_iteratorINSD_10device_ptrIfEEEEPfyS9_ffNS7_10__identityEEEvT0_T1_T2_T3_T4_T6__param_1];
	ld.param.u64 	%rd19, [_ZN3cub18CUB_300001_SM_10006detail6reduce28DeviceReduceSingleTileKernelINS2_10policy_hubIfyN4cuda3std3__44plusIfEEE10Policy1000EN6thrust24THRUST_300001_SM_1000_NS6detail15normal_iteratorINSD_10device_ptrIfEEEEPfyS9_ffNS7_10__identityEEEvT0_T1_T2_T3_T4_T6__param_2];
	ld.param.f32 	%f42, [_ZN3cub18CUB_300001_SM_10006detail6reduce28DeviceReduceSingleTileKernelINS2_10policy_hubIfyN4cuda3std3__44plusIfEEE10Policy1000EN6thrust24THRUST_300001_SM_1000_NS6detail15normal_iteratorINSD_10device_ptrIfEEEEPfyS9_ffNS7_10__identityEEEvT0_T1_T2_T3_T4_T6__param_4];
	cvta.to.global.u64 	%rd1, %rd20;
	setp.ne.s64 	%p1, %rd19, 0;
	@%p1 bra 	$L__BB6_3;
	mov.u32 	%r156, %tid.x;
	setp.ne.s32 	%p58, %r156, 0;
	@%p58 bra 	$L__BB6_51;
	st.global.f32 	[%rd1], %f42;
	bra.uni 	$L__BB6_51;
$L__BB6_3:
	cvta.to.global.u64 	%rd2, %rd18;
	setp.gt.u64 	%p2, %rd19, 4095;
	@%p2 bra 	$L__BB6_28;
	cvt.u32.u64 	%r1, %rd19;
	mov.u32 	%r2, %tid.x;
	setp.ge.u32 	%p24, %r2, %r1;
	mov.f32 	%f315, 0f00000000;
	mov.u32 	%r160, %r2;
	@%p24 bra 	$L__BB6_6;
	mul.wide.u32 	%rd41, %r2, 4;
	add.s64 	%rd42, %rd2, %rd41;
	ld.global.f32 	%f315, [%rd42];
	add.s32 	%r160, %r2, 256;
$L__BB6_6:
	setp.ge.u32 	%p25, %r160, %r1;
	@%p25 bra 	$L__BB6_19;
	not.b32 	%r83, %r160;
	add.s32 	%r84, %r83, %r1;
	shr.u32 	%r85, %r84, 8;
	add.s32 	%r5, %r85, 1;
	and.b32  	%r6, %r5, 15;
	setp.lt.u32 	%p26, %r84, 3840;
	@%p26 bra 	$L__BB6_10;
	and.b32  	%r86, %r5, 33554416;
	neg.s32 	%r158, %r86;
	mul.wide.u32 	%rd43, %r160, 4;
	add.s64 	%rd44, %rd43, %rd2;
	add.s64 	%rd51, %rd44, 8192;
$L__BB6_9:
	.pragma "nounroll";
	ld.global.f32 	%f189, [%rd51+-8192];
	add.f32 	%f190, %f315, %f189;
	ld.global.f32 	%f191, [%rd51+-7168];
	add.f32 	%f192, %f190, %f191;
	ld.global.f32 	%f193, [%rd51+-6144];
	add.f32 	%f194, %f192, %f193;
	ld.global.f32 	%f195, [%rd51+-5120];
	add.f32 	%f196, %f194, %f195;
	ld.global.f32 	%f197, [%rd51+-4096];
	add.f32 	%f198, %f196, %f197;
	ld.global.f32 	%f199, [%rd51+-3072];
	add.f32 	%f200, %f198, %f199;
	ld.global.f32 	%f201, [%rd51+-2048];
	add.f32 	%f202, %f200, %f201;
	ld.global.f32 	%f203, [%rd51+-1024];
	add.f32 	%f204, %f202, %f203;
	ld.global.f32 	%f205, [%rd51];
	add.f32 	%f206, %f204, %f205;
	ld.global.f32 	%f207, [%rd51+1024];
	add.f32 	%f208, %f206, %f207;
	ld.global.f32 	%f209, [%rd51+2048];
	add.f32 	%f210, %f208, %f209;
	ld.global.f32 	%f211, [%rd51+3072];
	add.f32 	%f212, %f210, %f211;
	ld.global.f32 	%f213, [%rd51+4096];
	add.f32 	%f214, %f212, %f213;
	ld.global.f32 	%f215, [%rd51+5120];
	add.f32 	%f216, %f214, %f215;
	ld.global.f32 	%f217, [%rd51+6144];
	add.f32 	%f218, %f216, %f217;
	ld.global.f32 	%f219, [%rd51+7168];
	add.f32 	%f315, %f218, %f219;
	add.s32 	%r160, %r160, 4096;
	add.s32 	%r158, %r158, 16;
	add.s64 	%rd51, %rd51, 16384;
	setp.ne.s32 	%p27, %r158, 0;
	@%p27 bra 	$L__BB6_9;
$L__BB6_10:
	setp.eq.s32 	%p28, %r6, 0;
	@%p28 bra 	$L__BB6_19;
	and.b32  	%r13, %r5, 7;
	setp.lt.u32 	%p29, %r6, 8;
	@%p29 bra 	$L__BB6_13;
	mul.wide.s32 	%rd45, %r160, 4;
	add.s64 	%rd46, %rd2, %rd45;
	ld.global.f32 	%f221, [%rd46];
	add.f32 	%f222, %f315, %f221;
	ld.global.f32 	%f223, [%rd46+1024];
	add.f32 	%f224, %f222, %f223;
	ld.global.f32 	%f225, [%rd46+2048];
	add.f32 	%f226, %f224, %f225;
	ld.global.f32 	%f227, [%rd46+3072];
	add.f32 	%f228, %f226, %f227;
	ld.global.f32 	%f229, [%rd46+4096];
	add.f32 	%f230, %f228, %f229;
	ld.global.f32 	%f231, [%rd46+5120];
	add.f32 	%f232, %f230, %f231;
	ld.global.f32 	%f233, [%rd46+6144];
	add.f32 	%f234, %f232, %f233;
	ld.global.f32 	%f235, [%rd46+7168];
	add.f32 	%f315, %f234, %f235;
	add.s32 	%r160, %r160, 2048;
$L__BB6_13:
	setp.eq.s32 	%p30, %r13, 0;
	@%p30 bra 	$L__BB6_19;
	and.b32  	%r16, %r5, 3;
	setp.lt.u32 	%p31, %r13, 4;
	@%p31 bra 	$L__BB6_16;
	mul.wide.s32 	%rd47, %r160, 4;
	add.s64 	%rd48, %rd2, %rd47;
	ld.global.f32 	%f237, [%rd48];
	add.f32 	%f238, %f315, %f237;
	ld.global.f32 	%f239, [%rd48+1024];
	add.f32 	%f240, %f238, %f239;
	ld.global.f32 	%f241, [%rd48+2048];
	add.f32 	%f242, %f240, %f241;
	ld.global.f32 	%f243, [%rd48+3072];
	add.f32 	%f315, %f242, %f243;
	add.s32 	%r160, %r160, 1024;
$L__BB6_16:
	setp.eq.s32 	%p32, %r16, 0;
	@%p32 bra 	$L__BB6_19;
	neg.s32 	%r163, %r16;
$L__BB6_18:
	.pragma "nounroll";
	mul.wide.s32 	%rd49, %r160, 4;
	add.s64 	%rd50, %rd2, %rd49;
	ld.global.f32 	%f244, [%rd50];
	add.f32 	%f315, %f315, %f244;
	add.s32 	%r160, %r160, 256;
	add.s32 	%r163, %r163, 1;
	setp.ne.s32 	%p33, %r163, 0;
	@%p33 bra 	$L__BB6_18;
$L__BB6_19:
	setp.lt.u64 	%p34, %rd19, 256;
	@%p34 bra 	$L__BB6_24;
	// begin inline asm
	mov.u32 %r125, %laneid;
	// end inline asm
	mov.b32 	%r127, %f315;
	mov.b32 	%r128, 1;
	mov.b32 	%r149, 31;
	mov.b32 	%r150, -1;
	// begin inline asm
	shfl.sync.down.b32 %r126, %r127, %r128, %r149, %r150;
	// end inline asm
	setp.gt.s32 	%p50, %r125, 30;
	mov.b32 	%f279, %r126;
	add.f32 	%f280, %f315, %f279;
	selp.f32 	%f281, %f315, %f280, %p50;
	mov.b32 	%r132, %f281;
	mov.b32 	%r133, 2;
	// begin inline asm
	shfl.sync.down.b32 %r131, %r132, %r133, %r149, %r150;
	// end inline asm
	setp.gt.s32 	%p51, %r125, 29;
	mov.b32 	%f282, %r131;
	add.f32 	%f283, %f281, %f282;
	selp.f32 	%f284, %f281, %f283, %p51;
	mov.b32 	%r137, %f284;
	mov.b32 	%r138, 4;
	// begin inline asm
	shfl.sync.down.b32 %r136, %r137, %r138, %r149, %r150;
	// end inline asm
	setp.gt.s32 	%p52, %r125, 27;
	mov.b32 	%f285, %r136;
	add.f32 	%f286, %f284, %f285;
	selp.f32 	%f287, %f284, %f286, %p52;
	mov.b32 	%r142, %f287;
	mov.b32 	%r143, 8;
	// begin inline asm
	shfl.sync.down.b32 %r141, %r142, %r143, %r149, %r150;
	// end inline asm
	setp.gt.s32 	%p53, %r125, 23;
	mov.b32 	%f288, %r141;
	add.f32 	%f289, %f287, %f288;
	selp.f32 	%f290, %f287, %f289, %p53;
	mov.b32 	%r147, %f290;
	mov.b32 	%r148, 16;
	// begin inline asm
	shfl.sync.down.b32 %r146, %r147, %r148, %r149, %r150;
	// end inline asm
	setp.gt.s32 	%p54, %r125, 15;
	mov.b32 	%f291, %r146;
	add.f32 	%f16, %f290, %f291;
	selp.f32 	%f327, %f290, %f16, %p54;
	setp.ne.s32 	%p55, %r125, 0;
	@%p55 bra 	$L__BB6_22;
	shr.u32 	%r151, %r2, 3;
	and.b32  	%r152, %r151, 124;
	mov.u32 	%r153, _ZZN3cub18CUB_300001_SM_10006detail6reduce28DeviceReduceSingleTileKernelINS2_10policy_hubIfyN4cuda3std3__44plusIfEEE10Policy1000EN6thrust24THRUST_300001_SM_1000_NS6detail15normal_iteratorINSD_10device_ptrIfEEEEPfyS9_ffNS7_10__identityEEEvT0_T1_T2_T3_T4_T6_E12temp_storage;
	add.s32 	%r154, %r153, %r152;
	st.shared.f32 	[%r154+8], %f16;
$L__BB6_22:
	bar.sync 	0;
	setp.ne.s32 	%p56, %r2, 0;
	@%p56 bra 	$L__BB6_49;
	ld.shared.f32 	%f292, [_ZZN3cub18CUB_300001_SM_10006detail6reduce28DeviceReduceSingleTileKernelINS2_10policy_hubIfyN4cuda3std3__44plusIfEEE10Policy1000EN6thrust24THRUST_300001_SM_1000_NS6detail15normal_iteratorINSD_10device_ptrIfEEEEPfyS9_ffNS7_10__identityEEEvT0_T1_T2_T3_T4_T6_E12temp_storage+12];
	add.f32 	%f293, %f327, %f292;
	ld.shared.f32 	%f294, [_ZZN3cub18CUB_300001_SM_10006detail6reduce28DeviceReduceSingleTileKernelINS2_10policy_hubIfyN4cuda3std3__44plusIfEEE10Policy1000EN6thrust24THRUST_300001_SM_1000_NS6detail15normal_iteratorINSD_10device_ptrIfEEEEPfyS9_ffNS7_10__identityEEEvT0_T1_T2_T3_T4_T6_E12temp_storage+16];
	add.f32 	%f295, %f293, %f294;
	ld.shared.f32 	%f296, [_ZZN3cub18CUB_300001_SM_10006detail6reduce28DeviceReduceSingleTileKernelINS2_10policy_hubIfyN4cuda3std3__44plusIfEEE10Policy1000EN6thrust24THRUST_300001_SM_1000_NS6detail15normal_iteratorINSD_10device_ptrIfEEEEPfyS9_ffNS7_10__identityEEEvT0_T1_T2_T3_T4_T6_E12temp_storage+20];
	add.f32 	%f297, %f295, %f296;
	ld.shared.f32 	%f298, [_ZZN3cub18CUB_300001_SM_10006detail6reduce28DeviceReduceSingleTileKernelINS2_10policy_hubIfyN4cuda3std3__44plusIfEEE10Policy1000EN6thrust24THRUST_300001_SM_1000_NS6detail15normal_iteratorINSD_10device_ptrIfEEEEPfyS9_ffNS7_10__identityEEEvT0_T1_T2_T3_T4_T6_E12temp_storage+24];
	add.f32 	%f299, %f297, %f298;
	ld.shared.f32 	%f300, [_ZZN3cub18CUB_300001_SM_10006detail6reduce28DeviceReduceSingleTileKernelINS2_10policy_hubIfyN4cuda3std3__44plusIfEEE10Policy1000EN6thrust24THRUST_300001_SM_1000_NS6detail15normal_iteratorINSD_10device_ptrIfEEEEPfyS9_ffNS7_10__identityEEEvT0_T1_T2_T3_T4_T6_E12temp_storage+28];
	add.f32 	%f301, %f299, %f300;
	ld.shared.f32 	%f302, [_ZZN3cub18CUB_300001_SM_10006detail6reduce28DeviceReduceSingleTileKernelINS2_10policy_hubIfyN4cuda3std3__44plusIfEEE10Policy1000EN6thrust24THRUST_300001_SM_1000_NS6detail15normal_iteratorINSD_10device_ptrIfEEEEPfyS9_ffNS7_10__identityEEEvT0_T1_T2_T3_T4_T6_E12temp_storage+32];
	add.f32 	%f303, %f301, %f302;
	ld.shared.f32 	%f304, [_ZZN3cub18CUB_300001_SM_10006detail6reduce28DeviceReduceSingleTileKernelINS2_10policy_hubIfyN4cuda3std3__44plusIfEEE10Policy1000EN6thrust24THRUST_300001_SM_1000_NS6detail15normal_iteratorINSD_10device_ptrIfEEEEPfyS9_ffNS7_10__identityEEEvT0_T1_T2_T3_T4_T6_E12temp_storage+36];
	add.f32 	%f327, %f303, %f304;
	bra.uni 	$L__BB6_49;
$L__BB6_24:
	// begin inline asm
	mov.u32 %r87, %laneid;
	// end inline asm
	and.b32  	%r113, %r2, 992;
	add.s32 	%r114, %r113, 32;
	setp.gt.u32 	%p35, %r114, %r1;
	not.b32 	%r115, %r113;
	add.s32 	%r116, %r1, %r115;
	selp.b32 	%r111, %r116, 31, %p35;
	mov.b32 	%r89, %f315;
	mov.b32 	%r90, 1;
	mov.b32 	%r112, -1;
	// begin inline asm
	shfl.sync.down.b32 %r88, %r89, %r90, %r111, %r112;
	// end inline asm
	setp.lt.s32 	%p36, %r87, %r111;
	mov.b32 	%f245, %r88;
	add.f32 	%f246, %f315, %f245;
	selp.f32 	%f247, %f246, %f315, %p36;
	mov.b32 	%r94, %f247;
	mov.b32 	%r95, 2;
	// begin inline asm
	shfl.sync.down.b32 %r93, %r94, %r95, %r111, %r112;
	// end inline asm
	add.s32 	%r117, %r87, 2;
	setp.gt.s32 	%p37, %r117, %r111;
	mov.b32 	%f248, %r93;
	add.f32 	%f249, %f247, %f248;
	selp.f32 	%f250, %f247, %f249, %p37;
	mov.b32 	%r99, %f250;
	mov.b32 	%r100, 4;
	// begin inline asm
	shfl.sync.down.b32 %r98, %r99, %r100, %r111, %r112;
	// end inline asm
	add.s32 	%r118, %r87, 4;
	setp.gt.s32 	%p38, %r118, %r111;
	mov.b32 	%f251, %r98;
	add.f32 	%f252, %f250, %f251;
	selp.f32 	%f253, %f250, %f252, %p38;
	mov.b32 	%r104, %f253;
	mov.b32 	%r105, 8;
	// begin inline asm
	shfl.sync.down.b32 %r103, %r104, %r105, %r111, %r112;
	// end inline asm
	add.s32 	%r119, %r87, 8;
	setp.gt.s32 	%p39, %r119, %r111;
	mov.b32 	%f254, %r103;
	add.f32 	%f255, %f253, %f254;
	selp.f32 	%f256, %f253, %f255, %p39;
	mov.b32 	%r109, %f256;
	mov.b32 	%r110, 16;
	// begin inline asm
	shfl.sync.down.b32 %r108, %r109, %r110, %r111, %r112;
	// end inline asm
	add.s32 	%r120, %r87, 16;
	setp.gt.s32 	%p40, %r120, %r111;
	mov.b32 	%f257, %r108;
	add.f32 	%f258, %f256, %f257;
	selp.f32 	%f327, %f256, %f258, %p40;
	setp.ne.s32 	%p41, %r87, 0;
	@%p41 bra 	$L__BB6_26;
	shr.u32 	%r121, %r2, 3;
	and.b32  	%r122, %r121, 124;
	mov.u32 	%r123, _ZZN3cub18CUB_300001_SM_10006detail6reduce28DeviceReduceSingleTileKernelINS2_10policy_hubIfyN4cuda3std3__44plusIfEEE10Policy1000EN6thrust24THRUST_300001_SM_1000_NS6detail15normal_iteratorINSD_10device_ptrIfEEEEPfyS9_ffNS7_10__identityEEEvT0_T1_T2_T3_T4_T6_E12temp_storage;
	add.s32 	%r124, %r123, %r122;
	st.shared.f32 	[%r124+8], %f327;
$L__BB6_26:
	bar.sync 	0;
	setp.ne.s32 	%p42, %r2, 0;
	@%p42 bra 	$L__BB6_49;
	setp.gt.u64 	%p43, %rd19, 32;
	ld.shared.f32 	%f259, [_ZZN3cub18CUB_300001_SM_10006detail6reduce28DeviceReduceSingleTileKernelINS2_10policy_hubIfyN4cuda3std3__44plusIfEEE10Policy1000EN6thrust24THRUST_300001_SM_1000_NS6detail15normal_iteratorINSD_10device_ptrIfEEEEPfyS9_ffNS7_10__identityEEEvT0_T1_T2_T3_T4_T6_E12temp_storage+12];
	add.f32 	%f260, %f327, %f259;
	selp.f32 	%f261, %f260, %f327, %p43;
	setp.gt.u64 	%p44, %rd19, 64;
	ld.shared.f32 	%f262, [_ZZN3cub18CUB_300001_SM_10006detail6reduce28DeviceReduceSingleTileKernelINS2_10policy_hubIfyN4cuda3std3__44plusIfEEE10Policy1000EN6thrust24THRUST_300001_SM_1000_NS6detail15normal_iteratorINSD_10device_ptrIfEEEEPfyS9_ffNS7_10__identityEEEvT0_T1_T2_T3_T4_T6_E12temp_storage+16];
	add.f32 	%f263, %f262, %f261;
	selp.f32 	%f264, %f263, %f261, %p44;
	setp.gt.u64 	%p45, %rd19, 96;
	ld.shared.f32 	%f265, [_ZZN3cub18CUB_300001_SM_10006detail6reduce28DeviceReduceSingleTileKernelINS2_10policy_hubIfyN4cuda3std3__44plusIfEEE10Policy1000EN6thrust24THRUST_300001_SM_1000_NS6detail15normal_iteratorINSD_10device_ptrIfEEEEPfyS9_ffNS7_10__identityEEEvT0_T1_T2_T3_T4_T6_E12temp_storage+20];
	add.f32 	%f266, %f265, %f264;
	selp.f32 	%f267, %f266, %f264, %p45;
	setp.gt.u64 	%p46, %rd19, 128;
	ld.shared.f32 	%f268, [_ZZN3cub18CUB_300001_SM_10006detail6reduce28DeviceReduceSingleTileKernelINS2_10policy_hubIfyN4cuda3std3__44plusIfEEE10Policy1000EN6thrust24THRUST_300001_SM_1000_NS6detail15normal_iteratorINSD_10device_ptrIfEEEEPfyS9_ffNS7_10__identityEEEvT0_T1_T2_T3_T4_T6_E12temp_storage+24];
	add.f32 	%f269, %f268, %f267;
	selp.f32 	%f270, %f269, %f267, %p46;
	setp.gt.u64 	%p47, %rd19, 160;
	ld.shared.f32 	%f271, [_ZZN3cub18CUB_300001_SM_10006detail6reduce28DeviceReduceSingleTileKernelINS2_10policy_hubIfyN4cuda3std3__44plusIfEEE10Policy1000EN6thrust24THRUST_300001_SM_1000_NS6detail15normal_iteratorINSD_10device_ptrIfEEEEPfyS9_ffNS7_10__identityEEEvT0_T1_T2_T3_T4_T6_E12temp_storage+28];
	add.f32 	%f272, %f271, %f270;
	selp.f32 	%f273, %f272, %f270, %p47;
	setp.gt.u64 	%p48, %rd19, 192;
	ld.shared.f32 	%f274, [_ZZN3cub18CUB_300001_SM_10006detail6reduce28DeviceReduceSingleTileKernelINS2_10policy_hubIfyN4cuda3std3__44plusIfEEE10Policy1000EN6thrust24THRUST_300001_SM_1000_NS6detail15normal_iteratorINSD_10device_ptrIfEEEEPfyS9_ffNS7_10__identityEEEvT0_T1_T2_T3_T4_T6_E12temp_storage+32];
	add.f32 	%f275, %f274, %f273;
	selp.f32 	%f276, %f275, %f273, %p48;
	setp.gt.u64 	%p49, %rd19, 224;
	ld.shared.f32 	%f277, [_ZZN3cub18CUB_300001_SM_10006detail6reduce28DeviceReduceSingleTileKernelINS2_10policy_hubIfyN4cuda3std3__44plusIfEEE10Policy1000EN6thrust24THRUST_300001_SM_1000_NS6detail15normal_iteratorINSD_10device_ptrIfEEEEPfyS9_ffNS7_10__identityEEEvT0_T1_T2_T3_T4_T6_E12temp_storage+36];
	add.f32 	%f278, %f277, %f276;
	selp.f32 	%f327, %f278, %f276, %p49;
	bra.uni 	$L__BB6_49;
$L__BB6_28:
	mov.u32 	%r24, %tid.x;
	cvt.u64.u32 	%rd6, %r24;
	mul.wide.u32 	%rd22, %r24, 4;
	add.s64 	%rd7, %rd2, %rd22;
	ld.global.f32 	%f43, [%rd7];
	ld.global.f32 	%f44, [%rd7+1024];
	ld.global.f32 	%f45, [%rd7+2048];
	ld.global.f32 	%f46, [%rd7+3072];
	ld.global.f32 	%f47, [%rd7+4096];
	ld.global.f32 	%f48, [%rd7+5120];
	ld.global.f32 	%f49, [%rd7+6144];
	ld.global.f32 	%f50, [%rd7+7168];
	ld.global.f32 	%f51, [%rd7+8192];
	ld.global.f32 	%f52, [%rd7+9216];
	ld.global.f32 	%f53, [%rd7+10240];
	ld.global.f32 	%f54, [%rd7+11264];
	ld.global.f32 	%f55, [%rd7+12288];
	ld.global.f32 	%f56, [%rd7+13312];
	ld.global.f32 	%f57, [%rd7+14336];
	ld.global.f32 	%f58, [%rd7+15360];
	add.f32 	%f59, %f43, %f44;
	add.f32 	%f60, %f45, %f46;
	add.f32 	%f61, %f47, %f48;
	add.f32 	%f62, %f49, %f50;
	add.f32 	%f63, %f51, %f52;
	add.f32 	%f64, %f53, %f54;
	add.f32 	%f65, %f55, %f56;
	add.f32 	%f66, %f57, %f58;
	add.f32 	%f67, %f59, %f60;
	add.f32 	%f68, %f61, %f62;
	add.f32 	%f69, %f63, %f64;
	add.f32 	%f70, %f65, %f66;
	add.f32 	%f71, %f67, %f68;
	add.f32 	%f72, %f69, %f70;
	add.f32 	%f326, %f71, %f72;
	add.s64 	%rd8, %rd19, -4096;
	setp.lt.u64 	%p3, %rd8, 4096;
	mov.b64 	%rd53, 4096;
	@%p3 bra 	$L__BB6_32;
	mov.b64 	%rd53, 4096;
$L__BB6_30:
	shl.b64 	%rd24, %rd53, 2;
	add.s64 	%rd25, %rd7, %rd24;
	ld.global.f32 	%f73, [%rd25];
	ld.global.f32 	%f74, [%rd25+1024];
	ld.global.f32 	%f75, [%rd25+2048];
	ld.global.f32 	%f76, [%rd25+3072];
	ld.global.f32 	%f77, [%rd25+4096];
	ld.global.f32 	%f78, [%rd25+5120];
	ld.global.f32 	%f79, [%rd25+6144];
	ld.global.f32 	%f80, [%rd25+7168];
	ld.global.f32 	%f81, [%rd25+8192];
	ld.global.f32 	%f82, [%rd25+9216];
	ld.global.f32 	%f83, [%rd25+10240];
	ld.global.f32 	%f84, [%rd25+11264];
	ld.global.f32 	%f85, [%rd25+12288];
	ld.global.f32 	%f86, [%rd25+13312];
	ld.global.f32 	%f87, [%rd25+14336];
	ld.global.f32 	%f88, [%rd25+15360];
	add.f32 	%f89, %f326, %f73;
	add.f32 	%f90, %f74, %f75;
	add.f32 	%f91, %f76, %f77;
	add.f32 	%f92, %f78, %f79;
	add.f32 	%f93, %f80, %f81;
	add.f32 	%f94, %f82, %f83;
	add.f32 	%f95, %f84, %f85;
	add.f32 	%f96, %f86, %f87;
	add.f32 	%f97, %f89, %f90;
	add.f32 	%f98, %f91, %f92;
	add.f32 	%f99, %f93, %f94;
	add.f32 	%f100, %f95, %f96;
	add.f32 	%f101, %f97, %f98;
	add.f32 	%f102, %f99, %f100;
	add.f32 	%f103, %f101, %f102;
	add.f32 	%f326, %f103, %f88;
	sub.s64 	%rd26, %rd19, %rd53;
	setp.lt.u64 	%p4, %rd26, 4096;
	@%p4 bra 	$L__BB6_45;
	add.s64 	%rd53, %rd53, 4096;
	setp.le.u64 	%p5, %rd53, %rd8;
	@%p5 bra 	$L__BB6_30;
$L__BB6_32:
	setp.le.u64 	%p6, %rd19, %rd53;
	cvt.u32.u64 	%r42, %rd53;
	cvt.u32.u64 	%r43, %rd19;
	sub.s32 	%r44, %r43, %r42;
	setp.ge.s32 	%p7, %r24, %r44;
	or.pred  	%p8, %p6, %p7;
	@%p8 bra 	$L__BB6_45;
	not.b32 	%r47, %r24;
	add.s32 	%r48, %r47, %r43;
	sub.s32 	%r50, %r48, %r42;
	shr.u32 	%r51, %r50, 8;
	add.s32 	%r25, %r51, 1;
	and.b32  	%r26, %r25, 15;
	setp.lt.u32 	%p9, %r50, 3840;
	mov.u32 	%r167, %r24;
	@%p9 bra 	$L__BB6_36;
	and.b32  	%r52, %r25, 33554416;
	neg.s32 	%r165, %r52;
	add.s64 	%rd27, %rd53, %rd6;
	shl.b64 	%rd28, %rd27, 2;
	add.s64 	%rd29, %rd28, %rd2;
	add.s64 	%rd54, %rd29, 8192;
	mov.u32 	%r167, %r24;
$L__BB6_35:
	.pragma "nounroll";
	ld.global.f32 	%f105, [%rd54+-8192];
	add.f32 	%f106, %f326, %f105;
	ld.global.f32 	%f107, [%rd54+-7168];
	add.f32 	%f108, %f106, %f107;
	ld.global.f32 	%f109, [%rd54+-6144];
	add.f32 	%f110, %f108, %f109;
	ld.global.f32 	%f111, [%rd54+-5120];
	add.f32 	%f112, %f110, %f111;
	ld.global.f32 	%f113, [%rd54+-4096];
	add.f32 	%f114, %f112, %f113;
	ld.global.f32 	%f115, [%rd54+-3072];
	add.f32 	%f116, %f114, %f115;
	ld.global.f32 	%f117, [%rd54+-2048];
	add.f32 	%f118, %f116, %f117;
	ld.global.f32 	%f119, [%rd54+-1024];
	add.f32 	%f120, %f118, %f119;
	ld.global.f32 	%f121, [%rd54];
	add.f32 	%f122, %f120, %f121;
	ld.global.f32 	%f123, [%rd54+1024];
	add.f32 	%f124, %f122, %f123;
	ld.global.f32 	%f125, [%rd54+2048];
	add.f32 	%f126, %f124, %f125;
	ld.global.f32 	%f127, [%rd54+3072];
	add.f32 	%f128, %f126, %f127;
	ld.global.f32 	%f129, [%rd54+4096];
	add.f32 	%f130, %f128, %f129;
	ld.global.f32 	%f131, [%rd54+5120];
	add.f32 	%f132, %f130, %f131;
	ld.global.f32 	%f133, [%rd54+6144];
	add.f32 	%f134, %f132, %f133;
	ld.global.f32 	%f135, [%rd54+7168];
	add.f32 	%f326, %f134, %f135;
	add.s32 	%r167, %r167, 4096;
	add.s32 	%r165, %r165, 16;
	add.s64 	%rd54, %rd54, 16384;
	setp.ne.s32 	%p10, %r165, 0;
	@%p10 bra 	$L__BB6_35;
$L__BB6_36:
	setp.eq.s32 	%p11, %r26, 0;
	@%p11 bra 	$L__BB6_45;
	and.b32  	%r33, %r25, 7;
	setp.lt.u32 	%p12, %r26, 8;
	@%p12 bra 	$L__BB6_39;
	cvt.u64.u32 	%rd30, %r167;
	add.s64 	%rd31, %rd53, %rd30;
	shl.b64 	%rd32, %rd31, 2;
	add.s64 	%rd33, %rd2, %rd32;
	ld.global.f32 	%f137, [%rd33];
	add.f32 	%f138, %f326, %f137;
	ld.global.f32 	%f139, [%rd33+1024];
	add.f32 	%f140, %f138, %f139;
	ld.global.f32 	%f141, [%rd33+2048];
	add.f32 	%f142, %f140, %f141;
	ld.global.f32 	%f143, [%rd33+3072];
	add.f32 	%f144, %f142, %f143;
	ld.global.f32 	%f145, [%rd33+4096];
	add.f32 	%f146, %f144, %f145;
	ld.global.f32 	%f147, [%rd33+5120];
	add.f32 	%f148, %f146, %f147;
	ld.global.f32 	%f149, [%rd33+6144];
	add.f32 	%f150, %f148, %f149;
	ld.global.f32 	%f151, [%rd33+7168];
	add.f32 	%f326, %f150, %f151;
	add.s32 	%r167, %r167, 2048;
$L__BB6_39:
	setp.eq.s32 	%p13, %r33, 0;
	@%p13 bra 	$L__BB6_45;
	and.b32  	%r36, %r25, 3;
	setp.lt.u32 	%p14, %r33, 4;
	@%p14 bra 	$L__BB6_42;
	cvt.u64.u32 	%rd34, %r167;
	add.s64 	%rd35, %rd53, %rd34;
	shl.b64 	%rd36, %rd35, 2;
	add.s64 	%rd37, %rd2, %rd36;
	ld.global.f32 	%f153, [%rd37];
	add.f32 	%f154, %f326, %f153;
	ld.global.f32 	%f155, [%rd37+1024];
	add.f32 	%f156, %f154, %f155;
	ld.global.f32 	%f157, [%rd37+2048];
	add.f32 	%f158, %f156, %f157;
	ld.global.f32 	%f159, [%rd37+3072];
	add.f32 	%f326, %f158, %f159;
	add.s32 	%r167, %r167, 1024;
$L__BB6_42:
	setp.eq.s32 	%p15, %r36, 0;
	@%p15 bra 	$L__BB6_45;
	cvt.u64.u32 	%rd38, %r167;
	add.s64 	%rd39, %rd53, %rd38;
	shl.b64 	%rd40, %rd39, 2;
	add.s64 	%rd55, %rd2, %rd40;
	neg.s32 	%r170, %r36;
$L__BB6_44:
	.pragma "nounroll";
	ld.global.f32 	%f160, [%rd55];
	add.f32 	%f326, %f326, %f160;
	add.s64 	%rd55, %rd55, 1024;
	add.s32 	%r170, %r170, 1;
	setp.ne.s32 	%p16, %r170, 0;
	@%p16 bra 	$L__BB6_44;
$L__BB6_45:
	// begin inline asm
	mov.u32 %r53, %laneid;
	// end inline asm
	mov.b32 	%r55, %f326;
	mov.b32 	%r56, 1;
	mov.b32 	%r77, 31;
	mov.b32 	%r78, -1;
	// begin inline asm
	shfl.sync.down.b32 %r54, %r55, %r56, %r77, %r78;
	// end inline asm
	setp.gt.s32 	%p17, %r53, 30;
	mov.b32 	%f161, %r54;
	add.f32 	%f162, %f326, %f161;
	selp.f32 	%f163, %f326, %f162, %p17;
	mov.b32 	%r60, %f163;
	mov.b32 	%r61, 2;
	// begin inline asm
	shfl.sync.down.b32 %r59, %r60, %r61, %r77, %r78;
	// end inline asm
	setp.gt.s32 	%p18, %r53, 29;
	mov.b32 	%f164, %r59;
	add.f32 	%f165, %f163, %f164;
	selp.f32 	%f166, %f163, %f165, %p18;
	mov.b32 	%r65, %f166;
	mov.b32 	%r66, 4;
	// begin inline asm
	shfl.sync.down.b32 %r64, %r65, %r66, %r77, %r78;
	// end inline asm
	setp.gt.s32 	%p19, %r53, 27;
	mov.b32 	%f167, %r64;
	add.f32 	%f168, %f166, %f167;
	selp.f32 	%f169, %f166, %f168, %p19;
	mov.b32 	%r70, %f169;
	mov.b32 	%r71, 8;
	// begin inline asm
	shfl.sync.down.b32 %r69, %r70, %r71, %r77, %r78;
	// end inline asm
	setp.gt.s32 	%p20, %r53, 23;
	mov.b32 	%f170, %r69;
	add.f32 	%f171, %f169, %f170;
	selp.f32 	%f172, %f169, %f171, %p20;
	mov.b32 	%r75, %f172;
	mov.b32 	%r76, 16;
	// begin inline asm
	shfl.sync.down.b32 %r74, %r75, %r76, %r77, %r78;
	// end inline asm
	setp.gt.s32 	%p21, %r53, 15;
	mov.b32 	%f173, %r74;
	add.f32 	%f38, %f172, %f173;
	selp.f32 	%f327, %f172, %f38, %p21;
	setp.ne.s32 	%p22, %r53, 0;
	@%p22 bra 	$L__BB6_47;
	shr.u32 	%r79, %r24, 3;
	and.b32  	%r80, %r79, 124;
	mov.u32 	%r81, _ZZN3cub18CUB_300001_SM_10006detail6reduce28DeviceReduceSingleTileKernelINS2_10policy_hubIfyN4cuda3std3__44plusIfEEE10Policy1000EN6thrust24THRUST_300001_SM_1000_NS6detail15normal_iteratorINSD_10device_ptrIfEEEEPfyS9_ffNS7_10__identityEEEvT0_T1_T2_T3_T4_T6_E12temp_storage;
	add.s32 	%r82, %r81, %r80;
	st.shared.f32 	[%r82+8], %f38;
$L__BB6_47:
	bar.sync 	0;
	setp.ne.s32 	%p23, %r24, 0;
	@%p23 bra 	$L__BB6_49;
	ld.shared.f32 	%f174, [_ZZN3cub18CUB_300001_SM_10006detail6reduce28DeviceReduceSingleTileKernelINS2_10policy_hubIfyN4cuda3std3__44plusIfEEE10Policy1000EN6thrust24THRUST_300001_SM_1000_NS6detail15normal_iteratorINSD_10device_ptrIfEEEEPfyS9_ffNS7_10__identityEEEvT0_T1_T2_T3_T4_T6_E12temp_storage+12];
	add.f32 	%f175, %f327, %f174;
	ld.shared.f32 	%f176, [_ZZN3cub18CUB_300001_SM_10006detail6reduce28DeviceReduceSingleTileKernelINS2_10policy_hubIfyN4cuda3std3__44plusIfEEE10Policy1000EN6thrust24THRUST_300001_SM_1000_NS6detail15normal_iteratorINSD_10device_ptrIfEEEEPfyS9_ffNS7_10__identityEEEvT0_T1_T2_T3_T4_T6_E12temp_storage+16];
	add.f32 	%f177, %f175, %f176;
	ld.shared.f32 	%f178, [_ZZN3cub18CUB_300001_SM_10006detail6reduce28DeviceReduceSingleTileKernelINS2_10policy_hubIfyN4cuda3std3__44plusIfEEE10Policy1000EN6thrust24THRUST_300001_SM_1000_NS6detail15normal_iteratorINSD_10device_ptrIfEEEEPfyS9_ffNS7_10__identityEEEvT0_T1_T2_T3_T4_T6_E12temp_storage+20];
	add.f32 	%f179, %f177, %f178;
	ld.shared.f32 	%f180, [_ZZN3cub18CUB_300001_SM_10006detail6reduce28DeviceReduceSingleTileKernelINS2_10policy_hubIfyN4cuda3std3__44plusIfEEE10Policy1000EN6thrust24THRUST_300001_SM_1000_NS6detail15normal_iteratorINSD_10device_ptrIfEEEEPfyS9_ffNS7_10__identityEEEvT0_T1_T2_T3_T4_T6_E12temp_storage+24];
	add.f32 	%f181, %f179, %f180;
	ld.shared.f32 	%f182, [_ZZN3cub18CUB_300001_SM_10006detail6reduce28DeviceReduceSingleTileKernelINS2_10policy_hubIfyN4cuda3std3__44plusIfEEE10Policy1000EN6thrust24THRUST_300001_SM_1000_NS6detail15normal_iteratorINSD_10device_ptrIfEEEEPfyS9_ffNS7_10__identityEEEvT0_T1_T2_T3_T4_T6_E12temp_storage+28];
	add.f32 	%f183, %f181, %f182;
	ld.shared.f32 	%f184, [_ZZN3cub18CUB_300001_SM_10006detail6reduce28DeviceReduceSingleTileKernelINS2_10policy_hubIfyN4cuda3std3__44plusIfEEE10Policy1000EN6thrust24THRUST_300001_SM_1000_NS6detail15normal_iteratorINSD_10device_ptrIfEEEEPfyS9_ffNS7_10__identityEEEvT0_T1_T2_T3_T4_T6_E12temp_storage+32];
	add.f32 	%f185, %f183, %f184;
	ld.shared.f32 	%f186, [_ZZN3cub18CUB_300001_SM_10006detail6reduce28DeviceReduceSingleTileKernelINS2_10policy_hubIfyN4cuda3std3__44plusIfEEE10Policy1000EN6thrust24THRUST_300001_SM_1000_NS6detail15normal_iteratorINSD_10device_ptrIfEEEEPfyS9_ffNS7_10__identityEEEvT0_T1_T2_T3_T4_T6_E12temp_storage+36];
	add.f32 	%f327, %f185, %f186;
$L__BB6_49:
	mov.u32 	%r155, %tid.x;
	setp.ne.s32 	%p57, %r155, 0;
	@%p57 bra 	$L__BB6_51;
	add.f32 	%f305, %f42, %f327;
	st.global.f32 	[%rd1], %f305;
$L__BB6_51:
	ret;

}
	// .globl	_ZN3cub18CUB_300001_SM_10006detail6reduce18DeviceReduceKernelINS2_10policy_hubIfyN4cuda3std3__44plusIfEEE10Policy1000EN6thrust24THRUST_300001_SM_1000_NS6detail15normal_iteratorINSD_10device_ptrIfEEEEyS9_fNS7_10__identityEEEvT0_PT3_T1_NS0_13GridEvenShareISN_EET2_T4_
.visible .entry _ZN3cub18CUB_300001_SM_10006detail6reduce18DeviceReduceKernelINS2_10policy_hubIfyN4cuda3std3__44plusIfEEE10Policy1000EN6thrust24THRUST_300001_SM_1000_NS6detail15normal_iteratorINSD_10device_ptrIfEEEEyS9_fNS7_10__identityEEEvT0_PT3_T1_NS0_13GridEvenShareISN_EET2_T4_(
	.param .align 8 .b8 _ZN3cub18CUB_300001_SM_10006detail6reduce18DeviceReduceKernelINS2_10policy_hubIfyN4cuda3std3__44plusIfEEE10Policy1000EN6thrust24THRUST_300001_SM_1000_NS6detail15normal_iteratorINSD_10device_ptrIfEEEEyS9_fNS7_10__identityEEEvT0_PT3_T1_NS0_13GridEvenShareISN_EET2_T4__param_0[8],
	.param .u64 .ptr .align 1 _ZN3cub18CUB_300001_SM_10006detail6reduce18DeviceReduceKernelINS2_10policy_hubIfyN4cuda3std3__44plusIfEEE10Policy1000EN6thrust24THRUST_300001_SM_1000_NS6detail15normal_iteratorINSD_10device_ptrIfEEEEyS9_fNS7_10__identityEEEvT0_PT3_T1_NS0_13GridEvenShareISN_EET2_T4__param_1,
	.param .u64 _ZN3cub18CUB_300001_SM_10006detail6reduce18DeviceReduceKernelINS2_10policy_hubIfyN4cuda3std3__44plusIfEEE10Policy1000EN6thrust24THRUST_300001_SM_1000_NS6detail15normal_iteratorINSD_10device_ptrIfEEEEyS9_fNS7_10__identityEEEvT0_PT3_T1_NS0_13GridEvenShareISN_EET2_T4__param_2,
	.param .align 8 .b8 _ZN3cub18CUB_300001_SM_10006detail6reduce18DeviceReduceKernelINS2_10policy_hubIfyN4cuda3std3__44plusIfEEE10Policy1000EN6thrust24THRUST_300001_SM_1000_NS6detail15normal_iteratorINSD_10device_ptrIfEEEEyS9_fNS7_10__identityEEEvT0_PT3_T1_NS0_13GridEvenShareISN_EET2_T4__param_3[72],
	.param .align 1 .b8 _ZN3cub18CUB_300001_SM_10006detail6reduce18DeviceReduceKernelINS2_10policy_hubIfyN4cuda3std3__44plusIfEEE10Policy1000EN6thrust24THRUST_300001_SM_1000_NS6detail15normal_iteratorINSD_10device_ptrIfEEEEyS9_fNS7_10__identityEEEvT0_PT3_T1_NS0_13GridEvenShareISN_EET2_T4__param_4[1],
	.param .align 1 .b8 _ZN3cub18CUB_300001_SM_10006detail6reduce18DeviceReduceKernelINS2_10policy_hubIfyN4cuda3std3__44plusIfEEE10Policy1000EN6thrust24THRUST_300001_SM_1000_NS6detail15normal_iteratorINSD_10device_ptrIfEEEEyS9_fNS7_10__identityEEEvT0_PT3_T1_NS0_13GridEvenShareISN_EET2_T4__param_5[1]
)
.maxntid 256
{
	.reg .pred 	%p<57>;
	.reg .b16 	%rs<4>;
	.reg .b32 	%r<206>;
	.reg .b32 	%f<324>;
	.reg .b64 	%rd<78>;
	// demoted variable
	.shared .align 4 .b8 _ZZN3cub18CUB_300001_SM_10006detail6reduce18DeviceReduceKernelINS2_10policy_hubIfyN4cuda3std3__44plusIfEEE10Policy1000EN6thrust24THRUST_300001_SM_1000_NS6detail15normal_iteratorINSD_10device_ptrIfEEEEyS9_fNS7_10__identityEEEvT0_PT3_T1_NS0_13GridEvenShareISN_EET2_T4_E12temp_storage[44];
	ld.param.u64 	%rd1, [_ZN3cub18CUB_300001_SM_10006detail6reduce18DeviceReduceKernelINS2_10policy_hubIfyN4cuda3std3__44plusIfEEE10Policy1000EN6thrust24THRUST_300001_SM_1000_NS6detail15normal_iteratorINSD_10device_ptrIfEEEEyS9_fNS7_10__identityEEEvT0_PT3_T1_NS0_13GridEvenShareISN_EET2_T4__param_3+32];
	ld.param.u32 	%r1, [_ZN3cub18CUB_300001_SM_10006detail6reduce18DeviceReduceKernelINS2_10policy_hubIfyN4cuda3std3__44plusIfEEE10Policy1000EN6thrust24THRUST_300001_SM_1000_NS6detail15normal_iteratorINSD_10device_ptrIfEEEEyS9_fNS7_10__identityEEEvT0_PT3_T1_NS0_13GridEvenShareISN_EET2_T4__param_3+40];
	ld.param.u64 	%rd25, [_ZN3cub18CUB_300001_SM_10006detail6reduce18DeviceReduceKernelINS2_10policy_hubIfyN4cuda3std3__44plusIfEEE10Policy1000EN6thrust24THRUST_300001_SM_1000_NS6detail15normal_iteratorINSD_10device_ptrIfEEEEyS9_fNS7_10__identityEEEvT0_PT3_T1_NS0_13GridEvenShareISN_EET2_T4__param_0];
	cvta.to.global.u64 	%rd2, %rd25;
	mov.u32 	%r2, %ctaid.x;
	shl.b32 	%r50, %r1, 12;
	cvt.s64.s32 	%rd3, %r50;
	shl.b32 	%r51, %r2, 12;
	cvt.u64.u32 	%rd4, %r51;
	sub.s64 	%rd5, %rd1, %rd4;
	setp.gt.u64 	%p1, %rd5, 4095;
	@%p1 bra 	$L__BB7_25;
	cvt.u32.u64 	%r112, %rd4;
	cvt.u32.u64 	%r3, %rd1;
	sub.s32 	%r4, %r3, %r112;
	mov.u32 	%r5, %tid.x;
	setp.ge.s32 	%p23, %r5, %r4;
	mov.f32 	%f312, 0f00000000;
	mov.u32 	%r193, %r5;
	@%p23 bra 	$L__BB7_3;
	add.s32 	%r114, %r112, %r5;
	mul.wide.u32 	%rd51, %r114, 4;
	add.s64 	%rd52, %rd2, %rd51;
	ld.global.f32 	%f312, [%rd52];
	add.s32 	%r193, %r5, 256;
$L__BB7_3:
	setp.ge.s32 	%p24, %r193, %r4;
	@%p24 bra 	$L__BB7_16;
	not.b32 	%r116, %r193;
	add.s32 	%r117, %r116, %r3;
	sub.s32 	%r118, %r117, %r112;
	shr.u32 	%r119, %r118, 8;
	add.s32 	%r8, %r119, 1;
	and.b32  	%r9, %r8, 15;
	setp.lt.u32 	%p25, %r118, 3840;
	@%p25 bra 	$L__BB7_7;
	and.b32  	%r120, %r8, 33554416;
	neg.s32 	%r191, %r120;
	mul.wide.u32 	%rd53, %r2, 16384;
	mul.wide.u32 	%rd54, %r193, 4;
	or.b64  	%rd55, %rd53, %rd54;
	add.s64 	%rd56, %rd55, %rd2;
	add.s64 	%rd72, %rd56, 8192;
$L__BB7_6:
	.pragma "nounroll";
	ld.global.f32 	%f187, [%rd72+-8192];
	add.f32 	%f188, %f312, %f187;
	ld.global.f32 	%f189, [%rd72+-7168];
	add.f32 	%f190, %f188, %f189;
	ld.global.f32 	%f191, [%rd72+-6144];
	add.f32 	%f192, %f190, %f191;
	ld.global.f32 	%f193, [%rd72+-5120];
	add.f32 	%f194, %f192, %f193;
	ld.global.f32 	%f195, [%rd72+-4096];
	add.f32 	%f196, %f194, %f195;
	ld.global.f32 	%f197, [%rd72+-3072];
	add.f32 	%f198, %f196, %f197;
	ld.global.f32 	%f199, [%rd72+-2048];
	add.f32 	%f200, %f198, %f199;
	ld.global.f32 	%f201, [%rd72+-1024];
	add.f32 	%f202, %f200, %f201;
	ld.global.f32 	%f203, [%rd72];
	add.f32 	%f204, %f202, %f203;
	ld.global.f32 	%f205, [%rd72+1024];
	add.f32 	%f206, %f204, %f205;
	ld.global.f32 	%f207, [%rd72+2048];
	add.f32 	%f208, %f206, %f207;
	ld.global.f32 	%f209, [%rd72+3072];
	add.f32 	%f210, %f208, %f209;
	ld.global.f32 	%f211, [%rd72+4096];
	add.f32 	%f212, %f210, %f211;
	ld.global.f32 	%f213, [%rd72+5120];
	add.f32 	%f214, %f212, %f213;
	ld.global.f32 	%f215, [%rd72+6144];
	add.f32 	%f216, %f214, %f215;
	ld.global.f32 	%f217, [%rd72+7168];
	add.f32 	%f312, %f216, %f217;
	add.s32 	%r193, %r193, 4096;
	add.s32 	%r191, %r191, 16;
	add.s64 	%rd72, %rd72, 16384;
	setp.ne.s32 	%p26, %r191, 0;
	@%p26 bra 	$L__BB7_6;
$L__BB7_7:
	setp.eq.s32 	%p27, %r9, 0;
	@%p27 bra 	$L__BB7_16;
	and.b32  	%r16, %r8, 7;
	setp.lt.u32 	%p28, %r9, 8;
	@%p28 bra 	$L__BB7_10;
	cvt.s64.s32 	%rd57, %r193;
	add.s64 	%rd58, %rd57, %rd4;
	shl.b64 	%rd59, %rd58, 2;
	add.s64 	%rd60, %rd2, %rd59;
	ld.global.f32 	%f219, [%rd60];
	add.f32 	%f220, %f312, %f219;
	ld.global.f32 	%f221, [%rd60+1024];
	add.f32 	%f222, %f220, %f221;
	ld.global.f32 	%f223, [%rd60+2048];
	add.f32 	%f224, %f222, %f223;
	ld.global.f32 	%f225, [%rd60+3072];
	add.f32 	%f226, %f224, %f225;
	ld.global.f32 	%f227, [%rd60+4096];
	add.f32 	%f228, %f226, %f227;
	ld.global.f32 	%f229, [%rd60+5120];
	add.f32 	%f230, %f228, %f229;
	ld.global.f32 	%f231, [%rd60+6144];
	add.f32 	%f232, %f230, %f231;
	ld.global.f32 	%f233, [%rd60+7168];
	add.f32 	%f312, %f232, %f233;
	add.s32 	%r193, %r193, 2048;
$L__BB7_10:
	setp.eq.s32 	%p29, %r16, 0;
	@%p29 bra 	$L__BB7_16;
	and.b32  	%r19, %r8, 3;
	setp.lt.u32 	%p30, %r16, 4;
	@%p30 bra 	$L__BB7_13;
	cvt.s64.s32 	%rd61, %r193;
	add.s64 	%rd62, %rd61, %rd4;
	shl.b64 	%rd63, %rd62, 2;
	add.s64 	%rd64, %rd2, %rd63;
	ld.global.f32 	%f235, [%rd64];
	add.f32 	%f236, %f312, %f235;
	ld.global.f32 	%f237, [%rd64+1024];
	add.f32 	%f238, %f236, %f237;
	ld.global.f32 	%f239, [%rd64+2048];
	add.f32 	%f240, %f238, %f239;
	ld.global.f32 	%f241, [%rd64+3072];
	add.f32 	%f312, %f240, %f241;
	add.s32 	%r193, %r193, 1024;
$L__BB7_13:
	setp.eq.s32 	%p31, %r19, 0;
	@%p31 bra 	$L__BB7_16;
	mul.wide.u32 	%rd65, %r2, 16384;
	add.s64 	%rd9, %rd2, %rd65;
	neg.s32 	%r196, %r19;
$L__BB7_15:
	.pragma "nounroll";
	mul.wide.s32 	%rd66, %r193, 4;
	add.s64 	%rd67, %rd9, %rd66;
	ld.global.f32 	%f242, [%rd67];
	add.f32 	%f312, %f312, %f242;
	add.s32 	%r193, %r193, 256;
	add.s32 	%r196, %r196, 1;
	setp.ne.s32 	%p32, %r196, 0;
	@%p32 bra 	$L__BB7_15;
$L__BB7_16:
	setp.lt.s32 	%p33, %r4, 256;
	@%p33 bra 	$L__BB7_21;
	// begin inline asm
	mov.u32 %r159, %laneid;
	// end inline asm
	mov.b32 	%r161, %f312;
	mov.b32 	%r162, 1;
	mov.b32 	%r183, 31;
	mov.b32 	%r184, -1;
	// begin inline asm
	shfl.sync.down.b32 %r160, %r161, %r162, %r183, %r184;
	// end inline asm
	setp.gt.s32 	%p49, %r159, 30;
	mov.b32 	%f277, %r160;
	add.f32 	%f278, %f312, %f277;
	selp.f32 	%f279, %f312, %f278, %p49;
	mov.b32 	%r166, %f279;
	mov.b32 	%r167, 2;
	// begin inline asm
	shfl.sync.down.b32 %r165, %r166, %r167, %r183, %r184;
	// end inline asm
	setp.gt.s32 	%p50, %r159, 29;
	mov.b32 	%f280, %r165;
	add.f32 	%f281, %f279, %f280;
	selp.f32 	%f282, %f279, %f281, %p50;
	mov.b32 	%r171, %f282;
	mov.b32 	%r172, 4;
	// begin inline asm
	shfl.sync.down.b32 %r170, %r171, %r172, %r183, %r184;
	// end inline asm
	setp.gt.s32 	%p51, %r159, 27;
	mov.b32 	%f283, %r170;
	add.f32 	%f284, %f282, %f283;
	selp.f32 	%f285, %f282, %f284, %p51;
	mov.b32 	%r176, %f285;
	mov.b32 	%r177, 8;
	// begin inline asm
	shfl.sync.down.b32 %r175, %r176, %r177, %r183, %r184;
	// end inline asm
	setp.gt.s32 	%p52, %r159, 23;
	mov.b32 	%f286, %r175;
	add.f32 	%f287, %f285, %f286;
	selp.f32 	%f288, %f285, %f287, %p52;
	mov.b32 	%r181, %f288;
	mov.b32 	%r182, 16;
	// begin inline asm
	shfl.sync.down.b32 %r180, %r181, %r182, %r183, %r184;
	// end inline asm
	setp.gt.s32 	%p53, %r159, 15;
	mov.b32 	%f289, %r180;
	add.f32 	%f16, %f288, %f289;
	selp.f32 	%f323, %f288, %f16, %p53;
	setp.ne.s32 	%p54, %r159, 0;
	@%p54 bra 	$L__BB7_19;
	shr.u32 	%r185, %r5, 3;
	and.b32  	%r186, %r185, 124;
	mov.u32 	%r187, _ZZN3cub18CUB_300001_SM_10006detail6reduce18DeviceReduceKernelINS2_10policy_hubIfyN4cuda3std3__44plusIfEEE10Policy1000EN6thrust24THRUST_300001_SM_1000_NS6detail15normal_iteratorINSD_10device_ptrIfEEEEyS9_fNS7_10__identityEEEvT0_PT3_T1_NS0_13GridEvenShareISN_EET2_T4_E12temp_storage;
	add.s32 	%r188, %r187, %r186;
	st.shared.f32 	[%r188+8], %f16;
$L__BB7_19:
	bar.sync 	0;
	setp.ne.s32 	%p55, %r5, 0;
	@%p55 bra 	$L__BB7_46;
	ld.shared.f32 	%f290, [_ZZN3cub18CUB_300001_SM_10006detail6reduce18DeviceReduceKernelINS2_10policy_hubIfyN4cuda3std3__44plusIfEEE10Policy1000EN6thrust24THRUST_300001_SM_1000_NS6detail15normal_iteratorINSD_10device_ptrIfEEEEyS9_fNS7_10__identityEEEvT0_PT3_T1_NS0_13GridEvenShareISN_EET2_T4_E12temp_storage+12];
	add.f32 	%f291, %f323, %f290;
	ld.shared.f32 	%f292, [_ZZN3cub18CUB_300001_SM_10006detail6reduce18DeviceReduceKernelINS2_10policy_hubIfyN4cuda3std3__44plusIfEEE10Policy1000EN6thrust24THRUST_300001_SM_1000_NS6detail15normal_iteratorINSD_10device_ptrIfEEEEyS9_fNS7_10__identityEEEvT0_PT3_T1_NS0_13GridEvenShareISN_EET2_T4_E12temp_storage+16];
	add.f32 	%f293, %f291, %f292;
	ld.shared.f32 	%f294, [_ZZN3cub18CUB_300001_SM_10006detail6reduce18DeviceReduceKernelINS2_10policy_hubIfyN4cuda3std3__44plusIfEEE10Policy1000EN6thrust24THRUST_300001_SM_1000_NS6detail15normal_iteratorINSD_10device_ptrIfEEEEyS9_fNS7_10__identityEEEvT0_PT3_T1_NS0_13GridEvenShareISN_EET2_T4_E12temp_storage+20];
	add.f32 	%f295, %f293, %f294;
	ld.shared.f32 	%f296, [_ZZN3cub18CUB_300001_SM_10006detail6reduce18DeviceReduceKernelINS2_10policy_hubIfyN4cuda3std3__44plusIfEEE10Policy1000EN6thrust24THRUST_300001_SM_1000_NS6detail15normal_iteratorINSD_10device_ptrIfEEEEyS9_fNS7_10__identityEEEvT0_PT3_T1_NS0_13GridEvenShareISN_EET2_T4_E12temp_storage+24];
	add.f32 	%f297, %f295, %f296;
	ld.shared.f32 	%f298, [_ZZN3cub18CUB_300001_SM_10006detail6reduce18DeviceReduceKernelINS2_10policy_hubIfyN4cuda3std3__44plusIfEEE10Policy1000EN6thrust24THRUST_300001_SM_1000_NS6detail15normal_iteratorINSD_10device_ptrIfEEEEyS9_fNS7_10__identityEEEvT0_PT3_T1_NS0_13GridEvenShareISN_EET2_T4_E12temp_storage+28];
	add.f32 	%f299, %f297, %f298;
	ld.shared.f32 	%f300, [_ZZN3cub18CUB_300001_SM_10006detail6reduce18DeviceReduceKernelINS2_10policy_hubIfyN4cuda3std3__44plusIfEEE10Policy1000EN6thrust24THRUST_300001_SM_1000_NS6detail15normal_iteratorINSD_10device_ptrIfEEEEyS9_fNS7_10__identityEEEvT0_PT3_T1_NS0_13GridEvenShareISN_EET2_T4_E12temp_storage+32];
	add.f32 	%f301, %f299, %f300;
	ld.shared.f32 	%f302, [_ZZN3cub18CUB_300001_SM_10006detail6reduce18DeviceReduceKernelINS2_10policy_hubIfyN4cuda3std3__44plusIfEEE10Policy1000EN6thrust24THRUST_300001_SM_1000_NS6detail15normal_iteratorINSD_10device_ptrIfEEEEyS9_fNS7_10__identityEEEvT0_PT3_T1_NS0_13GridEvenShareISN_EET2_T4_E12temp_storage+36];
	add.f32 	%f323, %f301, %f302;
	bra.uni 	$L__BB7_46;
$L__BB7_21:
	// begin inline asm
	mov.u32 %r121, %laneid;
	// end inline asm
	and.b32  	%r147, %r5, 992;
	add.s32 	%r148, %r147, 32;
	setp.gt.s32 	%p34, %r148, %r4;
	not.b32 	%r149, %r147;
	add.s32 	%r150, %r4, %r149;
	selp.b32 	%r145, %r150, 31, %p34;
	mov.b32 	%r123, %f312;
	mov.b32 	%r124, 1;
	mov.b32 	%r146, -1;
	// begin inline asm
	shfl.sync.down.b32 %r122, %r123, %r124, %r145, %r146;
	// end inline asm
	setp.lt.s32 	%p35, %r121, %r145;
	mov.b32 	%f243, %r122;
	add.f32 	%f244, %f312, %f243;
	selp.f32 	%f245, %f244, %f312, %p35;
	mov.b32 	%r128, %f245;
	mov.b32 	%r129, 2;
	// begin inline asm
	shfl.sync.down.b32 %r127, %r128, %r129, %r145, %r146;
	// end inline asm
	add.s32 	%r151, %r121, 2;
	setp.gt.s32 	%p36, %r151, %r145;
	mov.b32 	%f246, %r127;
	add.f32 	%f247, %f245, %f246;
	selp.f32 	%f248, %f245, %f247, %p36;
	mov.b32 	%r133, %f248;
	mov.b32 	%r134, 4;
	// begin inline asm
	shfl.sync.down.b32 %r132, %r133, %r134, %r145, %r146;
	// end inline asm
	add.s32 	%r152, %r121, 4;
	setp.gt.s32 	%p37, %r152, %r145;
	mov.b32 	%f249, %r132;
	add.f32 	%f250, %f248, %f249;
	selp.f32 	%f251, %f248, %f250, %p37;
	mov.b32 	%r138, %f251;
	mov.b32 	%r139, 8;
	// begin inline asm
	shfl.sync.down.b32 %r137, %r138, %r139, %r145, %r146;
	// end inline asm
	add.s32 	%r153, %r121, 8;
	setp.gt.s32 	%p38, %r153, %r145;
	mov.b32 	%f252, %r137;
	add.f32 	%f253, %f251, %f252;
	selp.f32 	%f254, %f251, %f253, %p38;
	mov.b32 	%r143, %f254;
	mov.b32 	%r144, 16;
	// begin inline asm
	shfl.sync.down.b32 %r142, %r143, %r144, %r145, %r146;
	// end inline asm
	add.s32 	%r154, %r121, 16;
	setp.gt.s32 	%p39, %r154, %r145;
	mov.b32 	%f255, %r142;
	add.f32 	%f256, %f254, %f255;
	selp.f32 	%f323, %f254, %f256, %p39;
	setp.ne.s32 	%p40, %r121, 0;
	@%p40 bra 	$L__BB7_23;
	shr.u32 	%r155, %r5, 3;
	and.b32  	%r156, %r155, 124;
	mov.u32 	%r157, _ZZN3cub18CUB_300001_SM_10006detail6reduce18DeviceReduceKernelINS2_10policy_hubIfyN4cuda3std3__44plusIfEEE10Policy1000EN6thrust24THRUST_300001_SM_1000_NS6detail15normal_iteratorINSD_10device_ptrIfEEEEyS9_fNS7_10__identityEEEvT0_PT3_T1_NS0_13GridEvenShareISN_EET2_T4_E12temp_storage;
	add.s32 	%r158, %r157, %r156;
	st.shared.f32 	[%r158+8], %f323;
$L__BB7_23:
	bar.sync 	0;
	setp.ne.s32 	%p41, %r5, 0;
	@%p41 bra 	$L__BB7_46;
	setp.gt.s32 	%p42, %r4, 32;
	ld.shared.f32 	%f257, [_ZZN3cub18CUB_300001_SM_10006detail6reduce18DeviceReduceKernelINS2_10policy_hubIfyN4cuda3std3__44plusIfEEE10Policy1000EN6thrust24THRUST_300001_SM_1000_NS6detail15normal_iteratorINSD_10device_ptrIfEEEEyS9_fNS7_10__identityEEEvT0_PT3_T1_NS0_13GridEvenShareISN_EET2_T4_E12temp_storage+12];
	add.f32 	%f258, %f323, %f257;
	selp.f32 	%f259, %f258, %f323, %p42;
	setp.gt.s32 	%p43, %r4, 64;
	ld.shared.f32 	%f260, [_ZZN3cub18CUB_300001_SM_10006detail6reduce18DeviceReduceKernelINS2_10policy_hubIfyN4cuda3std3__44plusIfEEE10Policy1000EN6thrust24THRUST_300001_SM_1000_NS6detail15normal_iteratorINSD_10device_ptrIfEEEEyS9_fNS7_10__identityEEEvT0_PT3_T1_NS0_13GridEvenShareISN_EET2_T4_E12temp_storage+16];
	add.f32 	%f261, %f260, %f259;
	selp.f32 	%f262, %f261, %f259, %p43;
	setp.gt.s32 	%p44, %r4, 96;
	ld.shared.f32 	%f263, [_ZZN3cub18CUB_300001_SM_10006detail6reduce18DeviceReduceKernelINS2_10policy_hubIfyN4cuda3std3__44plusIfEEE10Policy1000EN6thrust24THRUST_300001_SM_1000_NS6detail15normal_iteratorINSD_10device_ptrIfEEEEyS9_fNS7_10__identityEEEvT0_PT3_T1_NS0_13GridEvenShareISN_EET2_T4_E12temp_storage+20];
	add.f32 	%f264, %f263, %f262;
	selp.f32 	%f265, %f264, %f262, %p44;
	setp.gt.s32 	%p45, %r4, 128;
	ld.shared.f32 	%f266, [_ZZN3cub18CUB_300001_SM_10006detail6reduce18DeviceReduceKernelINS2_10policy_hubIfyN4cuda3std3__44plusIfEEE10Policy1000EN6thrust24THRUST_300001_SM_1000_NS6detail15normal_iteratorINSD_10device_ptrIfEEEEyS9_fNS7_10__identityEEEvT0_PT3_T1_NS0_13GridEvenShareISN_EET2_T4_E12temp_storage+24];
	add.f32 	%f267, %f266, %f265;
	selp.f32 	%f268, %f267, %f265, %p45;
	setp.gt.s32 	%p46, %r4, 160;
	ld.shared.f32 	%f269, [_ZZN3cub18CUB_300001_SM_10006detail6reduce18DeviceReduceKernelINS2_10policy_hubIfyN4cuda3std3__44plusIfEEE10Policy1000EN6thrust24THRUST_300001_SM_1000_NS6detail15normal_iteratorINSD_10device_ptrIfEEEEyS9_fNS7_10__identityEEEvT0_PT3_T1_NS0_13GridEvenShareISN_EET2_T4_E12temp_storage+28];
	add.f32 	%f270, %f269, %f268;
	selp.f32 	%f271, %f270, %f268, %p46;
	setp.gt.s32 	%p47, %r4, 192;
	ld.shared.f32 	%f272, [_ZZN3cub18CUB_300001_SM_10006detail6reduce18DeviceReduceKernelINS2_10policy_hubIfyN4cuda3std3__44plusIfEEE10Policy1000EN6thrust24THRUST_300001_SM_1000_NS6detail15normal_iteratorINSD_10device_ptrIfEEEEyS9_fNS7_10__identityEEEvT0_PT3_T1_NS0_13GridEvenShareISN_EET2_T4_E12temp_storage+32];
	add.f32 	%f273, %f272, %f271;
	selp.f32 	%f274, %f273, %f271, %p47;
	setp.gt.s32 	%p48, %r4, 224;
	ld.shared.f32 	%f275, [_ZZN3cub18CUB_300001_SM_10006detail6reduce18DeviceReduceKernelINS2_10policy_hubIfyN4cuda3std3__44plusIfEEE10Policy1000EN6thrust24THRUST_300001_SM_1000_NS6detail15normal_iteratorINSD_10device_ptrIfEEEEyS9_fNS7_10__identityEEEvT0_PT3_T1_NS0_13GridEvenShareISN_EET2_T4_E12temp_storage+36];
	add.f32 	%f276, %f275, %f274;
	selp.f32 	%f323, %f276, %f274, %p48;
	bra.uni 	$L__BB7_46;
$L__BB7_25:
	cvt.u32.u64 	%r52, %rd4;
	mov.u32 	%r27, %tid.x;
	add.s32 	%r53, %r27, %r52;
	mul.wide.u32 	%rd26, %r53, 4;
	add.s64 	%rd27, %rd2, %rd26;
	ld.global.f32 	%f41, [%rd27];
	ld.global.f32 	%f42, [%rd27+1024];
	ld.global.f32 	%f43, [%rd27+2048];
	ld.global.f32 	%f44, [%rd27+3072];
	ld.global.f32 	%f45, [%rd27+4096];
	ld.global.f32 	%f46, [%rd27+5120];
	ld.global.f32 	%f47, [%rd27+6144];
	ld.global.f32 	%f48, [%rd27+7168];
	ld.global.f32 	%f49, [%rd27+8192];
	ld.global.f32 	%f50, [%rd27+9216];
	ld.global.f32 	%f51, [%rd27+10240];
	ld.global.f32 	%f52, [%rd27+11264];
	ld.global.f32 	%f53, [%rd27+12288];
	ld.global.f32 	%f54, [%rd27+13312];
	ld.global.f32 	%f55, [%rd27+14336];
	ld.global.f32 	%f56, [%rd27+15360];
	add.f32 	%f57, %f41, %f42;
	add.f32 	%f58, %f43, %f44;
	add.f32 	%f59, %f45, %f46;
	add.f32 	%f60, %f47, %f48;
	add.f32 	%f61, %f49, %f50;
	add.f32 	%f62, %f51, %f52;
	add.f32 	%f63, %f53, %f54;
	add.f32 	%f64, %f55, %f56;
	add.f32 	%f65, %f57, %f58;
	add.f32 	%f66, %f59, %f60;
	add.f32 	%f67, %f61, %f62;
	add.f32 	%f68, %f63, %f64;
	add.f32 	%f69, %f65, %f66;
	add.f32 	%f70, %f67, %f68;
	add.f32 	%f322, %f69, %f70;
	setp.lt.u64 	%p2, %rd5, %rd3;
	@%p2 bra 	$L__BB7_42;
	cvt.u32.u64 	%r55, %rd3;
	cvt.u64.u32 	%rd28, %r27;
	add.s64 	%rd74, %rd4, %rd3;
	cvt.u32.u64 	%r28, %rd1;
	not.b32 	%r57, %r27;
	add.s32 	%r58, %r57, %r28;
	sub.s32 	%r59, %r58, %r55;
	sub.s32 	%r198, %r59, %r52;
	add.s64 	%rd29, %rd74, %rd28;
	shl.b64 	%rd30, %rd29, 2;
	add.s64 	%rd31, %rd30, %rd2;
	add.s64 	%rd73, %rd31, 8192;
	mov.b32 	%r199, 0;
	shl.b32 	%r60, %r1, 12;
	mov.u64 	%rd75, %rd4;
$L__BB7_27:
	cvt.s64.s32 	%rd15, %r60;
	add.s64 	%rd75, %rd75, %rd15;
	add.s64 	%rd32, %rd1, -4096;
	setp.gt.u64 	%p3, %rd75, %rd32;
	@%p3 bra 	$L__BB7_29;
	shl.b32 	%r61, %r1, 12;
	cvt.s64.s32 	%rd33, %r61;
	cvt.u64.u32 	%rd34, %r27;
	add.s64 	%rd35, %rd75, %rd34;
	shl.b64 	%rd36, %rd35, 2;
	add.s64 	%rd37, %rd2, %rd36;
	ld.global.f32 	%f71, [%rd37];
	ld.global.f32 	%f72, [%rd37+1024];
	ld.global.f32 	%f73, [%rd37+2048];
	ld.global.f32 	%f74, [%rd37+3072];
	ld.global.f32 	%f75, [%rd37+4096];
	ld.global.f32 	%f76, [%rd37+5120];
	ld.global.f32 	%f77, [%rd37+6144];
	ld.global.f32 	%f78, [%rd37+7168];
	ld.global.f32 	%f79, [%rd37+8192];
	ld.global.f32 	%f80, [%rd37+9216];
	ld.global.f32 	%f81, [%rd37+10240];
	ld.global.f32 	%f82, [%rd37+11264];
	ld.global.f32 	%f83, [%rd37+12288];
	ld.global.f32 	%f84, [%rd37+13312];
	ld.global.f32 	%f85, [%rd37+14336];
	ld.global.f32 	%f86, [%rd37+15360];
	add.f32 	%f87, %f322, %f71;
	add.f32 	%f88, %f72, %f73;
	add.f32 	%f89, %f74, %f75;
	add.f32 	%f90, %f76, %f77;
	add.f32 	%f91, %f78, %f79;
	add.f32 	%f92, %f80, %f81;
	add.f32 	%f93, %f82, %f83;
	add.f32 	%f94, %f84, %f85;
	add.f32 	%f95, %f87, %f88;
	add.f32 	%f96, %f89, %f90;
	add.f32 	%f97, %f91, %f92;
	add.f32 	%f98, %f93, %f94;
	add.f32 	%f99, %f95, %f96;
	add.f32 	%f100, %f97, %f98;
	add.f32 	%f101, %f99, %f100;
	add.f32 	%f322, %f101, %f86;
	sub.s64 	%rd38, %rd1, %rd75;
	setp.lt.u64 	%p4, %rd38, %rd33;
	add.s32 	%r199, %r199, 1;
	add.s64 	%rd74, %rd74, %rd33;
	sub.s32 	%r198, %r198, %r61;
	mul.wide.s32 	%rd39, %r61, 4;
	add.s64 	%rd73, %rd73, %rd39;
	@%p4 bra 	$L__BB7_42;
	bra.uni 	$L__BB7_27;
$L__BB7_29:
	setp.le.u64 	%p5, %rd1, %rd75;
	cvt.u32.u64 	%r62, %rd75;
	cvt.u32.u64 	%r63, %rd1;
	sub.s32 	%r64, %r63, %r62;
	setp.ge.s32 	%p6, %r27, %r64;
	or.pred  	%p7, %p5, %p6;
	@%p7 bra 	$L__BB7_42;
	cvt.u32.u64 	%r66, %rd15;
	cvt.u32.u64 	%r67, %rd4;
	not.b32 	%r68, %r27;
	add.s32 	%r69, %r68, %r28;
	add.s32 	%r70, %r66, %r67;
	sub.s32 	%r71, %r69, %r70;
	mul.lo.s32 	%r72, %r1, %r199;
	shl.b32 	%r73, %r72, 12;
	sub.s32 	%r74, %r71, %r73;
	shr.u32 	%r75, %r74, 8;
	add.s32 	%r34, %r75, 1;
	and.b32  	%r35, %r34, 15;
	setp.lt.u32 	%p8, %r74, 3840;
	mov.u32 	%r202, %r27;
	@%p8 bra 	$L__BB7_33;
	shr.u32 	%r76, %r198, 8;
	add.s32 	%r77, %r76, 1;
	and.b32  	%r78, %r77, 33554416;
	neg.s32 	%r200, %r78;
	mov.u32 	%r202, %r27;
$L__BB7_32:
	.pragma "nounroll";
	ld.global.f32 	%f103, [%rd73+-8192];
	add.f32 	%f104, %f322, %f103;
	ld.global.f32 	%f105, [%rd73+-7168];
	add.f32 	%f106, %f104, %f105;
	ld.global.f32 	%f107, [%rd73+-6144];
	add.f32 	%f108, %f106, %f107;
	ld.global.f32 	%f109, [%rd73+-5120];
	add.f32 	%f110, %f108, %f109;
	ld.global.f32 	%f111, [%rd73+-4096];
	add.f32 	%f112, %f110, %f111;
	ld.global.f32 	%f113, [%rd73+-3072];
	add.f32 	%f114, %f112, %f113;
	ld.global.f32 	%f115, [%rd73+-2048];
	add.f32 	%f116, %f114, %f115;
	ld.global.f32 	%f117, [%rd73+-1024];
	add.f32 	%f118, %f116, %f117;
	ld.global.f32 	%f119, [%rd73];
	add.f32 	%f120, %f118, %f119;
	ld.global.f32 	%f121, [%rd73+1024];
	add.f32 	%f122, %f120, %f121;
	ld.global.f32 	%f123, [%rd73+2048];
	add.f32 	%f124, %f122, %f123;
	ld.global.f32 	%f125, [%rd73+3072];
	add.f32 	%f126, %f124, %f125;
	ld.global.f32 	%f127, [%rd73+4096];
	add.f32 	%f128, %f126, %f127;
	ld.global.f32 	%f129, [%rd73+5120];
	add.f32 	%f130, %f128, %f129;
	ld.global.f32 	%f131, [%rd73+6144];
	add.f32 	%f132, %f130, %f131;
	ld.global.f32 	%f133, [%rd73+7168];
	add.f32 	%f322, %f132, %f133;
	add.s32 	%r202, %r202, 4096;
	add.s32 	%r200, %r200, 16;
	add.s64 	%rd73, %rd73, 16384;
	setp.ne.s32 	%p9, %r200, 0;
	@%p9 bra 	$L__BB7_32;
$L__BB7_33:
	setp.eq.s32 	%p10, %r35, 0;
	@%p10 bra 	$L__BB7_42;
	and.b32  	%r42, %r34, 7;
	setp.lt.u32 	%p11, %r35, 8;
	@%p11 bra 	$L__BB7_36;
	cvt.u64.u32 	%rd40, %r202;
	add.s64 	%rd41, %rd75, %rd40;
	shl.b64 	%rd42, %rd41, 2;
	add.s64 	%rd43, %rd2, %rd42;
	ld.global.f32 	%f135, [%rd43];
	add.f32 	%f136, %f322, %f135;
	ld.global.f32 	%f137, [%rd43+1024];
	add.f32 	%f138, %f136, %f137;
	ld.global.f32 	%f139, [%rd43+2048];
	add.f32 	%f140, %f138, %f139;
	ld.global.f32 	%f141, [%rd43+3072];
	add.f32 	%f142, %f140, %f141;
	ld.global.f32 	%f143, [%rd43+4096];
	add.f32 	%f144, %f142, %f143;
	ld.global.f32 	%f145, [%rd43+5120];
	add.f32 	%f146, %f144, %f145;
	ld.global.f32 	%f147, [%rd43+6144];
	add.f32 	%f148, %f146, %f147;
	ld.global.f32 	%f149, [%rd43+7168];
	add.f32 	%f322, %f148, %f149;
	add.s32 	%r202, %r202, 2048;
$L__BB7_36:
	setp.eq.s32 	%p12, %r42, 0;
	@%p12 bra 	$L__BB7_42;
	setp.lt.u32 	%p13, %r42, 4;
	@%p13 bra 	$L__BB7_39;
	cvt.u64.u32 	%rd44, %r202;
	add.s64 	%rd45, %rd75, %rd44;
	shl.b64 	%rd46, %rd45, 2;
	add.s64 	%rd47, %rd2, %rd46;
	ld.global.f32 	%f151, [%rd47];
	add.f32 	%f152, %f322, %f151;
	ld.global.f32 	%f153, [%rd47+1024];
	add.f32 	%f154, %f152, %f153;
	ld.global.f32 	%f155, [%rd47+2048];
	add.f32 	%f156, %f154, %f155;
	ld.global.f32 	%f157, [%rd47+3072];
	add.f32 	%f322, %f156, %f157;
	add.s32 	%r202, %r202, 1024;
$L__BB7_39:
	and.b32  	%r79, %r34, 3;
	setp.eq.s32 	%p14, %r79, 0;
	@%p14 bra 	$L__BB7_42;
	cvt.u64.u32 	%rd48, %r202;
	add.s64 	%rd49, %rd48, %rd74;
	shl.b64 	%rd50, %rd49, 2;
	add.s64 	%rd77, %rd2, %rd50;
	cvt.u16.u32 	%rs1, %r198;
	shr.u16 	%rs2, %rs1, 8;
	add.s16 	%rs3, %rs2, 1;
	cvt.u32.u16 	%r80, %rs3;
	and.b32  	%r81, %r80, 3;
	neg.s32 	%r205, %r81;
$L__BB7_41:
	.pragma "nounroll";
	ld.global.f32 	%f158, [%rd77];
	add.f32 	%f322, %f322, %f158;
	add.s64 	%rd77, %rd77, 1024;
	add.s32 	%r205, %r205, 1;
	setp.ne.s32 	%p15, %r205, 0;
	@%p15 bra 	$L__BB7_41;
$L__BB7_42:
	// begin inline asm
	mov.u32 %r82, %laneid;
	// end inline asm
	mov.b32 	%r84, %f322;
	mov.b32 	%r85, 1;
	mov.b32 	%r106, 31;
	mov.b32 	%r107, -1;
	// begin inline asm
	shfl.sync.down.b32 %r83, %r84, %r85, %r106, %r107;
	// end inline asm
	setp.gt.s32 	%p16, %r82, 30;
	mov.b32 	%f159, %r83;
	add.f32 	%f160, %f322, %f159;
	selp.f32 	%f161, %f322, %f160, %p16;
	mov.b32 	%r89, %f161;
	mov.b32 	%r90, 2;
	// begin inline asm
	shfl.sync.down.b32 %r88, %r89, %r90, %r106, %r107;
	// end inline asm
	setp.gt.s32 	%p17, %r82, 29;
	mov.b32 	%f162, %r88;
	add.f32 	%f163, %f161, %f162;
	selp.f32 	%f164, %f161, %f163, %p17;
	mov.b32 	%r94, %f164;
	mov.b32 	%r95, 4;
	// begin inline asm
	shfl.sync.down.b32 %r93, %r94, %r95, %r106, %r107;
	// end inline asm
	setp.gt.s32 	%p18, %r82, 27;
	mov.b32 	%f165, %r93;
	add.f32 	%f166, %f164, %f165;
	selp.f32 	%f167, %f164, %f166, %p18;
	mov.b32 	%r99, %f167;
	mov.b32 	%r100, 8;
	// begin inline asm
	shfl.sync.down.b32 %r98, %r99, %r100, %r106, %r107;
	// end inline asm
	setp.gt.s32 	%p19, %r82, 23;
	mov.b32 	%f168, %r98;
	add.f32 	%f169, %f167, %f168;
	selp.f32 	%f170, %f167, %f169, %p19;
	mov.b32 	%r104, %f170;
	mov.b32 	%r105, 16;
	// begin inline asm
	shfl.sync.down.b32 %r103, %r104, %r105, %r106, %r107;
	// end inline asm
	setp.gt.s32 	%p20, %r82, 15;
	mov.b32 	%f171, %r103;
	add.f32 	%f37, %f170, %f171;
	selp.f32 	%f323, %f170, %f37, %p20;
	setp.ne.s32 	%p21, %r82, 0;
	@%p21 bra 	$L__BB7_44;
	shr.u32 	%r108, %r27, 3;
	and.b32  	%r109, %r108, 124;
	mov.u32 	%r110, _ZZN3cub18CUB_300001_SM_10006detail6reduce18DeviceReduceKernelINS2_10policy_hubIfyN4cuda3std3__44plusIfEEE10Policy1000EN6thrust24THRUST_300001_SM_1000_NS6detail15normal_iteratorINSD_10device_ptrIfEEEEyS9_fNS7_10__identityEEEvT0_PT3_T1_NS0_13GridEvenShareISN_EET2_T4_E12temp_storage;
	add.s32 	%r111, %r110, %r109;
	st.shared.f32 	[%r111+8], %f37;
$L__BB7_44:
	bar.sync 	0;
	setp.ne.s32 	%p22, %r27, 0;
	@%p22 bra 	$L__BB7_46;
	ld.shared.f32 	%f172, [_ZZN3cub18CUB_300001_SM_10006detail6reduce18DeviceReduceKernelINS2_10policy_hubIfyN4cuda3std3__44plusIfEEE10Policy1000EN6thrust24THRUST_300001_SM_1000_NS6detail15normal_iteratorINSD_10device_ptrIfEEEEyS9_fNS7_10__identityEEEvT0_PT3_T1_NS0_13GridEvenShareISN_EET2_T4_E12temp_storage+12];
	add.f32 	%f173, %f323, %f172;
	ld.shared.f32 	%f174, [_ZZN3cub18CUB_300001_SM_10006detail6reduce18DeviceReduceKernelINS2_10policy_hubIfyN4cuda3std3__44plusIfEEE10Policy1000EN6thrust24THRUST_300001_SM_1000_NS6detail15normal_iteratorINSD_10device_ptrIfEEEEyS9_fNS7_10__identityEEEvT0_PT3_T1_NS0_13GridEvenShareISN_EET2_T4_E12temp_storage+16];
	add.f32 	%f175, %f173, %f174;
	ld.shared.f32 	%f176, [_ZZN3cub18CUB_300001_SM_10006detail6reduce18DeviceReduceKernelINS2_10policy_hubIfyN4cuda3std3__44plusIfEEE10Policy1000EN6thrust24THRUST_300001_SM_1000_NS6detail15normal_iteratorINSD_10device_ptrIfEEEEyS9_fNS7_10__identityEEEvT0_PT3_T1_NS0_13GridEvenShareISN_EET2_T4_E12temp_storage+20];
	add.f32 	%f177, %f175, %f176;
	ld.shared.f32 	%f178, [_ZZN3cub18CUB_300001_SM_10006detail6reduce18DeviceReduceKernelINS2_10policy_hubIfyN4cuda3std3__44plusIfEEE10Policy1000EN6thrust24THRUST_300001_SM_1000_NS6detail15normal_iteratorINSD_10device_ptrIfEEEEyS9_fNS7_10__identityEEEvT0_PT3_T1_NS0_13GridEvenShareISN_EET2_T4_E12temp_storage+24];
	add.f32 	%f179, %f177, %f178;
	ld.shared.f32 	%f180, [_ZZN3cub18CUB_300001_SM_10006detail6reduce18DeviceReduceKernelINS2_10policy_hubIfyN4cuda3std3__44plusIfEEE10Policy1000EN6thrust24THRUST_300001_SM_1000_NS6detail15normal_iteratorINSD_10device_ptrIfEEEEyS9_fNS7_10__identityEEEvT0_PT3_T1_NS0_13GridEvenShareISN_EET2_T4_E12temp_storage+28];
	add.f32 	%f181, %f179, %f180;
	ld.shared.f32 	%f182, [_ZZN3cub18CUB_300001_SM_10006detail6reduce18DeviceReduceKernelINS2_10policy_hubIfyN4cuda3std3__44plusIfEEE10Policy1000EN6thrust24THRUST_300001_SM_1000_NS6detail15normal_iteratorINSD_10device_ptrIfEEEEyS9_fNS7_10__identityEEEvT0_PT3_T1_NS0_13GridEvenShareISN_EET2_T4_E12temp_storage+32];
	add.f32 	%f183, %f181, %f182;
	ld.shared.f32 	%f184, [_ZZN3cub18CUB_300001_SM_10006detail6reduce18DeviceReduceKernelINS2_10policy_hubIfyN4cuda3std3__44plusIfEEE10Policy1000EN6thrust24THRUST_300001_SM_1000_NS6detail15normal_iteratorINSD_10device_ptrIfEEEEyS9_fNS7_10__identityEEEvT0_PT3_T1_NS0_13GridEvenShareISN_EET2_T4_E12temp_storage+36];
	add.f32 	%f323, %f183, %f184;
$L__BB7_46:
	mov.u32 	%r189, %tid.x;
	setp.ne.s32 	%p56, %r189, 0;
	@%p56 bra 	$L__BB7_48;
	ld.param.u64 	%rd71, [_ZN3cub18CUB_300001_SM_10006detail6reduce18DeviceReduceKernelINS2_10policy_hubIfyN4cuda3std3__44plusIfEEE10Policy1000EN6thrust24THRUST_300001_SM_1000_NS6detail15normal_iteratorINSD_10device_ptrIfEEEEyS9_fNS7_10__identityEEEvT0_PT3_T1_NS0_13GridEvenShareISN_EET2_T4__param_1];
	cvta.to.global.u64 	%rd68, %rd71;
	mul.wide.u32 	%rd69, %r2, 4;
	add.s64 	%rd70, %rd68, %rd69;
	st.global.f32 	[%rd70], %f323;
$L__BB7_48:
	ret;

}
	// .globl	_ZN3cub18CUB_300001_SM_10006detail6reduce28DeviceReduceSingleTileKernelINS2_10policy_hubIfyN4cuda3std3__44plusIfEEE10Policy1000EPfSC_iS9_ffNS7_10__identityEEEvT0_T1_T2_T3_T4_T6_
.visible .entry _ZN3cub18CUB_300001_SM_10006detail6reduce28DeviceReduceSingleTileKernelINS2_10policy_hubIfyN4cuda3std3__44plusIfEEE10Policy1000EPfSC_iS9_ffNS7_10__identityEEEvT0_T1_T2_T3_T4_T6_(
	.param .u64 .ptr .align 1 _ZN3cub18CUB_300001_SM_10006detail6reduce28DeviceReduceSingleTileKernelINS2_10policy_hubIfyN4cuda3std3__44plusIfEEE10Policy1000EPfSC_iS9_ffNS7_10__identityEEEvT0_T1_T2_T3_T4_T6__param_0,
	.param .u64 .ptr .align 1 _ZN3cub18CUB_300001_SM_10006detail6reduce28DeviceReduceSingleTileKernelINS2_10policy_hubIfyN4cuda3std3__44plusIfEEE10Policy1000EPfSC_iS9_ffNS7_10__identityEEEvT0_T1_T2_T3_T4_T6__param_1,
	.param .u32 _ZN3cub18CUB_300001_SM_10006detail6reduce28DeviceReduceSingleTileKernelINS2_10policy_hubIfyN4cuda3std3__44plusIfEEE10Policy1000EPfSC_iS9_ffNS7_10__identityEEEvT0_T1_T2_T3_T4_T6__param_2,
	.param .align 1 .b8 _ZN3cub18CUB_300001_SM_10006detail6reduce28DeviceReduceSingleTileKernelINS2_10policy_hubIfyN4cuda3std3__44plusIfEEE10Policy1000EPfSC_iS9_ffNS7_10__identityEEEvT0_T1_T2_T3_T4_T6__param_3[1],
	.param .f32 _ZN3cub18CUB_300001_SM_10006detail6reduce28DeviceReduceSingleTileKernelINS2_10policy_hubIfyN4cuda3std3__44plusIfEEE10Policy1000EPfSC_iS9_ffNS7_10__identityEEEvT0_T1_T2_T3_T4_T6__param_4,
	.param .align 1 .b8 _ZN3cub18CUB_300001_SM_10006detail6reduce28DeviceReduceSingleTileKernelINS2_10policy_hubIfyN4cuda3std3__44plusIfEEE10Policy1000EPfSC_iS9_ffNS7_10__identityEEEvT0_T1_T2_T3_T4_T6__param_5[1]
)
.maxntid 256
.minnctapersm 1
{
	.reg .pred 	%p<97>;
	.reg .b32 	%r<407>;
	.reg .b32 	%f<419>;
	.reg .b64 	%rd<125>;
	// demoted variable
	.shared .align 4 .b8 _ZZN3cub18CUB_300001_SM_10006detail6reduce28DeviceReduceSingleTileKernelINS2_10policy_hubIfyN4cuda3std3__44plusIfEEE10Policy1000EPfSC_iS9_ffNS7_10__identityEEEvT0_T1_T2_T3_T4_T6_E12temp_storage[44];
	ld.param.u64 	%rd16, [_ZN3cub18CUB_300001_SM_10006detail6reduce28DeviceReduceSingleTileKernelINS2_10policy_hubIfyN4cuda3std3__44plusIfEEE10Policy1000EPfSC_iS9_ffNS7_10__identityEEEvT0_T1_T2_T3_T4_T6__param_0];
	ld.param.u64 	%rd17, [_ZN3cub18CUB_300001_SM_10006detail6reduce28DeviceReduceSingleTileKernelINS2_10policy_hubIfyN4cuda3std3__44plusIfEEE10Policy1000EPfSC_iS9_ffNS7_10__identityEEEvT0_T1_T2_T3_T4_T6__param_1];
	ld.param.u32 	%r67, [_ZN3cub18CUB_300001_SM_10006detail6reduce28DeviceReduceSingleTileKernelINS2_10policy_hubIfyN4cuda3std3__44plusIfEEE10Policy1000EPfSC_iS9_ffNS7_10__identityEEEvT0_T1_T2_T3_T4_T6__param_2];
	ld.param.f32 	%f58, [_ZN3cub18CUB_300001_SM_10006detail6reduce28DeviceReduceSingleTileKernelINS2_10policy_hubIfyN4cuda3std3__44plusIfEEE10Policy1000EPfSC_iS9_ffNS7_10__identityEEEvT0_T1_T2_T3_T4_T6__param_4];
	cvta.to.global.u64 	%rd1, %rd17;
	setp.ne.s32 	%p1, %r67, 0;
	@%p1 bra 	$L__BB8_3;
	mov.u32 	%r380, %tid.x;
	setp.ne.s32 	%p96, %r380, 0;
	@%p96 bra 	$L__BB8_74;
	st.global.f32 	[%rd1], %f58;
	bra.uni 	$L__BB8_74;
$L__BB8_3:
	and.b64  	%rd18, %rd16, 15;
	setp.ne.s64 	%p2, %rd18, 0;
	@%p2 bra 	$L__BB8_38;
	setp.gt.s32 	%p49, %r67, 4095;
	@%p49 bra 	$L__BB8_22;
	mov.u32 	%r1, %tid.x;
	setp.ge.s32 	%p66, %r1, %r67;
	mov.f32 	%f397, 0f00000000;
	mov.u32 	%r384, %r1;
	@%p66 bra 	$L__BB8_7;
	mul.wide.u32 	%rd113, %r1, 4;
	add.s64 	%rd112, %rd16, %rd113;
	// begin inline asm
	ld.global.nc.u32 %r300, [%rd112];
	// end inline asm
	mov.b32 	%f397, %r300;
	add.s32 	%r384, %r1, 256;
$L__BB8_7:
	setp.ge.s32 	%p67, %r384, %r67;
	@%p67 bra 	$L__BB8_13;
	not.b32 	%r301, %r384;
	add.s32 	%r4, %r67, %r301;
	and.b32  	%r302, %r4, 768;
	setp.eq.s32 	%p68, %r302, 768;
	@%p68 bra 	$L__BB8_11;
	mul.wide.u32 	%rd114, %r384, 4;
	add.s64 	%rd121, %rd16, %rd114;
	shr.u32 	%r303, %r4, 8;
	add.s32 	%r304, %r303, 1;
	and.b32  	%r305, %r304, 3;
	neg.s32 	%r382, %r305;
$L__BB8_10:
	.pragma "nounroll";
	// begin inline asm
	ld.global.nc.u32 %r306, [%rd121];
	// end inline asm
	mov.b32 	%f323, %r306;
	add.f32 	%f397, %f397, %f323;
	add.s32 	%r384, %r384, 256;
	add.s64 	%rd121, %rd121, 1024;
	add.s32 	%r382, %r382, 1;
	setp.ne.s32 	%p69, %r382, 0;
	@%p69 bra 	$L__BB8_10;
$L__BB8_11:
	setp.lt.u32 	%p70, %r4, 768;
	@%p70 bra 	$L__BB8_13;
$L__BB8_12:
	mul.wide.s32 	%rd120, %r384, 4;
	add.s64 	%rd116, %rd16, %rd120;
	// begin inline asm
	ld.global.nc.u32 %r307, [%rd116];
	// end inline asm
	mov.b32 	%f324, %r307;
	add.f32 	%f325, %f397, %f324;
	add.s64 	%rd117, %rd116, 1024;
	// begin inline asm
	ld.global.nc.u32 %r308, [%rd117];
	// end inline asm
	mov.b32 	%f326, %r308;
	add.f32 	%f327, %f325, %f326;
	add.s64 	%rd118, %rd116, 2048;
	// begin inline asm
	ld.global.nc.u32 %r309, [%rd118];
	// end inline asm
	mov.b32 	%f328, %r309;
	add.f32 	%f329, %f327, %f328;
	add.s64 	%rd119, %rd116, 3072;
	// begin inline asm
	ld.global.nc.u32 %r310, [%rd119];
	// end inline asm
	mov.b32 	%f330, %r310;
	add.f32 	%f397, %f329, %f330;
	add.s32 	%r384, %r384, 1024;
	setp.lt.s32 	%p71, %r384, %r67;
	@%p71 bra 	$L__BB8_12;
$L__BB8_13:
	setp.lt.s32 	%p72, %r67, 256;
	@%p72 bra 	$L__BB8_18;
	// begin inline asm
	mov.u32 %r349, %laneid;
	// end inline asm
	mov.b32 	%r351, %f397;
	mov.b32 	%r352, 1;
	mov.b32 	%r373, 31;
	mov.b32 	%r374, -1;
	// begin inline asm
	shfl.sync.down.b32 %r350, %r351, %r352, %r373, %r374;
	// end inline asm
	setp.gt.s32 	%p88, %r349, 30;
	mov.b32 	%f365, %r350;
	add.f32 	%f366, %f397, %f365;
	selp.f32 	%f367, %f397, %f366, %p88;
	mov.b32 	%r356, %f367;
	mov.b32 	%r357, 2;
	// begin inline asm
	shfl.sync.down.b32 %r355, %r356, %r357, %r373, %r374;
	// end inline asm
	setp.gt.s32 	%p89, %r349, 29;
	mov.b32 	%f368, %r355;
	add.f32 	%f369, %f367, %f368;
	selp.f32 	%f370, %f367, %f369, %p89;
	mov.b32 	%r361, %f370;
	mov.b32 	%r362, 4;
	// begin inline asm
	shfl.sync.down.b32 %r360, %r361, %r362, %r373, %r374;
	// end inline asm
	setp.gt.s32 	%p90, %r349, 27;
	mov.b32 	%f371, %r360;
	add.f32 	%f372, %f370, %f371;
	selp.f32 	%f373, %f370, %f372, %p90;
	mov.b32 	%r366, %f373;
	mov.b32 	%r367, 8;
	// begin inline asm
	shfl.sync.down.b32 %r365, %r366, %r367, %r373, %r374;
	// end inline asm
	setp.gt.s32 	%p91, %r349, 23;
	mov.b32 	%f374, %r365;
	add.f32 	%f375, %f373, %f374;
	selp.f32 	%f376, %f373, %f375, %p91;
	mov.b32 	%r371, %f376;
	mov.b32 	%r372, 16;
	// begin inline asm
	shfl.sync.down.b32 %r370, %r371, %r372, %r373, %r374;
	// end inline asm
	setp.gt.s32 	%p92, %r349, 15;
	mov.b32 	%f377, %r370;
	add.f32 	%f10, %f376, %f377;
	selp.f32 	%f418, %f376, %f10, %p92;
	setp.ne.s32 	%p93, %r349, 0;
	@%p93 bra 	$L__BB8_16;
	shr.u32 	%r375, %r1, 3;
	and.b32  	%r376, %r375, 124;
	mov.u32 	%r377, _ZZN3cub18CUB_300001_SM_10006detail6reduce28DeviceReduceSingleTileKernelINS2_10policy_hubIfyN4cuda3std3__44plusIfEEE10Policy1000EPfSC_iS9_ffNS7_10__identityEEEvT0_T1_T2_T3_T4_T6_E12temp_storage;
	add.s32 	%r378, %r377, %r376;
	st.shared.f32 	[%r378+8], %f10;
$L__BB8_16:
	bar.sync 	0;
	setp.ne.s32 	%p94, %r1, 0;
	@%p94 bra 	$L__BB8_72;
	ld.shared.f32 	%f378, [_ZZN3cub18CUB_300001_SM_10006detail6reduce28DeviceReduceSingleTileKernelINS2_10policy_hubIfyN4cuda3std3__44plusIfEEE10Policy1000EPfSC_iS9_ffNS7_10__identityEEEvT0_T1_T2_T3_T4_T6_E12temp_storage+12];
	add.f32 	%f379, %f418, %f378;
	ld.shared.f32 	%f380, [_ZZN3cub18CUB_300001_SM_10006detail6reduce28DeviceReduceSingleTileKernelINS2_10policy_hubIfyN4cuda3std3__44plusIfEEE10Policy1000EPfSC_iS9_ffNS7_10__identityEEEvT0_T1_T2_T3_T4_T6_E12temp_storage+16];
	add.f32 	%f381, %f379, %f380;
	ld.shared.f32 	%f382, [_ZZN3cub18CUB_300001_SM_10006detail6reduce28DeviceReduceSingleTileKernelINS2_10policy_hubIfyN4cuda3std3__44plusIfEEE10Policy1000EPfSC_iS9_ffNS7_10__identityEEEvT0_T1_T2_T3_T4_T6_E12temp_storage+20];
	add.f32 	%f383, %f381, %f382;
	ld.shared.f32 	%f384, [_ZZN3cub18CUB_300001_SM_10006detail6reduce28DeviceReduceSingleTileKernelINS2_10policy_hubIfyN4cuda3std3__44plusIfEEE10Policy1000EPfSC_iS9_ffNS7_10__identityEEEvT0_T1_T2_T3_T4_T6_E12temp_storage+24];
	add.f32 	%f385, %f383, %f384;
	ld.shared.f32 	%f386, [_ZZN3cub18CUB_300001_SM_10006detail6reduce28DeviceReduceSingleTileKernelINS2_10policy_hubIfyN4cuda3std3__44plusIfEEE10Policy1000EPfSC_iS9_ffNS7_10__identityEEEvT0_T1_T2_T3_T4_T6_E12temp_storage+28];
	add.f32 	%f387, %f385, %f386;
	ld.shared.f32 	%f388, [_ZZN3cub18CUB_300001_SM_10006detail6reduce28DeviceReduceSingleTileKernelINS2_10policy_hubIfyN4cuda3std3__44plusIfEEE10Policy1000EPfSC_iS9_ffNS7_10__identityEEEvT0_T1_T2_T3_T4_T6_E12temp_storage+32];
	add.f32 	%f389, %f387, %f388;
	ld.shared.f32 	%f390, [_ZZN3cub18CUB_300001_SM_10006detail6reduce28DeviceReduceSingleTileKernelINS2_10policy_hubIfyN4cuda3std3__44plusIfEEE10Policy1000EPfSC_iS9_ffNS7_10__identityEEEvT0_T1_T2_T3_T4_T6_E12temp_storage+36];
	add.f32 	%f418, %f389, %f390;
	bra.uni 	$L__BB8_72;
$L__BB8_18:
	// begin inline asm
	mov.u32 %r311, %laneid;
	// end inline asm
	and.b32  	%r337, %r1, 992;
	add.s32 	%r338, %r337, 32;
	setp.gt.s32 	%p73, %r338, %r67;
	not.b32 	%r339, %r337;
	add.s32 	%r340, %r67, %r339;
	selp.b32 	%r335, %r340, 31, %p73;
	mov.b32 	%r313, %f397;
	mov.b32 	%r314, 1;
	mov.b32 	%r336, -1;
	// begin inline asm
	shfl.sync.down.b32 %r312, %r313, %r314, %r335, %r336;
	// end inline asm
	setp.lt.s32 	%p74, %r311, %r335;
	mov.b32 	%f331, %r312;
	add.f32 	%f332, %f397, %f331;
	selp.f32 	%f333, %f332, %f397, %p74;
	mov.b32 	%r318, %f333;
	mov.b32 	%r319, 2;
	// begin inline asm
	shfl.sync.down.b32 %r317, %r318, %r319, %r335, %r336;
	// end inline asm
	add.s32 	%r341, %r311, 2;
	setp.gt.s32 	%p75, %r341, %r335;
	mov.b32 	%f334, %r317;
	add.f32 	%f335, %f333, %f334;
	selp.f32 	%f336, %f333, %f335, %p75;
	mov.b32 	%r323, %f336;
	mov.b32 	%r324, 4;
	// begin inline asm
	shfl.sync.down.b32 %r322, %r323, %r324, %r335, %r336;
	// end inline asm
	add.s32 	%r342, %r311, 4;
	setp.gt.s32 	%p76, %r342, %r335;
	mov.b32 	%f337, %r322;
	add.f32 	%f338, %f336, %f337;
	selp.f32 	%f339, %f336, %f338, %p76;
	mov.b32 	%r328, %f339;
	mov.b32 	%r329, 8;
	// begin inline asm
	shfl.sync.down.b32 %r327, %r328, %r329, %r335, %r336;
	// end inline asm
	add.s32 	%r343, %r311, 8;
	setp.gt.s32 	%p77, %r343, %r335;
	mov.b32 	%f340, %r327;
	add.f32 	%f341, %f339, %f340;
	selp.f32 	%f342, %f339, %f341, %p77;
	mov.b32 	%r333, %f342;
	mov.b32 	%r334, 16;
	// begin inline asm
	shfl.sync.down.b32 %r332, %r333, %r334, %r335, %r336;
	// end inline asm
	add.s32 	%r344, %r311, 16;
	setp.gt.s32 	%p78, %r344, %r335;
	mov.b32 	%f343, %r332;
	add.f32 	%f344, %f342, %f343;
	selp.f32 	%f418, %f342, %f344, %p78;
	setp.ne.s32 	%p79, %r311, 0;
	@%p79 bra 	$L__BB8_20;
	shr.u32 	%r345, %r1, 3;
	and.b32  	%r346, %r345, 124;
	mov.u32 	%r347, _ZZN3cub18CUB_300001_SM_10006detail6reduce28DeviceReduceSingleTileKernelINS2_10policy_hubIfyN4cuda3std3__44plusIfEEE10Policy1000EPfSC_iS9_ffNS7_10__identityEEEvT0_T1_T2_T3_T4_T6_E12temp_storage;
	add.s32 	%r348, %r347, %r346;
	st.shared.f32 	[%r348+8], %f418;
$L__BB8_20:
	bar.sync 	0;
	setp.ne.s32 	%p80, %r1, 0;
	@%p80 bra 	$L__BB8_72;
	setp.gt.s32 	%p81, %r67, 32;
	ld.shared.f32 	%f345, [_ZZN3cub18CUB_300001_SM_10006detail6reduce28DeviceReduceSingleTileKernelINS2_10policy_hubIfyN4cuda3std3__44plusIfEEE10Policy1000EPfSC_iS9_ffNS7_10__identityEEEvT0_T1_T2_T3_T4_T6_E12temp_storage+12];
	add.f32 	%f346, %f418, %f345;
	selp.f32 	%f347, %f346, %f418, %p81;
	setp.gt.s32 	%p82, %r67, 64;
	ld.shared.f32 	%f348, [_ZZN3cub18CUB_300001_SM_10006detail6reduce28DeviceReduceSingleTileKernelINS2_10policy_hubIfyN4cuda3std3__44plusIfEEE10Policy1000EPfSC_iS9_ffNS7_10__identityEEEvT0_T1_T2_T3_T4_T6_E12temp_storage+16];
	add.f32 	%f349, %f348, %f347;
	selp.f32 	%f350, %f349, %f347, %p82;
	setp.gt.s32 	%p83, %r67, 96;
	ld.shared.f32 	%f351, [_ZZN3cub18CUB_300001_SM_10006detail6reduce28DeviceReduceSingleTileKernelINS2_10policy_hubIfyN4cuda3std3__44plusIfEEE10Policy1000EPfSC_iS9_ffNS7_10__identityEEEvT0_T1_T2_T3_T4_T6_E12temp_storage+20];
	add.f32 	%f352, %f351, %f350;
	selp.f32 	%f353, %f352, %f350, %p83;
	setp.gt.s32 	%p84, %r67, 128;
	ld.shared.f32 	%f354, [_ZZN3cub18CUB_300001_SM_10006detail6reduce28DeviceReduceSingleTileKernelINS2_10policy_hubIfyN4cuda3std3__44plusIfEEE10Policy1000EPfSC_iS9_ffNS7_10__identityEEEvT0_T1_T2_T3_T4_T6_E12temp_storage+24];
	add.f32 	%f355, %f354, %f353;
	selp.f32 	%f356, %f355, %f353, %p84;
	setp.gt.s32 	%p85, %r67, 160;
	ld.shared.f32 	%f357, [_ZZN3cub18CUB_300001_SM_10006detail6reduce28DeviceReduceSingleTileKernelINS2_10policy_hubIfyN4cuda3std3__44plusIfEEE10Policy1000EPfSC_iS9_ffNS7_10__identityEEEvT0_T1_T2_T3_T4_T6_E12temp_storage+28];
	add.f32 	%f358, %f357, %f356;
	selp.f32 	%f359, %f358, %f356, %p85;
	setp.gt.s32 	%p86, %r67, 192;
	ld.shared.f32 	%f360, [_ZZN3cub18CUB_300001_SM_10006detail6reduce28DeviceReduceSingleTileKernelINS2_10policy_hubIfyN4cuda3std3__44plusIfEEE10Policy1000EPfSC_iS9_ffNS7_10__identityEEEvT0_T1_T2_T3_T4_T6_E12temp_storage+32];
	add.f32 	%f361, %f360, %f359;
	selp.f32 	%f362, %f361, %f359, %p86;
	setp.gt.s32 	%p87, %r67, 224;
	ld.shared.f32 	%f363, [_ZZN3cub18CUB_300001_SM_10006detail6reduce28DeviceReduceSingleTileKernelINS2_10policy_hubIfyN4cuda3std3__44plusIfEEE10Policy1000EPfSC_iS9_ffNS7_10__identityEEEvT0_T1_T2_T3_T4_T6_E12temp_storage+36];
	add.f32 	%f364, %f363, %f362;
	selp.f32 	%f418, %f364, %f362, %p87;
	bra.uni 	$L__BB8_72;
$L__BB8_22:
	mov.u32 	%r13, %tid.x;
	shl.b32 	%r224, %r13, 2;
	mul.wide.u32 	%rd86, %r224, 4;
	add.s64 	%rd76, %rd16, %rd86;
	// begin inline asm
	ld.global.nc.v2.u64 {%rd74, %rd75}, [%rd76];
	// end inline asm
	mov.b64 	{%r225, %r226}, %rd75;
	mov.b64 	{%r227, %r228}, %rd74;
	mov.b32 	%f225, %r228;
	mov.b32 	%f226, %r227;
	mov.b32 	%f227, %r226;
	mov.b32 	%f228, %r225;
	add.s64 	%rd79, %rd76, 4096;
	// begin inline asm
	ld.global.nc.v2.u64 {%rd77, %rd78}, [%rd79];
	// end inline asm
	mov.b64 	{%r229, %r230}, %rd78;
	mov.b64 	{%r231, %r232}, %rd77;
	mov.b32 	%f229, %r232;
	mov.b32 	%f230, %r231;
	mov.b32 	%f231, %r230;
	mov.b32 	%f232, %r229;
	add.s64 	%rd82, %rd76, 8192;
	// begin inline asm
	ld.global.nc.v2.u64 {%rd80, %rd81}, [%rd82];
	// end inline asm
	mov.b64 	{%r233, %r234}, %rd81;
	mov.b64 	{%r235, %r236}, %rd80;
	mov.b32 	%f233, %r236;
	mov.b32 	%f234, %r235;
	mov.b32 	%f235, %r234;
	mov.b32 	%f236, %r233;
	add.s64 	%rd85, %rd76, 12288;
	// begin inline asm
	ld.global.nc.v2.u64 {%rd83, %rd84}, [%rd85];
	// end inline asm
	mov.b64 	{%r237, %r238}, %rd84;
	mov.b64 	{%r239, %r240}, %rd83;
	mov.b32 	%f237, %r240;
	mov.b32 	%f238, %r239;
	mov.b32 	%f239, %r238;
	mov.b32 	%f240, %r237;
	add.f32 	%f241, %f226, %f225;
	add.f32 	%f242, %f228, %f227;
	add.f32 	%f243, %f230, %f229;
	add.f32 	%f244, %f232, %f231;
	add.f32 	%f245, %f234, %f233;
	add.f32 	%f246, %f236, %f235;
	add.f32 	%f247, %f238, %f237;
	add.f32 	%f248, %f240, %f239;
	add.f32 	%f249, %f241, %f242;
	add.f32 	%f250, %f243, %f244;
	add.f32 	%f251, %f245, %f246;
	add.f32 	%f252, %f247, %f248;
	add.f32 	%f253, %f249, %f250;
	add.f32 	%f254, %f251, %f252;
	add.f32 	%f404, %f253, %f254;
	setp.lt.u32 	%p50, %r67, 8192;
	mov.b32 	%r387, 4096;
	@%p50 bra 	$L__BB8_26;
	add.s32 	%r14, %r67, -4096;
	mov.b32 	%r387, 4096;
$L__BB8_24:
	mul.wide.s32 	%rd99, %r387, 4;
	add.s64 	%rd89, %rd76, %rd99;
	// begin inline asm
	ld.global.nc.v2.u64 {%rd87, %rd88}, [%rd89];
	// end inline asm
	mov.b64 	{%r242, %r243}, %rd88;
	mov.b64 	{%r244, %r245}, %rd87;
	mov.b32 	%f255, %r245;
	mov.b32 	%f256, %r244;
	mov.b32 	%f257, %r243;
	mov.b32 	%f258, %r242;
	add.s64 	%rd92, %rd89, 4096;
	// begin inline asm
	ld.global.nc.v2.u64 {%rd90, %rd91}, [%rd92];
	// end inline asm
	mov.b64 	{%r246, %r247}, %rd91;
	mov.b64 	{%r248, %r249}, %rd90;
	mov.b32 	%f259, %r249;
	mov.b32 	%f260, %r248;
	mov.b32 	%f261, %r247;
	mov.b32 	%f262, %r246;
	add.s64 	%rd95, %rd89, 8192;
	// begin inline asm
	ld.global.nc.v2.u64 {%rd93, %rd94}, [%rd95];
	// end inline asm
	mov.b64 	{%r250, %r251}, %rd94;
	mov.b64 	{%r252, %r253}, %rd93;
	mov.b32 	%f263, %r253;
	mov.b32 	%f264, %r252;
	mov.b32 	%f265, %r251;
	mov.b32 	%f266, %r250;
	add.s64 	%rd98, %rd89, 12288;
	// begin inline asm
	ld.global.nc.v2.u64 {%rd96, %rd97}, [%rd98];
	// end inline asm
	mov.b64 	{%r254, %r255}, %rd97;
	mov.b64 	{%r256, %r257}, %rd96;
	mov.b32 	%f267, %r257;
	mov.b32 	%f268, %r256;
	mov.b32 	%f269, %r255;
	mov.b32 	%f270, %r254;
	add.f32 	%f271, %f404, %f256;
	add.f32 	%f272, %f255, %f258;
	add.f32 	%f273, %f257, %f260;
	add.f32 	%f274, %f259, %f262;
	add.f32 	%f275, %f261, %f264;
	add.f32 	%f276, %f263, %f266;
	add.f32 	%f277, %f265, %f268;
	add.f32 	%f278, %f267, %f270;
	add.f32 	%f279, %f271, %f272;
	add.f32 	%f280, %f273, %f274;
	add.f32 	%f281, %f275, %f276;
	add.f32 	%f282, %f277, %f278;
	add.f32 	%f283, %f279, %f280;
	add.f32 	%f284, %f281, %f282;
	add.f32 	%f285, %f283, %f284;
	add.f32 	%f404, %f285, %f269;
	sub.s32 	%r258, %r67, %r387;
	setp.lt.s32 	%p51, %r258, 4096;
	@%p51 bra 	$L__BB8_34;
	add.s32 	%r387, %r387, 4096;
	setp.le.s32 	%p52, %r387, %r14;
	@%p52 bra 	$L__BB8_24;
$L__BB8_26:
	setp.le.s32 	%p53, %r67, %r387;
	@%p53 bra 	$L__BB8_34;
	sub.s32 	%r18, %r67, %r387;
	setp.ge.s32 	%p54, %r13, %r18;
	@%p54 bra 	$L__BB8_34;
	not.b32 	%r259, %r13;
	add.s32 	%r260, %r67, %r259;
	sub.s32 	%r19, %r260, %r387;
	and.b32  	%r261, %r19, 768;
	setp.eq.s32 	%p55, %r261, 768;
	mov.u32 	%r391, %r13;
	@%p55 bra 	$L__BB8_31;
	add.s32 	%r389, %r13, %r387;
	shr.u32 	%r262, %r19, 8;
	add.s32 	%r263, %r262, 1;
	and.b32  	%r264, %r263, 3;
	neg.s32 	%r388, %r264;
	mov.u32 	%r391, %r13;
$L__BB8_30:
	.pragma "nounroll";
	mul.wide.u32 	%rd101, %r389, 4;
	add.s64 	%rd100, %rd16, %rd101;
	// begin inline asm
	ld.global.nc.u32 %r265, [%rd100];
	// end inline asm
	mov.b32 	%f287, %r265;
	add.f32 	%f404, %f404, %f287;
	add.s32 	%r391, %r391, 256;
	add.s32 	%r389, %r389, 256;
	add.s32 	%r388, %r388, 1;
	setp.ne.s32 	%p56, %r388, 0;
	@%p56 bra 	$L__BB8_30;
$L__BB8_31:
	setp.lt.u32 	%p57, %r19, 768;
	@%p57 bra 	$L__BB8_34;
	cvt.u64.u32 	%rd102, %r391;
	cvt.u64.u32 	%rd103, %r387;
	add.s64 	%rd104, %rd102, %rd103;
	shl.b64 	%rd105, %rd104, 2;
	add.s64 	%rd106, %rd105, %rd16;
	add.s64 	%rd122, %rd106, 2048;
	add.s32 	%r392, %r391, %r387;
$L__BB8_33:
	mul.wide.u32 	%rd111, %r392, 4;
	add.s64 	%rd107, %rd16, %rd111;
	// begin inline asm
	ld.global.nc.u32 %r266, [%rd107];
	// end inline asm
	mov.b32 	%f288, %r266;
	add.f32 	%f289, %f404, %f288;
	add.s64 	%rd108, %rd122, -1024;
	// begin inline asm
	ld.global.nc.u32 %r267, [%rd108];
	// end inline asm
	mov.b32 	%f290, %r267;
	add.f32 	%f291, %f289, %f290;
	// begin inline asm
	ld.global.nc.u32 %r268, [%rd122];
	// end inline asm
	mov.b32 	%f292, %r268;
	add.f32 	%f293, %f291, %f292;
	add.s64 	%rd110, %rd122, 1024;
	// begin inline asm
	ld.global.nc.u32 %r269, [%rd110];
	// end inline asm
	mov.b32 	%f294, %r269;
	add.f32 	%f404, %f293, %f294;
	add.s32 	%r391, %r391, 1024;
	add.s64 	%rd122, %rd122, 4096;
	add.s32 	%r392, %r392, 1024;
	setp.lt.s32 	%p58, %r391, %r18;
	@%p58 bra 	$L__BB8_33;
$L__BB8_34:
	// begin inline asm
	mov.u32 %r270, %laneid;
	// end inline asm
	mov.b32 	%r272, %f404;
	mov.b32 	%r273, 1;
	mov.b32 	%r294, 31;
	mov.b32 	%r295, -1;
	// begin inline asm
	shfl.sync.down.b32 %r271, %r272, %r273, %r294, %r295;
	// end inline asm
	setp.gt.s32 	%p59, %r270, 30;
	mov.b32 	%f295, %r271;
	add.f32 	%f296, %f404, %f295;
	selp.f32 	%f297, %f404, %f296, %p59;
	mov.b32 	%r277, %f297;
	mov.b32 	%r278, 2;
	// begin inline asm
	shfl.sync.down.b32 %r276, %r277, %r278, %r294, %r295;
	// end inline asm
	setp.gt.s32 	%p60, %r270, 29;
	mov.b32 	%f298, %r276;
	add.f32 	%f299, %f297, %f298;
	selp.f32 	%f300, %f297, %f299, %p60;
	mov.b32 	%r282, %f300;
	mov.b32 	%r283, 4;
	// begin inline asm
	shfl.sync.down.b32 %r281, %r282, %r283, %r294, %r295;
	// end inline asm
	setp.gt.s32 	%p61, %r270, 27;
	mov.b32 	%f301, %r281;
	add.f32 	%f302, %f300, %f301;
	selp.f32 	%f303, %f300, %f302, %p61;
	mov.b32 	%r287, %f303;
	mov.b32 	%r288, 8;
	// begin inline asm
	shfl.sync.down.b32 %r286, %r287, %r288, %r294, %r295;
	// end inline asm
	setp.gt.s32 	%p62, %r270, 23;
	mov.b32 	%f304, %r286;
	add.f32 	%f305, %f303, %f304;
	selp.f32 	%f306, %f303, %f305, %p62;
	mov.b32 	%r292, %f306;
	mov.b32 	%r293, 16;
	// begin inline asm
	shfl.sync.down.b32 %r291, %r292, %r293, %r294, %r295;
	// end inline asm
	setp.gt.s32 	%p63, %r270, 15;
	mov.b32 	%f307, %r291;
	add.f32 	%f26, %f306, %f307;
	selp.f32 	%f418, %f306, %f26, %p63;
	setp.ne.s32 	%p64, %r270, 0;
	@%p64 bra 	$L__BB8_36;
	shr.u32 	%r296, %r13, 3;
	and.b32  	%r297, %r296, 124;
	mov.u32 	%r298, _ZZN3cub18CUB_300001_SM_10006detail6reduce28DeviceReduceSingleTileKernelINS2_10policy_hubIfyN4cuda3std3__44plusIfEEE10Policy1000EPfSC_iS9_ffNS7_10__identityEEEvT0_T1_T2_T3_T4_T6_E12temp_storage;
	add.s32 	%r299, %r298, %r297;
	st.shared.f32 	[%r299+8], %f26;
$L__BB8_36:
	bar.sync 	0;
	setp.ne.s32 	%p65, %r13, 0;
	@%p65 bra 	$L__BB8_72;
	ld.shared.f32 	%f308, [_ZZN3cub18CUB_300001_SM_10006detail6reduce28DeviceReduceSingleTileKernelINS2_10policy_hubIfyN4cuda3std3__44plusIfEEE10Policy1000EPfSC_iS9_ffNS7_10__identityEEEvT0_T1_T2_T3_T4_T6_E12temp_storage+12];
	add.f32 	%f309, %f418, %f308;
	ld.shared.f32 	%f310, [_ZZN3cub18CUB_300001_SM_10006detail6reduce28DeviceReduceSingleTileKernelINS2_10policy_hubIfyN4cuda3std3__44plusIfEEE10Policy1000EPfSC_iS9_ffNS7_10__identityEEEvT0_T1_T2_T3_T4_T6_E12temp_storage+16];
	add.f32 	%f311, %f309, %f310;
	ld.shared.f32 	%f312, [_ZZN3cub18CUB_300001_SM_10006detail6reduce28DeviceReduceSingleTileKernelINS2_10policy_hubIfyN4cuda3std3__44plusIfEEE10Policy1000EPfSC_iS9_ffNS7_10__identityEEEvT0_T1_T2_T3_T4_T6_E12temp_storage+20];
	add.f32 	%f313, %f311, %f312;
	ld.shared.f32 	%f314, [_ZZN3cub18CUB_300001_SM_10006detail6reduce28DeviceReduceSingleTileKernelINS2_10policy_hubIfyN4cuda3std3__44plusIfEEE10Policy1000EPfSC_iS9_ffNS7_10__identityEEEvT0_T1_T2_T3_T4_T6_E12temp_storage+24];
	add.f32 	%f315, %f313, %f314;
	ld.shared.f32 	%f316, [_ZZN3cub18CUB_300001_SM_10006detail6reduce28DeviceReduceSingleTileKernelINS2_10policy_hubIfyN4cuda3std3__44plusIfEEE10Policy1000EPfSC_iS9_ffNS7_10__identityEEEvT0_T1_T2_T3_T4_T6_E12temp_storage+28];
	add.f32 	%f317, %f315, %f316;
	ld.shared.f32 	%f318, [_ZZN3cub18CUB_300001_SM_10006detail6reduce28DeviceReduceSingleTileKernelINS2_10policy_hubIfyN4cuda3std3__44plusIfEEE10Policy1000EPfSC_iS9_ffNS7_10__identityEEEvT0_T1_T2_T3_T4_T6_E12temp_storage+32];
	add.f32 	%f319, %f317, %f318;
	ld.shared.f32 	%f320, [_ZZN3cub18CUB_300001_SM_10006detail6reduce28DeviceReduceSingleTileKernelINS2_10policy_hubIfyN4cuda3std3__44plusIfEEE10Policy1000EPfSC_iS9_ffNS7_10__identityEEEvT0_T1_T2_T3_T4_T6_E12temp_storage+36];
	add.f32 	%f418, %f319, %f320;
	bra.uni 	$L__BB8_72;
$L__BB8_38:
	setp.gt.s32 	%p3, %r67, 4095;
	@%p3 bra 	$L__BB8_56;
	mov.u32 	%r34, %tid.x;
	setp.ge.s32 	%p20, %r34, %r67;
	mov.f32 	%f410, 0f00000000;
	mov.u32 	%r397, %r34;
	@%p20 bra 	$L__BB8_41;
	mul.wide.u32 	%rd66, %r34, 4;
	add.s64 	%rd65, %rd16, %rd66;
	// begin inline asm
	ld.global.nc.u32 %r144, [%rd65];
	// end inline asm
	mov.b32 	%f410, %r144;
	add.s32 	%r397, %r34, 256;
$L__BB8_41:
	setp.ge.s32 	%p21, %r397, %r67;
	@%p21 bra 	$L__BB8_47;
	not.b32 	%r145, %r397;
	add.s32 	%r37, %r67, %r145;
	and.b32  	%r146, %r37, 768;
	setp.eq.s32 	%p22, %r146, 768;
	@%p22 bra 	$L__BB8_45;
	mul.wide.u32 	%rd67, %r397, 4;
	add.s64 	%rd123, %rd16, %rd67;
	shr.u32 	%r147, %r37, 8;
	add.s32 	%r148, %r147, 1;
	and.b32  	%r149, %r148, 3;
	neg.s32 	%r395, %r149;
$L__BB8_44:
	.pragma "nounroll";
	// begin inline asm
	ld.global.nc.u32 %r150, [%rd123];
	// end inline asm
	mov.b32 	%f157, %r150;
	add.f32 	%f410, %f410, %f157;
	add.s32 	%r397, %r397, 256;
	add.s64 	%rd123, %rd123, 1024;
	add.s32 	%r395, %r395, 1;
	setp.ne.s32 	%p23, %r395, 0;
	@%p23 bra 	$L__BB8_44;
$L__BB8_45:
	setp.lt.u32 	%p24, %r37, 768;
	@%p24 bra 	$L__BB8_47;
$L__BB8_46:
	mul.wide.s32 	%rd73, %r397, 4;
	add.s64 	%rd69, %rd16, %rd73;
	// begin inline asm
	ld.global.nc.u32 %r151, [%rd69];
	// end inline asm
	mov.b32 	%f158, %r151;
	add.f32 	%f159, %f410, %f158;
	add.s64 	%rd70, %rd69, 1024;
	// begin inline asm
	ld.global.nc.u32 %r152, [%rd70];
	// end inline asm
	mov.b32 	%f160, %r152;
	add.f32 	%f161, %f159, %f160;
	add.s64 	%rd71, %rd69, 2048;
	// begin inline asm
	ld.global.nc.u32 %r153, [%rd71];
	// end inline asm
	mov.b32 	%f162, %r153;
	add.f32 	%f163, %f161, %f162;
	add.s64 	%rd72, %rd69, 3072;
	// begin inline asm
	ld.global.nc.u32 %r154, [%rd72];
	// end inline asm
	mov.b32 	%f164, %r154;
	add.f32 	%f410, %f163, %f164;
	add.s32 	%r397, %r397, 1024;
	setp.lt.s32 	%p25, %r397, %r67;
	@%p25 bra 	$L__BB8_46;
$L__BB8_47:
	setp.lt.s32 	%p26, %r67, 256;
	@%p26 bra 	$L__BB8_52;
	// begin inline asm
	mov.u32 %r193, %laneid;
	// end inline asm
	mov.b32 	%r195, %f410;
	mov.b32 	%r196, 1;
	mov.b32 	%r217, 31;
	mov.b32 	%r218, -1;
	// begin inline asm
	shfl.sync.down.b32 %r194, %r195, %r196, %r217, %r218;
	// end inline asm
	setp.gt.s32 	%p42, %r193, 30;
	mov.b32 	%f199, %r194;
	add.f32 	%f200, %f410, %f199;
	selp.f32 	%f201, %f410, %f200, %p42;
	mov.b32 	%r200, %f201;
	mov.b32 	%r201, 2;
	// begin inline asm
	shfl.sync.down.b32 %r199, %r200, %r201, %r217, %r218;
	// end inline asm
	setp.gt.s32 	%p43, %r193, 29;
	mov.b32 	%f202, %r199;
	add.f32 	%f203, %f201, %f202;
	selp.f32 	%f204, %f201, %f203, %p43;
	mov.b32 	%r205, %f204;
	mov.b32 	%r206, 4;
	// begin inline asm
	shfl.sync.down.b32 %r204, %r205, %r206, %r217, %r218;
	// end inline asm
	setp.gt.s32 	%p44, %r193, 27;
	mov.b32 	%f205, %r204;
	add.f32 	%f206, %f204, %f205;
	selp.f32 	%f207, %f204, %f206, %p44;
	mov.b32 	%r210, %f207;
	mov.b32 	%r211, 8;
	// begin inline asm
	shfl.sync.down.b32 %r209, %r210, %r211, %r217, %r218;
	// end inline asm
	setp.gt.s32 	%p45, %r193, 23;
	mov.b32 	%f208, %r209;
	add.f32 	%f209, %f207, %f208;
	selp.f32 	%f210, %f207, %f209, %p45;
	mov.b32 	%r215, %f210;
	mov.b32 	%r216, 16;
	// begin inline asm
	shfl.sync.down.b32 %r214, %r215, %r216, %r217, %r218;
	// end inline asm
	setp.gt.s32 	%p46, %r193, 15;
	mov.b32 	%f211, %r214;
	add.f32 	%f38, %f210, %f211;
	selp.f32 	%f418, %f210, %f38, %p46;
	setp.ne.s32 	%p47, %r193, 0;
	@%p47 bra 	$L__BB8_50;
	shr.u32 	%r219, %r34, 3;
	and.b32  	%r220, %r219, 124;
	mov.u32 	%r221, _ZZN3cub18CUB_300001_SM_10006detail6reduce28DeviceReduceSingleTileKernelINS2_10policy_hubIfyN4cuda3std3__44plusIfEEE10Policy1000EPfSC_iS9_ffNS7_10__identityEEEvT0_T1_T2_T3_T4_T6_E12temp_storage;
	add.s32 	%r222, %r221, %r220;
	st.shared.f32 	[%r222+8], %f38;
$L__BB8_50:
	bar.sync 	0;
	setp.ne.s32 	%p48, %r34, 0;
	@%p48 bra 	$L__BB8_72;
	ld.shared.f32 	%f212, [_ZZN3cub18CUB_300001_SM_10006detail6reduce28DeviceReduceSingleTileKernelINS2_10policy_hubIfyN4cuda3std3__44plusIfEEE10Policy1000EPfSC_iS9_ffNS7_10__identityEEEvT0_T1_T2_T3_T4_T6_E12temp_storage+12];
	add.f32 	%f213, %f418, %f212;
	ld.shared.f32 	%f214, [_ZZN3cub18CUB_300001_SM_10006detail6reduce28DeviceReduceSingleTileKernelINS2_10policy_hubIfyN4cuda3std3__44plusIfEEE10Policy1000EPfSC_iS9_ffNS7_10__identityEEEvT0_T1_T2_T3_T4_T6_E12temp_storage+16];
	add.f32 	%f215, %f213, %f214;
	ld.shared.f32 	%f216, [_ZZN3cub18CUB_300001_SM_10006detail6reduce28DeviceReduceSingleTileKernelINS2_10policy_hubIfyN4cuda3std3__44plusIfEEE10Policy1000EPfSC_iS9_ffNS7_10__identityEEEvT0_T1_T2_T3_T4_T6_E12temp_storage+20];
	add.f32 	%f217, %f215, %f216;
	ld.shared.f32 	%f218, [_ZZN3cub18CUB_300001_SM_10006detail6reduce28DeviceReduceSingleTileKernelINS2_10policy_hubIfyN4cuda3std3__44plusIfEEE10Policy1000EPfSC_iS9_ffNS7_10__identityEEEvT0_T1_T2_T3_T4_T6_E12temp_storage+24];
	add.f32 	%f219, %f217, %f218;
	ld.shared.f32 	%f220, [_ZZN3cub18CUB_300001_SM_10006detail6reduce28DeviceReduceSingleTileKernelINS2_10policy_hubIfyN4cuda3std3__44plusIfEEE10Policy1000EPfSC_iS9_ffNS7_10__identityEEEvT0_T1_T2_T3_T4_T6_E12temp_storage+28];
	add.f32 	%f221, %f219, %f220;
	ld.shared.f32 	%f222, [_ZZN3cub18CUB_300001_SM_10006detail6reduce28DeviceReduceSingleTileKernelINS2_10policy_hubIfyN4cuda3std3__44plusIfEEE10Policy1000EPfSC_iS9_ffNS7_10__identityEEEvT0_T1_T2_T3_T4_T6_E12temp_storage+32];
	add.f32 	%f223, %f221, %f222;
	ld.shared.f32 	%f224, [_ZZN3cub18CUB_300001_SM_10006detail6reduce28DeviceReduceSingleTileKernelINS2_10policy_hubIfyN4cuda3std3__44plusIfEEE10Policy1000EPfSC_iS9_ffNS7_10__identityEEEvT0_T1_T2_T3_T4_T6_E12temp_storage+36];
	add.f32 	%f418, %f223, %f224;
	bra.uni 	$L__BB8_72;
$L__BB8_52:
	// begin inline asm
	mov.u32 %r155, %laneid;
	// end inline asm
	and.b32  	%r181, %r34, 992;
	add.s32 	%r182, %r181, 32;
	setp.gt.s32 	%p27, %r182, %r67;
	not.b32 	%r183, %r181;
	add.s32 	%r184, %r67, %r183;
	selp.b32 	%r179, %r184, 31, %p27;
	mov.b32 	%r157, %f410;
	mov.b32 	%r158, 1;
	mov.b32 	%r180, -1;
	// begin inline asm
	shfl.sync.down.b32 %r156, %r157, %r158, %r179, %r180;
	// end inline asm
	setp.lt.s32 	%p28, %r155, %r179;
	mov.b32 	%f165, %r156;
	add.f32 	%f166, %f410, %f165;
	selp.f32 	%f167, %f166, %f410, %p28;
	mov.b32 	%r162, %f167;
	mov.b32 	%r163, 2;
	// begin inline asm
	shfl.sync.down.b32 %r161, %r162, %r163, %r179, %r180;
	// end inline asm
	add.s32 	%r185, %r155, 2;
	setp.gt.s32 	%p29, %r185, %r179;
	mov.b32 	%f168, %r161;
	add.f32 	%f169, %f167, %f168;
	selp.f32 	%f170, %f167, %f169, %p29;
	mov.b32 	%r167, %f170;
	mov.b32 	%r168, 4;
	// begin inline asm
	shfl.sync.down.b32 %r166, %r167, %r168, %r179, %r180;
	// end inline asm
	add.s32 	%r186, %r155, 4;
	setp.gt.s32 	%p30, %r186, %r179;
	mov.b32 	%f171, %r166;
	add.f32 	%f172, %f170, %f171;
	selp.f32 	%f173, %f170, %f172, %p30;
	mov.b32 	%r172, %f173;
	mov.b32 	%r173, 8;
	// begin inline asm
	shfl.sync.down.b32 %r171, %r172, %r173, %r179, %r180;
	// end inline asm
	add.s32 	%r187, %r155, 8;
	setp.gt.s32 	%p31, %r187, %r179;
	mov.b32 	%f174, %r171;
	add.f32 	%f175, %f173, %f174;
	selp.f32 	%f176, %f173, %f175, %p31;
	mov.b32 	%r177, %f176;
	mov.b32 	%r178, 16;
	// begin inline asm
	shfl.sync.down.b32 %r176, %r177, %r178, %r179, %r180;
	// end inline asm
	add.s32 	%r188, %r155, 16;
	setp.gt.s32 	%p32, %r188, %r179;
	mov.b32 	%f177, %r176;
	add.f32 	%f178, %f176, %f177;
	selp.f32 	%f418, %f176, %f178, %p32;
	setp.ne.s32 	%p33, %r155, 0;
	@%p33 bra 	$L__BB8_54;
	shr.u32 	%r189, %r34, 3;
	and.b32  	%r190, %r189, 124;
	mov.u32 	%r191, _ZZN3cub18CUB_300001_SM_10006detail6reduce28DeviceReduceSingleTileKernelINS2_10policy_hubIfyN4cuda3std3__44plusIfEEE10Policy1000EPfSC_iS9_ffNS7_10__identityEEEvT0_T1_T2_T3_T4_T6_E12temp_storage;
	add.s32 	%r192, %r191, %r190;
	st.shared.f32 	[%r192+8], %f418;
$L__BB8_54:
	bar.sync 	0;
	setp.ne.s32 	%p34, %r34, 0;
	@%p34 bra 	$L__BB8_72;
	setp.gt.s32 	%p35, %r67, 32;
	ld.shared.f32 	%f179, [_ZZN3cub18CUB_300001_SM_10006detail6reduce28DeviceReduceSingleTileKernelINS2_10policy_hubIfyN4cuda3std3__44plusIfEEE10Policy1000EPfSC_iS9_ffNS7_10__identityEEEvT0_T1_T2_T3_T4_T6_E12temp_storage+12];
	add.f32 	%f180, %f418, %f179;
	selp.f32 	%f181, %f180, %f418, %p35;
	setp.gt.s32 	%p36, %r67, 64;
	ld.shared.f32 	%f182, [_ZZN3cub18CUB_300001_SM_10006detail6reduce28DeviceReduceSingleTileKernelINS2_10policy_hubIfyN4cuda3std3__44plusIfEEE10Policy1000EPfSC_iS9_ffNS7_10__identityEEEvT0_T1_T2_T3_T4_T6_E12temp_storage+16];
	add.f32 	%f183, %f182, %f181;
	selp.f32 	%f184, %f183, %f181, %p36;
	setp.gt.s32 	%p37, %r67, 96;
	ld.shared.f32 	%f185, [_ZZN3cub18CUB_300001_SM_10006detail6reduce28DeviceReduceSingleTileKernelINS2_10policy_hubIfyN4cuda3std3__44plusIfEEE10Policy1000EPfSC_iS9_ffNS7_10__identityEEEvT0_T1_T2_T3_T4_T6_E12temp_storage+20];
	add.f32 	%f186, %f185, %f184;
	selp.f32 	%f187, %f186, %f184, %p37;
	setp.gt.s32 	%p38, %r67, 128;
	ld.shared.f32 	%f188, [_ZZN3cub18CUB_300001_SM_10006detail6reduce28DeviceReduceSingleTileKernelINS2_10policy_hubIfyN4cuda3std3__44plusIfEEE10Policy1000EPfSC_iS9_ffNS7_10__identityEEEvT0_T1_T2_T3_T4_T6_E12temp_storage+24];
	add.f32 	%f189, %f188, %f187;
	selp.f32 	%f190, %f189, %f187, %p38;
	setp.gt.s32 	%p39, %r67, 160;
	ld.shared.f32 	%f191, [_ZZN3cub18CUB_300001_SM_10006detail6reduce28DeviceReduceSingleTileKernelINS2_10policy_hubIfyN4cuda3std3__44plusIfEEE10Policy1000EPfSC_iS9_ffNS7_10__identityEEEvT0_T1_T2_T3_T4_T6_E12temp_storage+28];
	add.f32 	%f192, %f191, %f190;
	selp.f32 	%f193, %f192, %f190, %p39;
	setp.gt.s32 	%p40, %r67, 192;
	ld.shared.f32 	%f194, [_ZZN3cub18CUB_300001_SM_10006detail6reduce28DeviceReduceSingleTileKernelINS2_10policy_hubIfyN4cuda3std3__44plusIfEEE10Policy1000EPfSC_iS9_ffNS7_10__identityEEEvT0_T1_T2_T3_T4_T6_E12temp_storage+32];
	add.f32 	%f195, %f194, %f193;
	selp.f32 	%f196, %f195, %f193, %p40;
	setp.gt.s32 	%p41, %r67, 224;
	ld.shared.f32 	%f197, [_ZZN3cub18CUB_300001_SM_10006detail6reduce28DeviceReduceSingleTileKernelINS2_10policy_hubIfyN4cuda3std3__44plusIfEEE10Policy1000EPfSC_iS9_ffNS7_10__identityEEEvT0_T1_T2_T3_T4_T6_E12temp_storage+36];
	add.f32 	%f198, %f197, %f196;
	selp.f32 	%f418, %f198, %f196, %p41;
	bra.uni 	$L__BB8_72;
$L__BB8_56:
	mov.u32 	%r46, %tid.x;
	mul.wide.u32 	%rd35, %r46, 4;
	add.s64 	%rd19, %rd16, %rd35;
	// begin inline asm
	ld.global.nc.u32 %r68, [%rd19];
	// end inline asm
	mov.b32 	%f59, %r68;
	add.s64 	%rd20, %rd19, 1024;
	// begin inline asm
	ld.global.nc.u32 %r69, [%rd20];
	// end inline asm
	mov.b32 	%f60, %r69;
	add.s64 	%rd21, %rd19, 2048;
	// begin inline asm
	ld.global.nc.u32 %r70, [%rd21];
	// end inline asm
	mov.b32 	%f61, %r70;
	add.s64 	%rd22, %rd19, 3072;
	// begin inline asm
	ld.global.nc.u32 %r71, [%rd22];
	// end inline asm
	mov.b32 	%f62, %r71;
	add.s64 	%rd23, %rd19, 4096;
	// begin inline asm
	ld.global.nc.u32 %r72, [%rd23];
	// end inline asm
	mov.b32 	%f63, %r72;
	add.s64 	%rd24, %rd19, 5120;
	// begin inline asm
	ld.global.nc.u32 %r73, [%rd24];
	// end inline asm
	mov.b32 	%f64, %r73;
	add.s64 	%rd25, %rd19, 6144;
	// begin inline asm
	ld.global.nc.u32 %r74, [%rd25];
	// end inline asm
	mov.b32 	%f65, %r74;
	add.s64 	%rd26, %rd19, 7168;
	// begin inline asm
	ld.global.nc.u32 %r75, [%rd26];
	// end inline asm
	mov.b32 	%f66, %r75;
	add.s64 	%rd27, %rd19, 8192;
	// begin inline asm
	ld.global.nc.u32 %r76, [%rd27];
	// end inline asm
	mov.b32 	%f67, %r76;
	add.s64 	%rd28, %rd19, 9216;
	// begin inline asm
	ld.global.nc.u32 %r77, [%rd28];
	// end inline asm
	mov.b32 	%f68, %r77;
	add.s64 	%rd29, %rd19, 10240;
	// begin inline asm
	ld.global.nc.u32 %r78, [%rd29];
	// end inline asm
	mov.b32 	%f69, %r78;
	add.s64 	%rd30, %rd19, 11264;
	// begin inline asm
	ld.global.nc.u32 %r79, [%rd30];
	// end inline asm
	mov.b32 	%f70, %r79;
	add.s64 	%rd31, %rd19, 12288;
	// begin inline asm
	ld.global.nc.u32 %r80, [%rd31];
	// end inline asm
	mov.b32 	%f71, %r80;
	add.s64 	%rd32, %rd19, 13312;
	// begin inline asm
	ld.global.nc.u32 %r81, [%rd32];
	// end inline asm
	mov.b32 	%f72, %r81;
	add.s64 	%rd33, %rd19, 14336;
	// begin inline asm
	ld.global.nc.u32 %r82, [%rd33];
	// end inline asm
	mov.b32 	%f73, %r82;
	add.s64 	%rd34, %rd19, 15360;
	// begin inline asm
	ld.global.nc.u32 %r83, [%rd34];
	// end inline asm
	mov.b32 	%f74, %r83;
	add.f32 	%f75, %f59, %f60;
	add.f32 	%f76, %f61, %f62;
	add.f32 	%f77, %f63, %f64;
	add.f32 	%f78, %f65, %f66;
	add.f32 	%f79, %f67, %f68;
	add.f32 	%f80, %f69, %f70;
	add.f32 	%f81, %f71, %f72;
	add.f32 	%f82, %f73, %f74;
	add.f32 	%f83, %f75, %f76;
	add.f32 	%f84, %f77, %f78;
	add.f32 	%f85, %f79, %f80;
	add.f32 	%f86, %f81, %f82;
	add.f32 	%f87, %f83, %f84;
	add.f32 	%f88, %f85, %f86;
	add.f32 	%f417, %f87, %f88;
	setp.lt.u32 	%p4, %r67, 8192;
	mov.b32 	%r400, 4096;
	@%p4 bra 	$L__BB8_60;
	add.s32 	%r47, %r67, -4096;
	mov.b32 	%r400, 4096;
$L__BB8_58:
	mul.wide.s32 	%rd52, %r400, 4;
	add.s64 	%rd36, %rd19, %rd52;
	// begin inline asm
	ld.global.nc.u32 %r86, [%rd36];
	// end inline asm
	mov.b32 	%f89, %r86;
	add.s64 	%rd37, %rd36, 1024;
	// begin inline asm
	ld.global.nc.u32 %r87, [%rd37];
	// end inline asm
	mov.b32 	%f90, %r87;
	add.s64 	%rd38, %rd36, 2048;
	// begin inline asm
	ld.global.nc.u32 %r88, [%rd38];
	// end inline asm
	mov.b32 	%f91, %r88;
	add.s64 	%rd39, %rd36, 3072;
	// begin inline asm
	ld.global.nc.u32 %r89, [%rd39];
	// end inline asm
	mov.b32 	%f92, %r89;
	add.s64 	%rd40, %rd36, 4096;
	// begin inline asm
	ld.global.nc.u32 %r90, [%rd40];
	// end inline asm
	mov.b32 	%f93, %r90;
	add.s64 	%rd41, %rd36, 5120;
	// begin inline asm
	ld.global.nc.u32 %r91, [%rd41];
	// end inline asm
	mov.b32 	%f94, %r91;
	add.s64 	%rd42, %rd36, 6144;
	// begin inline asm
	ld.global.nc.u32 %r92, [%rd42];
	// end inline asm
	mov.b32 	%f95, %r92;
	add.s64 	%rd43, %rd36, 7168;
	// begin inline asm
	ld.global.nc.u32 %r93, [%rd43];
	// end inline asm
	mov.b32 	%f96, %r93;
	add.s64 	%rd44, %rd36, 8192;
	// begin inline asm
	ld.global.nc.u32 %r94, [%rd44];
	// end inline asm
	mov.b32 	%f97, %r94;
	add.s64 	%rd45, %rd36, 9216;
	// begin inline asm
	ld.global.nc.u32 %r95, [%rd45];
	// end inline asm
	mov.b32 	%f98, %r95;
	add.s64 	%rd46, %rd36, 10240;
	// begin inline asm
	ld.global.nc.u32 %r96, [%rd46];
	// end inline asm
	mov.b32 	%f99, %r96;
	add.s64 	%rd47, %rd36, 11264;
	// begin inline asm
	ld.global.nc.u32 %r97, [%rd47];
	// end inline asm
	mov.b32 	%f100, %r97;
	add.s64 	%rd48, %rd36, 12288;
	// begin inline asm
	ld.global.nc.u32 %r98, [%rd48];
	// end inline asm
	mov.b32 	%f101, %r98;
	add.s64 	%rd49, %rd36, 13312;
	// begin inline asm
	ld.global.nc.u32 %r99, [%rd49];
	// end inline asm
	mov.b32 	%f102, %r99;
	add.s64 	%rd50, %rd36, 14336;
	// begin inline asm
	ld.global.nc.u32 %r100, [%rd50];
	// end inline asm
	mov.b32 	%f103, %r100;
	add.s64 	%rd51, %rd36, 15360;
	// begin inline asm
	ld.global.nc.u32 %r101, [%rd51];
	// end inline asm
	mov.b32 	%f104, %r101;
	add.f32 	%f105, %f417, %f89;
	add.f32 	%f106, %f90, %f91;
	add.f32 	%f107, %f92, %f93;
	add.f32 	%f108, %f94, %f95;
	add.f32 	%f109, %f96, %f97;
	add.f32 	%f110, %f98, %f99;
	add.f32 	%f111, %f100, %f101;
	add.f32 	%f112, %f102, %f103;
	add.f32 	%f113, %f105, %f106;
	add.f32 	%f114, %f107, %f108;
	add.f32 	%f115, %f109, %f110;
	add.f32 	%f116, %f111, %f112;
	add.f32 	%f117, %f113, %f114;
	add.f32 	%f118, %f115, %f116;
	add.f32 	%f119, %f117, %f118;
	add.f32 	%f417, %f119, %f104;
	sub.s32 	%r102, %r67, %r400;
	setp.lt.s32 	%p5, %r102, 4096;
	@%p5 bra 	$L__BB8_68;
	add.s32 	%r400, %r400, 4096;
	setp.le.s32 	%p6, %r400, %r47;
	@%p6 bra 	$L__BB8_58;
$L__BB8_60:
	setp.le.s32 	%p7, %r67, %r400;
	@%p7 bra 	$L__BB8_68;
	sub.s32 	%r51, %r67, %r400;
	setp.ge.s32 	%p8, %r46, %r51;
	@%p8 bra 	$L__BB8_68;
	not.b32 	%r103, %r46;
	add.s32 	%r104, %r67, %r103;
	sub.s32 	%r52, %r104, %r400;
	and.b32  	%r105, %r52, 768;
	setp.eq.s32 	%p9, %r105, 768;
	mov.u32 	%r404, %r46;
	@%p9 bra 	$L__BB8_65;
	add.s32 	%r402, %r46, %r400;
	shr.u32 	%r106, %r52, 8;
	add.s32 	%r107, %r106, 1;
	and.b32  	%r108, %r107, 3;
	neg.s32 	%r401, %r108;
	mov.u32 	%r404, %r46;
$L__BB8_64:
	.pragma "nounroll";
	mul.wide.u32 	%rd54, %r402, 4;
	add.s64 	%rd53, %rd16, %rd54;
	// begin inline asm
	ld.global.nc.u32 %r109, [%rd53];
	// end inline asm
	mov.b32 	%f121, %r109;
	add.f32 	%f417, %f417, %f121;
	add.s32 	%r404, %r404, 256;
	add.s32 	%r402, %r402, 256;
	add.s32 	%r401, %r401, 1;
	setp.ne.s32 	%p10, %r401, 0;
	@%p10 bra 	$L__BB8_64;
$L__BB8_65:
	setp.lt.u32 	%p11, %r52, 768;
	@%p11 bra 	$L__BB8_68;
	cvt.u64.u32 	%rd55, %r404;
	cvt.u64.u32 	%rd56, %r400;
	add.s64 	%rd57, %rd55, %rd56;
	shl.b64 	%rd58, %rd57, 2;
	add.s64 	%rd59, %rd58, %rd16;
	add.s64 	%rd124, %rd59, 2048;
	add.s32 	%r405, %r404, %r400;
$L__BB8_67:
	mul.wide.u32 	%rd64, %r405, 4;
	add.s64 	%rd60, %rd16, %rd64;
	// begin inline asm
	ld.global.nc.u32 %r110, [%rd60];
	// end inline asm
	mov.b32 	%f122, %r110;
	add.f32 	%f123, %f417, %f122;
	add.s64 	%rd61, %rd124, -1024;
	// begin inline asm
	ld.global.nc.u32 %r111, [%rd61];
	// end inline asm
	mov.b32 	%f124, %r111;
	add.f32 	%f125, %f123, %f124;
	// begin inline asm
	ld.global.nc.u32 %r112, [%rd124];
	// end inline asm
	mov.b32 	%f126, %r112;
	add.f32 	%f127, %f125, %f126;
	add.s64 	%rd63, %rd124, 1024;
	// begin inline asm
	ld.global.nc.u32 %r113, [%rd63];
	// end inline asm
	mov.b32 	%f128, %r113;
	add.f32 	%f417, %f127, %f128;
	add.s32 	%r404, %r404, 1024;
	add.s64 	%rd124, %rd124, 4096;
	add.s32 	%r405, %r405, 1024;
	setp.lt.s32 	%p12, %r404, %r51;
	@%p12 bra 	$L__BB8_67;
$L__BB8_68:
	// begin inline asm
	mov.u32 %r114, %laneid;
	// end inline asm
	mov.b32 	%r116, %f417;
	mov.b32 	%r117, 1;
	mov.b32 	%r138, 31;
	mov.b32 	%r139, -1;
	// begin inline asm
	shfl.sync.down.b32 %r115, %r116, %r117, %r138, %r139;
	// end inline asm
	setp.gt.s32 	%p13, %r114, 30;
	mov.b32 	%f129, %r115;
	add.f32 	%f130, %f417, %f129;
	selp.f32 	%f131, %f417, %f130, %p13;
	mov.b32 	%r121, %f131;
	mov.b32 	%r122, 2;
	// begin inline asm
	shfl.sync.down.b32 %r120, %r121, %r122, %r138, %r139;
	// end inline asm
	setp.gt.s32 	%p14, %r114, 29;
	mov.b32 	%f132, %r120;
	add.f32 	%f133, %f131, %f132;
	selp.f32 	%f134, %f131, %f133, %p14;
	mov.b32 	%r126, %f134;
	mov.b32 	%r127, 4;
	// begin inline asm
	shfl.sync.down.b32 %r125, %r126, %r127, %r138, %r139;
	// end inline asm
	setp.gt.s32 	%p15, %r114, 27;
	mov.b32 	%f135, %r125;
	add.f32 	%f136, %f134, %f135;
	selp.f32 	%f137, %f134, %f136, %p15;
	mov.b32 	%r131, %f137;
	mov.b32 	%r132, 8;
	// begin inline asm
	shfl.sync.down.b32 %r130, %r131, %r132, %r138, %r139;
	// end inline asm
	setp.gt.s32 	%p16, %r114, 23;
	mov.b32 	%f138, %r130;
	add.f32 	%f139, %f137, %f138;
	selp.f32 	%f140, %f137, %f139, %p16;
	mov.b32 	%r136, %f140;
	mov.b32 	%r137, 16;
	// begin inline asm
	shfl.sync.down.b32 %r135, %r136, %r137, %r138, %r139;
	// end inline asm
	setp.gt.s32 	%p17, %r114, 15;
	mov.b32 	%f141, %r135;
	add.f32 	%f54, %f140, %f141;
	selp.f32 	%f418, %f140, %f54, %p17;
	setp.ne.s32 	%p18, %r114, 0;
	@%p18 bra 	$L__BB8_70;
	shr.u32 	%r140, %r46, 3;
	and.b32  	%r141, %r140, 124;
	mov.u32 	%r142, _ZZN3cub18CUB_300001_SM_10006detail6reduce28DeviceReduceSingleTileKernelINS2_10policy_hubIfyN4cuda3std3__44plusIfEEE10Policy1000EPfSC_iS9_ffNS7_10__identityEEEvT0_T1_T2_T3_T4_T6_E12temp_storage;
	add.s32 	%r143, %r142, %r141;
	st.shared.f32 	[%r143+8], %f54;
$L__BB8_70:
	bar.sync 	0;
	setp.ne.s32 	%p19, %r46, 0;
	@%p19 bra 	$L__BB8_72;
	ld.shared.f32 	%f142, [_ZZN3cub18CUB_300001_SM_10006detail6reduce28DeviceReduceSingleTileKernelINS2_10policy_hubIfyN4cuda3std3__44plusIfEEE10Policy1000EPfSC_iS9_ffNS7_10__identityEEEvT0_T1_T2_T3_T4_T6_E12temp_storage+12];
	add.f32 	%f143, %f418, %f142;
	ld.shared.f32 	%f144, [_ZZN3cub18CUB_300001_SM_10006detail6reduce28DeviceReduceSingleTileKernelINS2_10policy_hubIfyN4cuda3std3__44plusIfEEE10Policy1000EPfSC_iS9_ffNS7_10__identityEEEvT0_T1_T2_T3_T4_T6_E12temp_storage+16];
	add.f32 	%f145, %f143, %f144;
	ld.shared.f32 	%f146, [_ZZN3cub18CUB_300001_SM_10006detail6reduce28DeviceReduceSingleTileKernelINS2_10policy_hubIfyN4cuda3std3__44plusIfEEE10Policy1000EPfSC_iS9_ffNS7_10__identityEEEvT0_T1_T2_T3_T4_T6_E12temp_storage+20];
	add.f32 	%f147, %f145, %f146;
	ld.shared.f32 	%f148, [_ZZN3cub18CUB_300001_SM_10006detail6reduce28DeviceReduceSingleTileKernelINS2_10policy_hubIfyN4cuda3std3__44plusIfEEE10Policy1000EPfSC_iS9_ffNS7_10__identityEEEvT0_T1_T2_T3_T4_T6_E12temp_storage+24];
	add.f32 	%f149, %f147, %f148;
	ld.shared.f32 	%f150, [_ZZN3cub18CUB_300001_SM_10006detail6reduce28DeviceReduceSingleTileKernelINS2_10policy_hubIfyN4cuda3std3__44plusIfEEE10Policy1000EPfSC_iS9_ffNS7_10__identityEEEvT0_T1_T2_T3_T4_T6_E12temp_storage+28];
	add.f32 	%f151, %f149, %f150;
	ld.shared.f32 	%f152, [_ZZN3cub18CUB_300001_SM_10006detail6reduce28DeviceReduceSingleTileKernelINS2_10policy_hubIfyN4cuda3std3__44plusIfEEE10Policy1000EPfSC_iS9_ffNS7_10__identityEEEvT0_T1_T2_T3_T4_T6_E12temp_storage+32];
	add.f32 	%f153, %f151, %f152;
	ld.shared.f32 	%f154, [_ZZN3cub18CUB_300001_SM_10006detail6reduce28DeviceReduceSingleTileKernelINS2_10policy_hubIfyN4cuda3std3__44plusIfEEE10Policy1000EPfSC_iS9_ffNS7_10__identityEEEvT0_T1_T2_T3_T4_T6_E12temp_storage+36];
	add.f32 	%f418, %f153, %f154;
$L__BB8_72:
	mov.u32 	%r379, %tid.x;
	setp.ne.s32 	%p95, %r379, 0;
	@%p95 bra 	$L__BB8_74;
	add.f32 	%f391, %f58, %f418;
	st.global.f32 	[%rd1], %f391;
$L__BB8_74:
	ret;

}


// ===== COMPILED SASS (sm_100) =====

	.target	sm_100

	.elftype	@"ET_EXEC"


//--------------------- .note.nv.tkinfo           --------------------------
	.section	.note.nv.tkinfo,"",@"SHT_NOTE"
	.sectionflags	@"SHF_NOTE_NV_TKINFO"
	.tkinfo
        /*0018*/ 	.word	0x00000002
        /*0030*/ 	.string	""
        /*0030*/ 	.string	"ptxas"
        /*0030*/ 	.string	"Cuda compilation tools, release 13.0, V13.0.88"
        /*0030*/ 	.string	"Build cuda_13.0.r13.0/compiler.36424714_0"
        /*0030*/ 	.string	"-arch sm_100 -m 64 "



//--------------------- .note.nv.cuinfo           --------------------------
	.section	.note.nv.cuinfo,"",@"SHT_NOTE"
	.sectionflags	@"SHF_NOTE_NV_CUINFO"
        /*0018*/ 	.short	0x0002
        /*001a*/ 	.short	0x0064
        /*001c*/ 	.short	0x0082
	.zero		2


//--------------------- .nv.info                  --------------------------
	.section	.nv.info,"",@"SHT_CUDA_INFO"
	.align	4


	//----- nvinfo : EIATTR_REGCOUNT
	.align		4
        /*0000*/ 	.byte	0x04, 0x2f
        /*0002*/ 	.short	(.L_44 - .L_43)
	.align		4
.L_43:
        /*0004*/ 	.word	index@(_Z7gpu_sinPfxif)
        /*0008*/ 	.word	0x00000012


	//----- nvinfo : EIATTR_FRAME_SIZE
	.align		4
.L_44:
        /*000c*/ 	.byte	0x04, 0x11
        /*000e*/ 	.short	(.L_46 - .L_45)
	.align		4
.L_45:
        /*0010*/ 	.word	index@($__internal_0_$__cuda_sm3x_div_rn_noftz_f32_slowpath)
        /*0014*/ 	.word	0x00000000


	//----- nvinfo : EIATTR_FRAME_SIZE
	.align		4
.L_46:
        /*0018*/ 	.byte	0x04, 0x11
        /*001a*/ 	.short	(.L_48 - .L_47)
	.align		4
.L_47:
        /*001c*/ 	.word	index@(_Z7gpu_sinPfxif)
        /*0020*/ 	.word	0x00000000


	//----- nvinfo : EIATTR_REGCOUNT
	.align		4
.L_48:
        /*0024*/ 	.byte	0x04, 0x2f
        /*0026*/ 	.short	(.L_50 - .L_49)
	.align		4
.L_49:
        /*0028*/ 	.word	index@(_ZN3cub18CUB_300001_SM_10006detail11EmptyKernelIvEEvv)
        /*002c*/ 	.word	0x00000004


	//----- nvinfo : EIATTR_FRAME_SIZE
	.align		4
.L_50:
        /*0030*/ 	.byte	0x04, 0x11
        /*0032*/ 	.short	(.L_52 - .L_51)
	.align		4
.L_51:
        /*0034*/ 	.word	index@(_ZN3cub18CUB_300001_SM_10006detail11EmptyKernelIvEEvv)
        /*0038*/ 	.word	0x00000000


	//----- nvinfo : EIATTR_REGCOUNT
	.align		4
.L_52:
        /*003c*/ 	.byte	0x04, 0x2f
        /*003e*/ 	.short	(.L_54 - .L_53)
	.align		4
.L_53:
        /*0040*/ 	.word	index@(_ZN3cub18CUB_300001_SM_10006detail8for_each13static_kernelINS2_12policy_hub_t12policy_500_tEmN6thrust24THRUST_300001_SM_1000_NS8cuda_cub20__uninitialized_fill7functorINS7_10device_ptrIfEEfEEEEvT0_T1_)
        /*0044*/ 	.word	0x00000008


	//----- nvinfo : EIATTR_FRAME_SIZE
	.align		4
.L_54:
        /*0048*/ 	.byte	0x04, 0x11
        /*004a*/ 	.short	(.L_56 - .L_55)
	.align		4
.L_55:
        /*004c*/ 	.word	index@(_ZN3cub18CUB_300001_SM_10006detail8for_each13static_kernelINS2_12policy_hub_t12policy_500_tEmN6thrust24THRUST_300001_SM_1000_NS8cuda_cub20__uninitialized_fill7functorINS7_10device_ptrIfEEfEEEEvT0_T1_)
        /*0050*/ 	.word	0x00000000


	//----- nvinfo : EIATTR_REGCOUNT
	.align		4
.L_56:
        /*0054*/ 	.byte	0x04, 0x2f
        /*0056*/ 	.short	(.L_58 - .L_57)
	.align		4
.L_57:
        /*0058*/ 	.word	index@(_ZN3cub18CUB_300001_SM_10006detail6reduce28DeviceReduceSingleTileKernelINS2_10policy_hubIfjN4cuda3std3__44plusIfEEE10Policy1000EN6thrust24THRUST_300001_SM_1000_NS6detail15normal_iteratorINSD_10device_ptrIfEEEEPfjS9_ffNS7_10__identityEEEvT0_T1_T2_T3_T4_T6_)
        /*005c*/ 	.word	0x00000020


	//----- nvinfo : EIATTR_FRAME_SIZE
	.align		4
.L_58:
        /*0060*/ 	.byte	0x04, 0x11
        /*0062*/ 	.short	(.L_60 - .L_59)
	.align		4
.L_59:
        /*0064*/ 	.word	index@(_ZN3cub18CUB_300001_SM_10006detail6reduce28DeviceReduceSingleTileKernelINS2_10policy_hubIfjN4cuda3std3__44plusIfEEE10Policy1000EN6thrust24THRUST_300001_SM_1000_NS6detail15normal_iteratorINSD_10device_ptrIfEEEEPfjS9_ffNS7_10__identityEEEvT0_T1_T2_T3_T4_T6_)
        /*0068*/ 	.word	0x00000000


	//----- nvinfo : EIATTR_REGCOUNT
	.align		4
.L_60:
        /*006c*/ 	.byte	0x04, 0x2f
        /*006e*/ 	.short	(.L_62 - .L_61)
	.align		4
.L_61:
        /*0070*/ 	.word	index@(_ZN3cub18CUB_300001_SM_10006detail6reduce18DeviceReduceKernelINS2_10policy_hubIfjN4cuda3std3__44plusIfEEE10Policy1000EN6thrust24THRUST_300001_SM_1000_NS6detail15normal_iteratorINSD_10device_ptrIfEEEEjS9_fNS7_10__identityEEEvT0_PT3_T1_NS0_13GridEvenShareISN_EET2_T4_)
        /*0074*/ 	.word	0x00000020


	//----- nvinfo : EIATTR_FRAME_SIZE
	.align		4
.L_62:
        /*0078*/ 	.byte	0x04, 0x11
        /*007a*/ 	.short	(.L_64 - .L_63)
	.align		4
.L_63:
        /*007c*/ 	.word	index@(_ZN3cub18CUB_300001_SM_10006detail6reduce18DeviceReduceKernelINS2_10policy_hubIfjN4cuda3std3__44plusIfEEE10Policy1000EN6thrust24THRUST_300001_SM_1000_NS6detail15normal_iteratorINSD_10device_ptrIfEEEEjS9_fNS7_10__identityEEEvT0_PT3_T1_NS0_13GridEvenShareISN_EET2_T4_)
        /*0080*/ 	.word	0x00000000


	//----- nvinfo : EIATTR_REGCOUNT
	.align		4
.L_64:
        /*0084*/ 	.byte	0x04, 0x2f
        /*0086*/ 	.short	(.L_66 - .L_65)
	.align		4
.L_65:
        /*0088*/ 	.word	index@(_ZN3cub18CUB_300001_SM_10006detail6reduce28DeviceReduceSingleTileKernelINS2_10policy_hubIfjN4cuda3std3__44plusIfEEE10Policy1000EPfSC_iS9_ffNS7_10__identityEEEvT0_T1_T2_T3_T4_T6_)
        /*008c*/ 	.word	0x0000001e


	//----- nvinfo : EIATTR_FRAME_SIZE
	.align		4
.L_66:
        /*0090*/ 	.byte	0x04, 0x11
        /*0092*/ 	.short	(.L_68 - .L_67)
	.align		4
.L_67:
        /*0094*/ 	.word	index@(_ZN3cub18CUB_300001_SM_10006detail6reduce28DeviceReduceSingleTileKernelINS2_10policy_hubIfjN4cuda3std3__44plusIfEEE10Policy1000EPfSC_iS9_ffNS7_10__identityEEEvT0_T1_T2_T3_T4_T6_)
        /*0098*/ 	.word	0x00000000


	//----- nvinfo : EIATTR_REGCOUNT
	.align		4
.L_68:
        /*009c*/ 	.byte	0x04, 0x2f
        /*009e*/ 	.short	(.L_70 - .L_69)
	.align		4
.L_69:
        /*00a0*/ 	.word	index@(_ZN3cub18CUB_300001_SM_10006detail6reduce28DeviceReduceSingleTileKernelINS2_10policy_hubIfyN4cuda3std3__44plusIfEEE10Policy1000EN6thrust24THRUST_300001_SM_1000_NS6detail15normal_iteratorINSD_10device_ptrIfEEEEPfyS9_ffNS7_10__identityEEEvT0_T1_T2_T3_T4_T6_)
        /*00a4*/ 	.word	0x00000020


	//----- nvinfo : EIATTR_FRAME_SIZE
	.align		4
.L_70:
        /*00a8*/ 	.byte	0x04, 0x11
        /*00aa*/ 	.short	(.L_72 - .L_71)
	.align		4
.L_71:
        /*00ac*/ 	.word	index@(_ZN3cub18CUB_300001_SM_10006detail6reduce28DeviceReduceSingleTileKernelINS2_10policy_hubIfyN4cuda3std3__44plusIfEEE10Policy1000EN6thrust24THRUST_300001_SM_1000_NS6detail15normal_iteratorINSD_10device_ptrIfEEEEPfyS9_ffNS7_10__identityEEEvT0_T1_T2_T3_T4_T6_)
        /*00b0*/ 	.word	0x00000000


	//----- nvinfo : EIATTR_REGCOUNT
	.align		4
.L_72:
        /*00b4*/ 	.byte	0x04, 0x2f
        /*00b6*/ 	.short	(.L_74 - .L_73)
	.align		4
.L_73:
        /*00b8*/ 	.word	index@(_ZN3cub18CUB_300001_SM_10006detail6reduce18DeviceReduceKernelINS2_10policy_hubIfyN4cuda3std3__44plusIfEEE10Policy1000EN6thrust24THRUST_300001_SM_1000_NS6detail15normal_iteratorINSD_10device_ptrIfEEEEyS9_fNS7_10__identityEEEvT0_PT3_T1_NS0_13GridEvenShareISN_EET2_T4_)
        /*00bc*/ 	.word	0x0000001e


	//----- nvinfo : EIATTR_FRAME_SIZE
	.align		4
.L_74:
        /*00c0*/ 	.byte	0x04, 0x11
        /*00c2*/ 	.short	(.L_76 - .L_75)
	.align		4
.L_75:
        /*00c4*/ 	.word	index@(_ZN3cub18CUB_300001_SM_10006detail6reduce18DeviceReduceKernelINS2_10policy_hubIfyN4cuda3std3__44plusIfEEE10Policy1000EN6thrust24THRUST_300001_SM_1000_NS6detail15normal_iteratorINSD_10device_ptrIfEEEEyS9_fNS7_10__identityEEEvT0_PT3_T1_NS0_13GridEvenShareISN_EET2_T4_)
        /*00c8*/ 	.word	0x00000000


	//----- nvinfo : EIATTR_REGCOUNT
	.align		4
.L_76:
        /*00cc*/ 	.byte	0x04, 0x2f
        /*00ce*/ 	.short	(.L_78 - .L_77)
	.align		4
.L_77:
        /*00d0*/ 	.word	index@(_ZN3cub18CUB_300001_SM_10006detail6reduce28DeviceReduceSingleTileKernelINS2_10policy_hubIfyN4cuda3std3__44plusIfEEE10Policy1000EPfSC_iS9_ffNS7_10__identityEEEvT0_T1_T2_T3_T4_T6_)
        /*00d4*/ 	.word	0x0000001e


	//----- nvinfo : EIATTR_FRAME_SIZE
	.align		4
.L_78:
        /*00d8*/ 	.byte	0x04, 0x11
        /*00da*/ 	.short	(.L_80 - .L_79)
	.align		4
.L_79:
        /*00dc*/ 	.word	index@(_ZN3cub18CUB_300001_SM_10006detail6reduce28DeviceReduceSingleTileKernelINS2_10policy_hubIfyN4cuda3std3__44plusIfEEE10Policy1000EPfSC_iS9_ffNS7_10__identityEEEvT0_T1_T2_T3_T4_T6_)
        /*00e0*/ 	.word	0x00000000


	//----- nvinfo : EIATTR_MIN_STACK_SIZE
	.align		4
.L_80:
        /*00e4*/ 	.byte	0x04, 0x12
        /*00e6*/ 	.short	(.L_82 - .L_81)
	.align		4
.L_81:
        /*00e8*/ 	.word	index@(_ZN3cub18CUB_300001_SM_10006detail6reduce28DeviceReduceSingleTileKernelINS2_10policy_hubIfyN4cuda3std3__44plusIfEEE10Policy1000EPfSC_iS9_ffNS7_10__identityEEEvT0_T1_T2_T3_T4_T6_)
        /*00ec*/ 	.word	0x00000000


	//----- nvinfo : EIATTR_MIN_STACK_SIZE
	.align		4
.L_82:
        /*00f0*/ 	.byte	0x04, 0x12
        /*00f2*/ 	.short	(.L_84 - .L_83)
	.align		4
.L_83:
        /*00f4*/ 	.word	index@(_ZN3cub18CUB_300001_SM_10006detail6reduce18DeviceReduceKernelINS2_10policy_hubIfyN4cuda3std3__44plusIfEEE10Policy1000EN6thrust24THRUST_300001_SM_1000_NS6detail15normal_iteratorINSD_10device_ptrIfEEEEyS9_fNS7_10__identityEEEvT0_PT3_T1_NS0_13GridEvenShareISN_EET2_T4_)
        /*00f8*/ 	.word	0x00000000


	//----- nvinfo : EIATTR_MIN_STACK_SIZE
	.align		4
.L_84:
        /*00fc*/ 	.byte	0x04, 0x12
        /*00fe*/ 	.short	(.L_86 - .L_85)
	.align		4
.L_85:
        /*0100*/ 	.word	index@(_ZN3cub18CUB_300001_SM_10006detail6reduce28DeviceReduceSingleTileKernelINS2_10policy_hubIfyN4cuda3std3__44plusIfEEE10Policy1000EN6thrust24THRUST_300001_SM_1000_NS6detail15normal_iteratorINSD_10device_ptrIfEEEEPfyS9_ffNS7_10__identityEEEvT0_T1_T2_T3_T4_T6_)
        /*0104*/ 	.word	0x00000000


	//----- nvinfo : EIATTR_MIN_STACK_SIZE
	.align		4
.L_86:
        /*0108*/ 	.byte	0x04, 0x12
        /*010a*/ 	.short	(.L_88 - .L_87)
	.align		4
.L_87:
        /*010c*/ 	.word	index@(_ZN3cub18CUB_300001_SM_10006detail6reduce28DeviceReduceSingleTileKernelINS2_10policy_hubIfjN4cuda3std3__44plusIfEEE10Policy1000EPfSC_iS9_ffNS7_10__identityEEEvT0_T1_T2_T3_T4_T6_)
        /*0110*/ 	.word	0x00000000


	//----- nvinfo : EIATTR_MIN_STACK_SIZE
	.align		4
.L_88:
        /*0114*/ 	.byte	0x04, 0x12
        /*0116*/ 	.short	(.L_90 - .L_89)
	.align		4
.L_89:
        /*0118*/ 	.word	index@(_ZN3cub18CUB_300001_SM_10006detail6reduce18DeviceReduceKernelINS2_10policy_hubIfjN4cuda3std3__44plusIfEEE10Policy1000EN6thrust24THRUST_300001_SM_1000_NS6detail15normal_iteratorINSD_10device_ptrIfEEEEjS9_fNS7_10__identityEEEvT0_PT3_T1_NS0_13GridEvenShareISN_EET2_T4_)
        /*011c*/ 	.word	0x00000000


	//----- nvinfo : EIATTR_MIN_STACK_SIZE
	.align		4
.L_90:
        /*0120*/ 	.byte	0x04, 0x12
        /*0122*/ 	.short	(.L_92 - .L_91)
	.align		4
.L_91:
        /*0124*/ 	.word	index@(_ZN3cub18CUB_300001_SM_10006detail6reduce28DeviceReduceSingleTileKernelINS2_10policy_hubIfjN4cuda3std3__44plusIfEEE10Policy1000EN6thrust24THRUST_300001_SM_1000_NS6detail15normal_iteratorINSD_10device_ptrIfEEEEPfjS9_ffNS7_10__identityEEEvT0_T1_T2_T3_T4_T6_)
        /*0128*/ 	.word	0x00000000


	//----- nvinfo : EIATTR_MIN_STACK_SIZE
	.align		4
.L_92:
        /*012c*/ 	.byte	0x04, 0x12
        /*012e*/ 	.short	(.L_94 - .L_93)
	.align		4
.L_93:
        /*0130*/ 	.word	index@(_ZN3cub18CUB_300001_SM_10006detail8for_each13static_kernelINS2_12policy_hub_t12policy_500_tEmN6thrust24THRUST_300001_SM_1000_NS8cuda_cub20__uninitialized_fill7functorINS7_10device_ptrIfEEfEEEEvT0_T1_)
        /*0134*/ 	.word	0x00000000


	//----- nvinfo : EIATTR_MIN_STACK_SIZE
	.align		4
.L_94:
        /*0138*/ 	.byte	0x04, 0x12
        /*013a*/ 	.short	(.L_96 - .L_95)
	.align		4
.L_95:
        /*013c*/ 	.word	index@(_ZN3cub18CUB_300001_SM_10006detail11EmptyKernelIvEEvv)
        /*0140*/ 	.word	0x00000000


	//----- nvinfo : EIATTR_MIN_STACK_SIZE
	.align		4
.L_96:
        /*0144*/ 	.byte	0x04, 0x12
        /*0146*/ 	.short	(.L_98 - .L_97)
	.align		4
.L_97:
        /*0148*/ 	.word	index@(_Z7gpu_sinPfxif)
        /*014c*/ 	.word	0x00000000
.L_98:


//--------------------- .nv.compat                --------------------------
	.section	.nv.compat,"",@"SHT_CUDA_COMPAT_INFO"
	.align	4
        /*0000*/ 	.byte	0x02, 0x09, 0x00, 0x00, 0x02, 0x02, 0x01, 0x00, 0x02, 0x05, 0x05, 0x00, 0x03, 0x07, 0x01, 0x01
        /*0010*/ 	.byte	0x02, 0x03, 0x00, 0x00, 0x02, 0x06, 0x01, 0x00, 0x04, 0x0b, 0x08, 0x00, 0x01, 0x00, 0x00, 0x00
        /*0020*/ 	.byte	0x00, 0x00, 0x00, 0x00


//--------------------- .nv.info._ZN3cub18CUB_300001_SM_10006detail6reduce28DeviceReduceSingleTileKernelINS2_10policy_hubIfyN4cuda3std3__44plusIfEEE10Policy1000EPfSC_iS9_ffNS7_10__identityEEEvT0_T1_T2_T3_T4_T6_ --------------------------
	.section	.nv.info._ZN3cub18CUB_300001_SM_10006detail6reduce28DeviceReduceSingleTileKernelINS2_10policy_hubIfyN4cuda3std3__44plusIfEEE10Policy1000EPfSC_iS9_ffNS7_10__identityEEEvT0_T1_T2_T3_T4_T6_,"",@"SHT_CUDA_INFO"
	.sectionflags	@""
	.align	4


	//----- nvinfo : EIATTR_CUDA_API_VERSION
	.align		4
        /*0000*/ 	.byte	0x04, 0x37
        /*0002*/ 	.short	(.L_100 - .L_99)
.L_99:
        /*0004*/ 	.word	0x00000082


	//----- nvinfo : EIATTR_KPARAM_INFO
	.align		4
.L_100:
        /*0008*/ 	.byte	0x04, 0x17
        /*000a*/ 	.short	(.L_102 - .L_101)
.L_101:
        /*000c*/ 	.word	0x00000000
        /*0010*/ 	.short	0x0005
        /*0012*/ 	.short	0x001c
        /*0014*/ 	.byte	0x00, 0xf0, 0x05, 0x00


	//----- nvinfo : EIATTR_KPARAM_INFO
	.align		4
.L_102:
        /*0018*/ 	.byte	0x04, 0x17
        /*001a*/ 	.short	(.L_104 - .L_103)
.L_103:
        /*001c*/ 	.word	0x00000000
        /*0020*/ 	.short	0x0004
        /*0022*/ 	.short	0x0018
        /*0024*/ 	.byte	0x00, 0xf0, 0x11, 0x00


	//----- nvinfo : EIATTR_KPARAM_INFO
	.align		4
.L_104:
        /*0028*/ 	.byte	0x04, 0x17
        /*002a*/ 	.short	(.L_106 - .L_105)
.L_105:
        /*002c*/ 	.word	0x00000000
        /*0030*/ 	.short	0x0003
        /*0032*/ 	.short	0x0014
        /*0034*/ 	.byte	0x00, 0xf0, 0x05, 0x00


	//----- nvinfo : EIATTR_KPARAM_INFO
	.align		4
.L_106:
        /*0038*/ 	.byte	0x04, 0x17
        /*003a*/ 	.short	(.L_108 - .L_107)
.L_107:
        /*003c*/ 	.word	0x00000000
        /*0040*/ 	.short	0x0002
        /*0042*/ 	.short	0x0010
        /*0044*/ 	.byte	0x00, 0xf0, 0x11, 0x00


	//----- nvinfo : EIATTR_KPARAM_INFO
	.align		4
.L_108:
        /*0048*/ 	.byte	0x04, 0x17
        /*004a*/ 	.short	(.L_110 - .L_109)
.L_109:
        /*004c*/ 	.word	0x00000000
        /*0050*/ 	.short	0x0001
        /*0052*/ 	.short	0x0008
        /*0054*/ 	.byte	0x00, 0xf5, 0x21, 0x00


	//----- nvinfo : EIATTR_KPARAM_INFO
	.align		4
.L_110:
        /*0058*/ 	.byte	0x04, 0x17
        /*005a*/ 	.short	(.L_112 - .L_111)
.L_111:
        /*005c*/ 	.word	0x00000000
        /*0060*/ 	.short	0x0000
        /*0062*/ 	.short	0x0000
        /*0064*/ 	.byte	0x00, 0xf5, 0x21, 0x00


	//----- nvinfo : EIATTR_SPARSE_MMA_MASK
	.align		4
.L_112:
        /*0068*/ 	.byte	0x03, 0x50
        /*006a*/ 	.short	0x0000


	//----- nvinfo : EIATTR_MAXREG_COUNT
	.align		4
        /*006c*/ 	.byte	0x03, 0x1b
        /*006e*/ 	.short	0x00ff


	//----- nvinfo : EIATTR_NUM_BARRIERS
	.align		4
        /*0070*/ 	.byte	0x02, 0x4c
        /*0072*/ 	.byte	0x01
	.zero		1


	//----- nvinfo : EIATTR_MERCURY_ISA_VERSION
	.align		4
        /*0074*/ 	.byte	0x03, 0x5f
        /*0076*/ 	.short	0x0101


	//----- nvinfo : EIATTR_COOP_GROUP_MASK_REGIDS
	.align		4
        /*0078*/ 	.byte	0x04, 0x29
        /*007a*/ 	.short	(.L_114 - .L_113)


	//   ....[0]....
.L_113:
        /*007c*/ 	.word	0xffffffff


	//   ....[1]....
        /*0080*/ 	.word	0xffffffff


	//   ....[2]....
        /*0084*/ 	.word	0xffffffff


	//   ....[3]....
        /*0088*/ 	.word	0xffffffff


	//   ....[4]....
        /*008c*/ 	.word	0xffffffff


	//   ....[5]....
        /*0090*/ 	.word	0xffffffff


	//   ....[6]....
        /*0094*/ 	.word	0xffffffff


	//   ....[7]....
        /*0098*/ 	.word	0xffffffff


	//   ....[8]....
        /*009c*/ 	.word	0xffffffff


	//   ....[9]....
        /*00a0*/ 	.word	0xffffffff


	//   ....[10]....
        /*00a4*/ 	.word	0xffffffff


	//   ....[11]....
        /*00a8*/ 	.word	0xffffffff


	//   ....[12]....
        /*00ac*/ 	.word	0xffffffff


	//   ....[13]....
        /*00b0*/ 	.word	0xffffffff


	//   ....[14]....
        /*00b4*/ 	.word	0xffffffff


	//   ....[15]....
        /*00b8*/ 	.word	0xffffffff


	//   ....[16]....
        /*00bc*/ 	.word	0xffffffff


	//   ....[17]....
        /*00c0*/ 	.word	0xffffffff


	//   ....[18]....
        /*00c4*/ 	.word	0xffffffff


	//   ....[19]....
        /*00c8*/ 	.word	0xffffffff


	//   ....[20]....
        /*00cc*/ 	.word	0xffffffff


	//   ....[21]....
        /*00d0*/ 	.word	0xffffffff


	//   ....[22]....
        /*00d4*/ 	.word	0xffffffff


	//   ....[23]....
        /*00d8*/ 	.word	0xffffffff


	//   ....[24]....
        /*00dc*/ 	.word	0xffffffff


	//   ....[25]....
        /*00e0*/ 	.word	0xffffffff


	//   ....[26]....
        /*00e4*/ 	.word	0xffffffff


	//   ....[27]....
        /*00e8*/ 	.word	0xffffffff


	//   ....[28]....
        /*00ec*/ 	.word	0xffffffff


	//   ....[29]....
        /*00f0*/ 	.word	0xffffffff


	//----- nvinfo : EIATTR_COOP_GROUP_INSTR_OFFSETS
	.align		4
.L_114:
        /*00f4*/ 	.byte	0x04, 0x28
        /*00f6*/ 	.short	(.L_116 - .L_115)


	//   ....[0]....
.L_115:
        /*00f8*/ 	.word	0x00000980


	//   ....[1]....
        /*00fc*/ 	.word	0x000009e0


	//   ....[2]....
        /*0100*/ 	.word	0x00000a50


	//   ....[3]....
        /*0104*/ 	.word	0x00000aa0


	//   ....[4]....
        /*0108*/ 	.word	0x00000ad0


	//   ....[5]....
        /*010c*/ 	.word	0x00000c90


	//   ....[6]....
        /*0110*/ 	.word	0x00000d20


	//   ....[7]....
        /*0114*/ 	.word	0x00000d60


	//   ....[8]....
        /*0118*/ 	.word	0x00000db0


	//   ....[9]....
        /*011c*/ 	.word	0x00000df0


	//   ....[10]....
        /*0120*/ 	.word	0x00001c00


	//   ....[11]....
        /*0124*/ 	.word	0x00001c80


	//   ....[12]....
        /*0128*/ 	.word	0x00001cd0


	//   ....[13]....
        /*012c*/ 	.word	0x00001d10


	//   ....[14]....
        /*0130*/ 	.word	0x00001d40


	//   ....[15]....
        /*0134*/ 	.word	0x00002700


	//   ....[16]....
        /*0138*/ 	.word	0x00002760


	//   ....[17]....
        /*013c*/ 	.word	0x000027d0


	//   ....[18]....
        /*0140*/ 	.word	0x00002820


	//   ....[19]....
        /*0144*/ 	.word	0x00002850


	//   ....[20]....
        /*0148*/ 	.word	0x00002a10


	//   ....[21]....
        /*014c*/ 	.word	0x00002a90


	//   ....[22]....
        /*0150*/ 	.word	0x00002ad0


	//   ....[23]....
        /*0154*/ 	.word	0x00002b10


	//   ....[24]....
        /*0158*/ 	.word	0x00002b70


	//   ....[25]....
        /*015c*/ 	.word	0x00003b00


	//   ....[26]....
        /*0160*/ 	.word	0x00003b80


	//   ....[27]....
        /*0164*/ 	.word	0x00003bd0


	//   ....[28]....
        /*0168*/ 	.word	0x00003c10


	//   ....[29]....
        /*016c*/ 	.word	0x00003c40


	//----- nvinfo : EIATTR_VRC_CTA_INIT_COUNT
	.align		4
.L_116:
        /*0170*/ 	.byte	0x02, 0x4a
	.zero		1
	.zero		1


	//----- nvinfo : EIATTR_EXIT_INSTR_OFFSETS
	.align		4
        /*0174*/ 	.byte	0x04, 0x1c
        /*0176*/ 	.short	(.L_118 - .L_117)


	//   ....[0]....
.L_117:
        /*0178*/ 	.word	0x00000080


	//   ....[1]....
        /*017c*/ 	.word	0x000000c0


	//   ....[2]....
        /*0180*/ 	.word	0x00003d90


	//   ....[3]....
        /*0184*/ 	.word	0x00003de0


	//----- nvinfo : EIATTR_MAX_THREADS
	.align		4
.L_118:
        /*0188*/ 	.byte	0x04, 0x05
        /*018a*/ 	.short	(.L_120 - .L_119)
.L_119:
        /*018c*/ 	.word	0x00000100
        /*0190*/ 	.word	0x00000001
        /*0194*/ 	.word	0x00000001


	//----- nvinfo : EIATTR_CRS_STACK_SIZE
	.align		4
.L_120:
        /*0198*/ 	.byte	0x04, 0x1e
        /*019a*/ 	.short	(.L_122 - .L_121)
.L_121:
        /*019c*/ 	.word	0x00000000


	//----- nvinfo : EIATTR_CBANK_PARAM_SIZE
	.align		4
.L_122:
        /*01a0*/ 	.byte	0x03, 0x19
        /*01a2*/ 	.short	0x001d


	//----- nvinfo : EIATTR_PARAM_CBANK
	.align		4
        /*01a4*/ 	.byte	0x04, 0x0a
        /*01a6*/ 	.short	(.L_124 - .L_123)
	.align		4
.L_123:
        /*01a8*/ 	.word	index@(.nv.constant0._ZN3cub18CUB_300001_SM_10006detail6reduce28DeviceReduceSingleTileKernelINS2_10policy_hubIfyN4cuda3std3__44plusIfEEE10Policy1000EPfSC_iS9_ffNS7_10__identityEEEvT0_T1_T2_T3_T4_T6_)
        /*01ac*/ 	.short	0x0380
        /*01ae*/ 	.short	0x001d


	//----- nvinfo : EIATTR_SW_WAR
	.align		4
.L_124:
        /*01b0*/ 	.byte	0x04, 0x36
        /*01b2*/ 	.short	(.L_126 - .L_125)
.L_125:
        /*01b4*/ 	.word	0x00000008
.L_126:


//--------------------- .nv.info._ZN3cub18CUB_300001_SM_10006detail6reduce18DeviceReduceKernelINS2_10policy_hubIfyN4cuda3std3__44plusIfEEE10Policy1000EN6thrust24THRUST_300001_SM_1000_NS6detail15normal_iteratorINSD_10device_ptrIfEEEEyS9_fNS7_10__identityEEEvT0_PT3_T1_NS0_13GridEvenShareISN_EET2_T4_ --------------------------
	.section	.nv.info._ZN3cub18CUB_300001_SM_10006detail6reduce18DeviceReduceKernelINS2_10policy_hubIfyN4cuda3std3__44plusIfEEE10Policy1000EN6thrust24THRUST_300001_SM_1000_NS6detail15normal_iteratorINSD_10device_ptrIfEEEEyS9_fNS7_10__identityEEEvT0_PT3_T1_NS0_13GridEvenShareISN_EET2_T4_,"",@"SHT_CUDA_INFO"
	.sectionflags	@""
	.align	4


	//----- nvinfo : EIATTR_CUDA_API_VERSION
	.align		4
        /*0000*/ 	.byte	0x04, 0x37
        /*0002*/ 	.short	(.L_128 - .L_127)
.L_127:
        /*0004*/ 	.word	0x00000082


	//----- nvinfo : EIATTR_KPARAM_INFO
	.align		4
.L_128:
        /*0008*/ 	.byte	0x04, 0x17
        /*000a*/ 	.short	(.L_130 - .L_129)
.L_129:
        /*000c*/ 	.word	0x00000000
        /*0010*/ 	.short	0x0005
        /*0012*/ 	.short	0x0061
        /*0014*/ 	.byte	0x00, 0xf0, 0x05, 0x00


	//----- nvinfo : EIATTR_KPARAM_INFO
	.align		4
.L_130:
        /*0018*/ 	.byte	0x04, 0x17
        /*001a*/ 	.short	(.L_132 - .L_131)
.L_131:
        /*001c*/ 	.word	0x00000000
        /*0020*/ 	.short	0x0004
        /*0022*/ 	.short	0x0060
        /*0024*/ 	.byte	0x00, 0xf0, 0x05, 0x00


	//----- nvinfo : EIATTR_KPARAM_INFO
	.align		4
.L_132:
        /*0028*/ 	.byte	0x04, 0x17
        /*002a*/ 	.short	(.L_134 - .L_133)
.L_133:
        /*002c*/ 	.word	0x00000000
        /*0030*/ 	.short	0x0003
        /*0032*/ 	.short	0x0018
        /*0034*/ 	.byte	0x00, 0xf0, 0x21, 0x01


	//----- nvinfo : EIATTR_KPARAM_INFO
	.align		4
.L_134:
        /*0038*/ 	.byte	0x04, 0x17
        /*003a*/ 	.short	(.L_136 - .L_135)
.L_135:
        /*003c*/ 	.word	0x00000000
        /*0040*/ 	.short	0x0002
        /*0042*/ 	.short	0x0010
        /*0044*/ 	.byte	0x00, 0xf0, 0x21, 0x00


	//----- nvinfo : EIATTR_KPARAM_INFO
	.align		4
.L_136:
        /*0048*/ 	.byte	0x04, 0x17
        /*004a*/ 	.short	(.L_138 - .L_137)
.L_137:
        /*004c*/ 	.word	0x00000000
        /*0050*/ 	.short	0x0001
        /*0052*/ 	.short	0x0008
        /*0054*/ 	.byte	0x00, 0xf5, 0x21, 0x00


	//----- nvinfo : EIATTR_KPARAM_INFO
	.align		4
.L_138:
        /*0058*/ 	.byte	0x04, 0x17
        /*005a*/ 	.short	(.L_140 - .L_139)
.L_139:
        /*005c*/ 	.word	0x00000000
        /*0060*/ 	.short	0x0000
        /*0062*/ 	.short	0x0000
        /*0064*/ 	.byte	0x00, 0xf0, 0x21, 0x00


	//----- nvinfo : EIATTR_SPARSE_MMA_MASK
	.align		4
.L_140:
        /*0068*/ 	.byte	0x03, 0x50
        /*006a*/ 	.short	0x0000


	//----- nvinfo : EIATTR_MAXREG_COUNT
	.align		4
        /*006c*/ 	.byte	0x03, 0x1b
        /*006e*/ 	.short	0x00ff


	//----- nvinfo : EIATTR_NUM_BARRIERS
	.align		4
        /*0070*/ 	.byte	0x02, 0x4c
        /*0072*/ 	.byte	0x01
	.zero		1


	//----- nvinfo : EIATTR_MERCURY_ISA_VERSION
	.align		4
        /*0074*/ 	.byte	0x03, 0x5f
        /*0076*/ 	.short	0x0101


	//----- nvinfo : EIATTR_COOP_GROUP_MASK_REGIDS
	.align		4
        /*0078*/ 	.byte	0x04, 0x29
        /*007a*/ 	.short	(.L_142 - .L_141)


	//   ....[0]....
.L_141:
        /*007c*/ 	.word	0xffffffff


	//   ....[1]....
        /*0080*/ 	.word	0xffffffff


	//   ....[2]....
        /*0084*/ 	.word	0xffffffff


	//   ....[3]....
        /*0088*/ 	.word	0xffffffff


	//   ....[4]....
        /*008c*/ 	.word	0xffffffff


	//   ....[5]....
        /*0090*/ 	.word	0xffffffff


	//   ....[6]....
        /*0094*/ 	.word	0xffffffff


	//   ....[7]....
        /*0098*/ 	.word	0xffffffff


	//   ....[8]....
        /*009c*/ 	.word	0xffffffff


	//   ....[9]....
        /*00a0*/ 	.word	0xffffffff


	//   ....[10]....
        /*00a4*/ 	.word	0xffffffff


	//   ....[11]....
        /*00a8*/ 	.word	0xffffffff


	//   ....[12]....
        /*00ac*/ 	.word	0xffffffff


	//   ....[13]....
        /*00b0*/ 	.word	0xffffffff


	//   ....[14]....
        /*00b4*/ 	.word	0xffffffff


	//----- nvinfo : EIATTR_COOP_GROUP_INSTR_OFFSETS
	.align		4
.L_142:
        /*00b8*/ 	.byte	0x04, 0x28
        /*00ba*/ 	.short	(.L_144 - .L_143)


	//   ....[0]....
.L_143:
        /*00bc*/ 	.word	0x000009c0


	//   ....[1]....
        /*00c0*/ 	.word	0x00000a20


	//   ....[2]....
        /*00c4*/ 	.word	0x00000a90


	//   ....[3]....
        /*00c8*/ 	.word	0x00000ae0


	//   ....[4]....
        /*00cc*/ 	.word	0x00000b10


	//   ....[5]....
        /*00d0*/ 	.word	0x00000cd0


	//   ....[6]....
        /*00d4*/ 	.word	0x00000d60


	//   ....[7]....
        /*00d8*/ 	.word	0x00000dd0


	//   ....[8]....
        /*00dc*/ 	.word	0x00000e20


	//   ....[9]....
        /*00e0*/ 	.word	0x00000e50


	//   ....[10]....
        /*00e4*/ 	.word	0x00002030


	//   ....[11]....
        /*00e8*/ 	.word	0x000020c0


	//   ....[12]....
        /*00ec*/ 	.word	0x00002110


	//   ....[13]....
        /*00f0*/ 	.word	0x00002150


	//   ....[14]....
        /*00f4*/ 	.word	0x00002180


	//----- nvinfo : EIATTR_VRC_CTA_INIT_COUNT
	.align		4
.L_144:
        /*00f8*/ 	.byte	0x02, 0x4a
	.zero		1
	.zero		1


	//----- nvinfo : EIATTR_EXIT_INSTR_OFFSETS
	.align		4
        /*00fc*/ 	.byte	0x04, 0x1c
        /*00fe*/ 	.short	(.L_146 - .L_145)


	//   ....[0]....
.L_145:
        /*0100*/ 	.word	0x000022d0


	//   ....[1]....
        /*0104*/ 	.word	0x00002330


	//----- nvinfo : EIATTR_MAX_THREADS
	.align		4
.L_146:
        /*0108*/ 	.byte	0x04, 0x05
        /*010a*/ 	.short	(.L_148 - .L_147)
.L_147:
        /*010c*/ 	.word	0x00000100
        /*0110*/ 	.word	0x00000001
        /*0114*/ 	.word	0x00000001


	//----- nvinfo : EIATTR_CRS_STACK_SIZE
	.align		4
.L_148:
        /*0118*/ 	.byte	0x04, 0x1e
        /*011a*/ 	.short	(.L_150 - .L_149)
.L_149:
        /*011c*/ 	.word	0x00000000


	//----- nvinfo : EIATTR_CBANK_PARAM_SIZE
	.align		4
.L_150:
        /*0120*/ 	.byte	0x03, 0x19
        /*0122*/ 	.short	0x0062


	//----- nvinfo : EIATTR_PARAM_CBANK
	.align		4
        /*0124*/ 	.byte	0x04, 0x0a
        /*0126*/ 	.short	(.L_152 - .L_151)
	.align		4
.L_151:
        /*0128*/ 	.word	index@(.nv.constant0._ZN3cub18CUB_300001_SM_10006detail6reduce18DeviceReduceKernelINS2_10policy_hubIfyN4cuda3std3__44plusIfEEE10Policy1000EN6thrust24THRUST_300001_SM_1000_NS6detail15normal_iteratorINSD_10device_ptrIfEEEEyS9_fNS7_10__identityEEEvT0_PT3_T1_NS0_13GridEvenShareISN_EET2_T4_)
        /*012c*/ 	.short	0x0380
        /*012e*/ 	.short	0x0062


	//----- nvinfo : EIATTR_SW_WAR
	.align		4
.L_152:
        /*0130*/ 	.byte	0x04, 0x36
        /*0132*/ 	.short	(.L_154 - .L_153)
.L_153:
        /*0134*/ 	.word	0x00000008
.L_154:


//--------------------- .nv.info._ZN3cub18CUB_300001_SM_10006detail6reduce28DeviceReduceSingleTileKernelINS2_10policy_hubIfyN4cuda3std3__44plusIfEEE10Policy1000EN6thrust24THRUST_300001_SM_1000_NS6detail15normal_iteratorINSD_10device_ptrIfEEEEPfyS9_ffNS7_10__identityEEEvT0_T1_T2_T3_T4_T6_ --------------------------
	.section	.nv.info._ZN3cub18CUB_300001_SM_10006detail6reduce28DeviceReduceSingleTileKernelINS2_10policy_hubIfyN4cuda3std3__44plusIfEEE10Policy1000EN6thrust24THRUST_300001_SM_1000_NS6detail15normal_iteratorINSD_10device_ptrIfEEEEPfyS9_ffNS7_10__identityEEEvT0_T1_T2_T3_T4_T6_,"",@"SHT_CUDA_INFO"
	.sectionflags	@""
	.align	4


	//----- nvinfo : EIATTR_CUDA_API_VERSION
	.align		4
        /*0000*/ 	.byte	0x04, 0x37
        /*0002*/ 	.short	(.L_156 - .L_155)
.L_155:
        /*0004*/ 	.word	0x00000082


	//----- nvinfo : EIATTR_KPARAM_INFO
	.align		4
.L_156:
        /*0008*/ 	.byte	0x04, 0x17
        /*000a*/ 	.short	(.L_158 - .L_157)
.L_157:
        /*000c*/ 	.word	0x00000000
        /*0010*/ 	.short	0x0005
        /*0012*/ 	.short	0x0020
        /*0014*/ 	.byte	0x00, 0xf0, 0x05, 0x00


	//----- nvinfo : EIATTR_KPARAM_INFO
	.align		4
.L_158:
        /*0018*/ 	.byte	0x04, 0x17
        /*001a*/ 	.short	(.L_160 - .L_159)
.L_159:
        /*001c*/ 	.word	0x00000000
        /*0020*/ 	.short	0x0004
        /*0022*/ 	.short	0x001c
        /*0024*/ 	.byte	0x00, 0xf0, 0x11, 0x00


	//----- nvinfo : EIATTR_KPARAM_INFO
	.align		4
.L_160:
        /*0028*/ 	.byte	0x04, 0x17
        /*002a*/ 	.short	(.L_162 - .L_161)
.L_161:
        /*002c*/ 	.word	0x00000000
        /*0030*/ 	.short	0x0003
        /*0032*/ 	.short	0x0018
        /*0034*/ 	.byte	0x00, 0xf0, 0x05, 0x00


	//----- nvinfo : EIATTR_KPARAM_INFO
	.align		4
.L_162:
        /*0038*/ 	.byte	0x04, 0x17
        /*003a*/ 	.short	(.L_164 - .L_163)
.L_163:
        /*003c*/ 	.word	0x00000000
        /*0040*/ 	.short	0x0002
        /*0042*/ 	.short	0x0010
        /*0044*/ 	.byte	0x00, 0xf0, 0x21, 0x00


	//----- nvinfo : EIATTR_KPARAM_INFO
	.align		4
.L_164:
        /*0048*/ 	.byte	0x04, 0x17
        /*004a*/ 	.short	(.L_166 - .L_165)
.L_165:
        /*004c*/ 	.word	0x00000000
        /*0050*/ 	.short	0x0001
        /*0052*/ 	.short	0x0008
        /*0054*/ 	.byte	0x00, 0xf5, 0x21, 0x00


	//----- nvinfo : EIATTR_KPARAM_INFO
	.align		4
.L_166:
        /*0058*/ 	.byte	0x04, 0x17
        /*005a*/ 	.short	(.L_168 - .L_167)
.L_167:
        /*005c*/ 	.word	0x00000000
        /*0060*/ 	.short	0x0000
        /*0062*/ 	.short	0x0000
        /*0064*/ 	.byte	0x00, 0xf0, 0x21, 0x00


	//----- nvinfo : EIATTR_SPARSE_MMA_MASK
	.align		4
.L_168:
        /*0068*/ 	.byte	0x03, 0x50
        /*006a*/ 	.short	0x0000


	//----- nvinfo : EIATTR_MAXREG_COUNT
	.align		4
        /*006c*/ 	.byte	0x03, 0x1b
        /*006e*/ 	.short	0x00ff


	//----- nvinfo : EIATTR_NUM_BARRIERS
	.align		4
        /*0070*/ 	.byte	0x02, 0x4c
        /*0072*/ 	.byte	0x01
	.zero		1


	//----- nvinfo : EIATTR_MERCURY_ISA_VERSION
	.align		4
        /*0074*/ 	.byte	0x03, 0x5f
        /*0076*/ 	.short	0x0101


	//----- nvinfo : EIATTR_COOP_GROUP_MASK_REGIDS
	.align		4
        /*0078*/ 	.byte	0x04, 0x29
        /*007a*/ 	.short	(.L_170 - .L_169)


	//   ....[0]....
.L_169:
        /*007c*/ 	.word	0xffffffff


	//   ....[1]....
        /*0080*/ 	.word	0xffffffff


	//   ....[2]....
        /*0084*/ 	.word	0xffffffff


	//   ....[3]....
        /*0088*/ 	.word	0xffffffff


	//   ....[4]....
        /*008c*/ 	.word	0xffffffff


	//   ....[5]....
        /*0090*/ 	.word	0xffffffff


	//   ....[6]....
        /*0094*/ 	.word	0xffffffff


	//   ....[7]....
        /*0098*/ 	.word	0xffffffff


	//   ....[8]....
        /*009c*/ 	.word	0xffffffff


	//   ....[9]....
        /*00a0*/ 	.word	0xffffffff


	//   ....[10]....
        /*00a4*/ 	.word	0xffffffff


	//   ....[11]....
        /*00a8*/ 	.word	0xffffffff


	//   ....[12]....
        /*00ac*/ 	.word	0xffffffff


	//   ....[13]....
        /*00b0*/ 	.word	0xffffffff


	//   ....[14]....
        /*00b4*/ 	.word	0xffffffff


	//----- nvinfo : EIATTR_COOP_GROUP_INSTR_OFFSETS
	.align		4
.L_170:
        /*00b8*/ 	.byte	0x04, 0x28
        /*00ba*/ 	.short	(.L_172 - .L_171)


	//   ....[0]....
.L_171:
        /*00bc*/ 	.word	0x00000930


	//   ....[1]....
        /*00c0*/ 	.word	0x00000990


	//   ....[2]....
        /*00c4*/ 	.word	0x00000a00


	//   ....[3]....
        /*00c8*/ 	.word	0x00000a50


	//   ....[4]....
        /*00cc*/ 	.word	0x00000a80


	//   ....[5]....
        /*00d0*/ 	.word	0x00000c40


	//   ....[6]....
        /*00d4*/ 	.word	0x00000cd0


	//   ....[7]....
        /*00d8*/ 	.word	0x00000d20


	//   ....[8]....
        /*00dc*/ 	.word	0x00000d60


	//   ....[9]....
        /*00e0*/ 	.word	0x00000da0


	//   ....[10]....
        /*00e4*/ 	.word	0x00001dc0


	//   ....[11]....
        /*00e8*/ 	.word	0x00001e40


	//   ....[12]....
        /*00ec*/ 	.word	0x00001e90


	//   ....[13]....
        /*00f0*/ 	.word	0x00001ed0


	//   ....[14]....
        /*00f4*/ 	.word	0x00001f00


	//----- nvinfo : EIATTR_VRC_CTA_INIT_COUNT
	.align		4
.L_172:
        /*00f8*/ 	.byte	0x02, 0x4a
	.zero		1
	.zero		1


	//----- nvinfo : EIATTR_EXIT_INSTR_OFFSETS
	.align		4
        /*00fc*/ 	.byte	0x04, 0x1c
        /*00fe*/ 	.short	(.L_174 - .L_173)


	//   ....[0]....
.L_173:
        /*0100*/ 	.word	0x000000a0


	//   ....[1]....
        /*0104*/ 	.word	0x000000e0


	//   ....[2]....
        /*0108*/ 	.word	0x00002040


	//   ....[3]....
        /*010c*/ 	.word	0x00002090


	//----- nvinfo : EIATTR_MAX_THREADS
	.align		4
.L_174:
        /*0110*/ 	.byte	0x04, 0x05
        /*0112*/ 	.short	(.L_176 - .L_175)
.L_175:
        /*0114*/ 	.word	0x00000100
        /*0118*/ 	.word	0x00000001
        /*011c*/ 	.word	0x00000001


	//----- nvinfo : EIATTR_CRS_STACK_SIZE
	.align		4
.L_176:
        /*0120*/ 	.byte	0x04, 0x1e
        /*0122*/ 	.short	(.L_178 - .L_177)
.L_177:
        /*0124*/ 	.word	0x00000000


	//----- nvinfo : EIATTR_CBANK_PARAM_SIZE
	.align		4
.L_178:
        /*0128*/ 	.byte	0x03, 0x19
        /*012a*/ 	.short	0x0021


	//----- nvinfo : EIATTR_PARAM_CBANK
	.align		4
        /*012c*/ 	.byte	0x04, 0x0a
        /*012e*/ 	.short	(.L_180 - .L_179)
	.align		4
.L_179:
        /*0130*/ 	.word	index@(.nv.constant0._ZN3cub18CUB_300001_SM_10006detail6reduce28DeviceReduceSingleTileKernelINS2_10policy_hubIfyN4cuda3std3__44plusIfEEE10Policy1000EN6thrust24THRUST_300001_SM_1000_NS6detail15normal_iteratorINSD_10device_ptrIfEEEEPfyS9_ffNS7_10__identityEEEvT0_T1_T2_T3_T4_T6_)
        /*0134*/ 	.short	0x0380
        /*0136*/ 	.short	0x0021


	//----- nvinfo : EIATTR_SW_WAR
	.align		4
.L_180:
        /*0138*/ 	.byte	0x04, 0x36
        /*013a*/ 	.short	(.L_182 - .L_181)
.L_181:
        /*013c*/ 	.word	0x00000008
.L_182:


//--------------------- .nv.info._ZN3cub18CUB_300001_SM_10006detail6reduce28DeviceReduceSingleTileKernelINS2_10policy_hubIfjN4cuda3std3__44plusIfEEE10Policy1000EPfSC_iS9_ffNS7_10__identityEEEvT0_T1_T2_T3_T4_T6_ --------------------------
	.section	.nv.info._ZN3cub18CUB_300001_SM_10006detail6reduce28DeviceReduceSingleTileKernelINS2_10policy_hubIfjN4cuda3std3__44plusIfEEE10Policy1000EPfSC_iS9_ffNS7_10__identityEEEvT0_T1_T2_T3_T4_T6_,"",@"SHT_CUDA_INFO"
	.sectionflags	@""
	.align	4


	//----- nvinfo : EIATTR_CUDA_API_VERSION
	.align		4
        /*0000*/ 	.byte	0x04, 0x37
        /*0002*/ 	.short	(.L_184 - .L_183)
.L_183:
        /*0004*/ 	.word	0x00000082


	//----- nvinfo : EIATTR_KPARAM_INFO
	.align		4
.L_184:
        /*0008*/ 	.byte	0x04, 0x17
        /*000a*/ 	.short	(.L_186 - .L_185)
.L_185:
        /*000c*/ 	.word	0x00000000
        /*0010*/ 	.short	0x0005
        /*0012*/ 	.short	0x001c
        /*0014*/ 	.byte	0x00, 0xf0, 0x05, 0x00


	//----- nvinfo : EIATTR_KPARAM_INFO
	.align		4
.L_186:
        /*0018*/ 	.byte	0x04, 0x17
        /*001a*/ 	.short	(.L_188 - .L_187)
.L_187:
        /*001c*/ 	.word	0x00000000
        /*0020*/ 	.short	0x0004
        /*0022*/ 	.short	0x0018
        /*0024*/ 	.byte	0x00, 0xf0, 0x11, 0x00


	//----- nvinfo : EIATTR_KPARAM_INFO
	.align		4
.L_188:
        /*0028*/ 	.byte	0x04, 0x17
        /*002a*/ 	.short	(.L_190 - .L_189)
.L_189:
        /*002c*/ 	.word	0x00000000
        /*0030*/ 	.short	0x0003
        /*0032*/ 	.short	0x0014
        /*0034*/ 	.byte	0x00, 0xf0, 0x05, 0x00


	//----- nvinfo : EIATTR_KPARAM_INFO
	.align		4
.L_190:
        /*0038*/ 	.byte	0x04, 0x17
        /*003a*/ 	.short	(.L_192 - .L_191)
.L_191:
        /*003c*/ 	.word	0x00000000
        /*0040*/ 	.short	0x0002
        /*0042*/ 	.short	0x0010
        /*0044*/ 	.byte	0x00, 0xf0, 0x11, 0x00


	//----- nvinfo : EIATTR_KPARAM_INFO
	.align		4
.L_192:
        /*0048*/ 	.byte	0x04, 0x17
        /*004a*/ 	.short	(.L_194 - .L_193)
.L_193:
        /*004c*/ 	.word	0x00000000
        /*0050*/ 	.short	0x0001
        /*0052*/ 	.short	0x0008
        /*0054*/ 	.byte	0x00, 0xf5, 0x21, 0x00


	//----- nvinfo : EIATTR_KPARAM_INFO
	.align		4
.L_194:
        /*0058*/ 	.byte	0x04, 0x17
        /*005a*/ 	.short	(.L_196 - .L_195)
.L_195:
        /*005c*/ 	.word	0x00000000
        /*0060*/ 	.short	0x0000
        /*0062*/ 	.short	0x0000
        /*0064*/ 	.byte	0x00, 0xf5, 0x21, 0x00


	//----- nvinfo : EIATTR_SPARSE_MMA_MASK
	.align		4
.L_196:
        /*0068*/ 	.byte	0x03, 0x50
        /*006a*/ 	.short	0x0000


	//----- nvinfo : EIATTR_MAXREG_COUNT
	.align		4
        /*006c*/ 	.byte	0x03, 0x1b
        /*006e*/ 	.short	0x0080


	//----- nvinfo : EIATTR_NUM_BARRIERS
	.align		4
        /*0070*/ 	.byte	0x02, 0x4c
        /*0072*/ 	.byte	0x01
	.zero		1


	//----- nvinfo : EIATTR_MERCURY_ISA_VERSION
	.align		4
        /*0074*/ 	.byte	0x03, 0x5f
        /*0076*/ 	.short	0x0101


	//----- nvinfo : EIATTR_UNUSED_LOAD_BYTE_OFFSET
	.align		4
        /*0078*/ 	.byte	0x04, 0x44
        /*007a*/ 	.short	(.L_198 - .L_197)


	//   ....[0]....
.L_197:
        /*007c*/ 	.word	0x00000b70
        /*0080*/ 	.word	0x0000fff0


	//   ....[1]....
        /*0084*/ 	.word	0x00000f80
        /*0088*/ 	.word	0x0000fff0


	//   ....[2]....
        /*008c*/ 	.word	0x00002010
        /*0090*/ 	.word	0x0000fff0


	//   ....[3]....
        /*0094*/ 	.word	0x00002bb0
        /*0098*/ 	.word	0x0000fff0


	//   ....[4]....
        /*009c*/ 	.word	0x00002fc0
        /*00a0*/ 	.word	0x0000fff0


	//   ....[5]....
        /*00a4*/ 	.word	0x00004140
        /*00a8*/ 	.word	0x0000fff0


	//----- nvinfo : EIATTR_COOP_GROUP_MASK_REGIDS
	.align		4
.L_198:
        /*00ac*/ 	.byte	0x04, 0x29
        /*00ae*/ 	.short	(.L_200 - .L_199)


	//   ....[0]....
.L_199:
        /*00b0*/ 	.word	0xffffffff


	//   ....[1]....
        /*00b4*/ 	.word	0xffffffff


	//   ....[2]....
        /*00b8*/ 	.word	0xffffffff


	//   ....[3]....
        /*00bc*/ 	.word	0xffffffff


	//   ....[4]....
        /*00c0*/ 	.word	0xffffffff


	//   ....[5]....
        /*00c4*/ 	.word	0xffffffff


	//   ....[6]....
        /*00c8*/ 	.word	0xffffffff


	//   ....[7]....
        /*00cc*/ 	.word	0xffffffff


	//   ....[8]....
        /*00d0*/ 	.word	0xffffffff


	//   ....[9]....
        /*00d4*/ 	.word	0xffffffff


	//   ....[10]....
        /*00d8*/ 	.word	0xffffffff


	//   ....[11]....
        /*00dc*/ 	.word	0xffffffff


	//   ....[12]....
        /*00e0*/ 	.word	0xffffffff


	//   ....[13]....
        /*00e4*/ 	.word	0xffffffff


	//   ....[14]....
        /*00e8*/ 	.word	0xffffffff


	//   ....[15]....
        /*00ec*/ 	.word	0xffffffff


	//   ....[16]....
        /*00f0*/ 	.word	0xffffffff


	//   ....[17]....
        /*00f4*/ 	.word	0xffffffff


	//   ....[18]....
        /*00f8*/ 	.word	0xffffffff


	//   ....[19]....
        /*00fc*/ 	.word	0xffffffff


	//   ....[20]....
        /*0100*/ 	.word	0xffffffff


	//   ....[21]....
        /*0104*/ 	.word	0xffffffff


	//   ....[22]....
        /*0108*/ 	.word	0xffffffff


	//   ....[23]....
        /*010c*/ 	.word	0xffffffff


	//   ....[24]....
        /*0110*/ 	.word	0xffffffff


	//   ....[25]....
        /*0114*/ 	.word	0xffffffff


	//   ....[26]....
        /*0118*/ 	.word	0xffffffff


	//   ....[27]....
        /*011c*/ 	.word	0xffffffff


	//   ....[28]....
        /*0120*/ 	.word	0xffffffff


	//   ....[29]....
        /*0124*/ 	.word	0xffffffff


	//----- nvinfo : EIATTR_COOP_GROUP_INSTR_OFFSETS
	.align		4
.L_200:
        /*0128*/ 	.byte	0x04, 0x28
        /*012a*/ 	.short	(.L_202 - .L_201)


	//   ....[0]....
.L_201:
        /*012c*/ 	.word	0x00000980


	//   ....[1]....
        /*0130*/ 	.word	0x000009e0


	//   ....[2]....
        /*0134*/ 	.word	0x00000a50


	//   ....[3]....
        /*0138*/ 	.word	0x00000aa0


	//   ....[4]....
        /*013c*/ 	.word	0x00000ad0


	//   ....[5]....
        /*0140*/ 	.word	0x00000d20


	//   ....[6]....
        /*0144*/ 	.word	0x00000db0


	//   ....[7]....
        /*0148*/ 	.word	0x00000df0


	//   ....[8]....
        /*014c*/ 	.word	0x00000e40


	//   ....[9]....
        /*0150*/ 	.word	0x00000e80


	//   ....[10]....
        /*0154*/ 	.word	0x00001e30


	//   ....[11]....
        /*0158*/ 	.word	0x00001eb0


	//   ....[12]....
        /*015c*/ 	.word	0x00001f00


	//   ....[13]....
        /*0160*/ 	.word	0x00001f40


	//   ....[14]....
        /*0164*/ 	.word	0x00001f70


	//   ....[15]....
        /*0168*/ 	.word	0x000029c0


	//   ....[16]....
        /*016c*/ 	.word	0x00002a20


	//   ....[17]....
        /*0170*/ 	.word	0x00002a90


	//   ....[18]....
        /*0174*/ 	.word	0x00002ae0


	//   ....[19]....
        /*0178*/ 	.word	0x00002b10


	//   ....[20]....
        /*017c*/ 	.word	0x00002d60


	//   ....[21]....
        /*0180*/ 	.word	0x00002de0


	//   ....[22]....
        /*0184*/ 	.word	0x00002e20


	//   ....[23]....
        /*0188*/ 	.word	0x00002e60


	//   ....[24]....
        /*018c*/ 	.word	0x00002ec0


	//   ....[25]....
        /*0190*/ 	.word	0x00003f60


	//   ....[26]....
        /*0194*/ 	.word	0x00003fe0


	//   ....[27]....
        /*0198*/ 	.word	0x00004030


	//   ....[28]....
        /*019c*/ 	.word	0x00004070


	//   ....[29]....
        /*01a0*/ 	.word	0x000040a0


	//----- nvinfo : EIATTR_VRC_CTA_INIT_COUNT
	.align		4
.L_202:
        /*01a4*/ 	.byte	0x02, 0x4a
	.zero		1
	.zero		1


	//----- nvinfo : EIATTR_EXIT_INSTR_OFFSETS
	.align		4
        /*01a8*/ 	.byte	0x04, 0x1c
        /*01aa*/ 	.short	(.L_204 - .L_203)


	//   ....[0]....
.L_203:
        /*01ac*/ 	.word	0x00000080


	//   ....[1]....
        /*01b0*/ 	.word	0x000000c0


	//   ....[2]....
        /*01b4*/ 	.word	0x00004280


	//   ....[3]....
        /*01b8*/ 	.word	0x000042d0


	//----- nvinfo : EIATTR_MAX_THREADS
	.align		4
.L_204:
        /*01bc*/ 	.byte	0x04, 0x05
        /*01be*/ 	.short	(.L_206 - .L_205)
.L_205:
        /*01c0*/ 	.word	0x00000200
        /*01c4*/ 	.word	0x00000001
        /*01c8*/ 	.word	0x00000001


	//----- nvinfo : EIATTR_CRS_STACK_SIZE
	.align		4
.L_206:
        /*01cc*/ 	.byte	0x04, 0x1e
        /*01ce*/ 	.short	(.L_208 - .L_207)
.L_207:
        /*01d0*/ 	.word	0x00000000


	//----- nvinfo : EIATTR_CBANK_PARAM_SIZE
	.align		4
.L_208:
        /*01d4*/ 	.byte	0x03, 0x19
        /*01d6*/ 	.short	0x001d


	//----- nvinfo : EIATTR_PARAM_CBANK
	.align		4
        /*01d8*/ 	.byte	0x04, 0x0a
        /*01da*/ 	.short	(.L_210 - .L_209)
	.align		4
.L_209:
        /*01dc*/ 	.word	index@(.nv.constant0._ZN3cub18CUB_300001_SM_10006detail6reduce28DeviceReduceSingleTileKernelINS2_10policy_hubIfjN4cuda3std3__44plusIfEEE10Policy1000EPfSC_iS9_ffNS7_10__identityEEEvT0_T1_T2_T3_T4_T6_)
        /*01e0*/ 	.short	0x0380
        /*01e2*/ 	.short	0x001d


	//----- nvinfo : EIATTR_SW_WAR
	.align		4
.L_210:
        /*01e4*/ 	.byte	0x04, 0x36
        /*01e6*/ 	.short	(.L_212 - .L_211)
.L_211:
        /*01e8*/ 	.word	0x00000008
.L_212:


//--------------------- .nv.info._ZN3cub18CUB_300001_SM_10006detail6reduce18DeviceReduceKernelINS2_10policy_hubIfjN4cuda3std3__44plusIfEEE10Policy1000EN6thrust24THRUST_300001_SM_1000_NS6detail15normal_iteratorINSD_10device_ptrIfEEEEjS9_fNS7_10__identityEEEvT0_PT3_T1_NS0_13GridEvenShareISN_EET2_T4_ --------------------------
	.section	.nv.info._ZN3cub18CUB_300001_SM_10006detail6reduce18DeviceReduceKernelINS2_10policy_hubIfjN4cuda3std3__44plusIfEEE10Policy1000EN6thrust24THRUST_300001_SM_1000_NS6detail15normal_iteratorINSD_10device_ptrIfEEEEjS9_fNS7_10__identityEEEvT0_PT3_T1_NS0_13GridEvenShareISN_EET2_T4_,"",@"SHT_CUDA_INFO"
	.sectionflags	@""
	.align	4


	//----- nvinfo : EIATTR_CUDA_API_VERSION
	.align		4
        /*0000*/ 	.byte	0x04, 0x37
        /*0002*/ 	.short	(.L_214 - .L_213)
.L_213:
        /*0004*/ 	.word	0x00000082


	//----- nvinfo : EIATTR_KPARAM_INFO
	.align		4
.L_214:
        /*0008*/ 	.byte	0x04, 0x17
        /*000a*/ 	.short	(.L_216 - .L_215)
.L_215:
        /*000c*/ 	.word	0x00000000
        /*0010*/ 	.short	0x0005
        /*0012*/ 	.short	0x003d
        /*0014*/ 	.byte	0x00, 0xf0, 0x05, 0x00


	//----- nvinfo : EIATTR_KPARAM_INFO
	.align		4
.L_216:
        /*0018*/ 	.byte	0x04, 0x17
        /*001a*/ 	.short	(.L_218 - .L_217)
.L_217:
        /*001c*/ 	.word	0x00000000
        /*0020*/ 	.short	0x0004
        /*0022*/ 	.short	0x003c
        /*0024*/ 	.byte	0x00, 0xf0, 0x05, 0x00


	//----- nvinfo : EIATTR_KPARAM_INFO
	.align		4
.L_218:
        /*0028*/ 	.byte	0x04, 0x17
        /*002a*/ 	.short	(.L_220 - .L_219)
.L_219:
        /*002c*/ 	.word	0x00000000
        /*0030*/ 	.short	0x0003
        /*0032*/ 	.short	0x0014
        /*0034*/ 	.byte	0x00, 0xf0, 0xa1, 0x00


	//----- nvinfo : EIATTR_KPARAM_INFO
	.align		4
.L_220:
        /*0038*/ 	.byte	0x04, 0x17
        /*003a*/ 	.short	(.L_222 - .L_221)
.L_221:
        /*003c*/ 	.word	0x00000000
        /*0040*/ 	.short	0x0002
        /*0042*/ 	.short	0x0010
        /*0044*/ 	.byte	0x00, 0xf0, 0x11, 0x00


	//----- nvinfo : EIATTR_KPARAM_INFO
	.align		4
.L_222:
        /*0048*/ 	.byte	0x04, 0x17
        /*004a*/ 	.short	(.L_224 - .L_223)
.L_223:
        /*004c*/ 	.word	0x00000000
        /*0050*/ 	.short	0x0001
        /*0052*/ 	.short	0x0008
        /*0054*/ 	.byte	0x00, 0xf5, 0x21, 0x00


	//----- nvinfo : EIATTR_KPARAM_INFO
	.align		4
.L_224:
        /*0058*/ 	.byte	0x04, 0x17
        /*005a*/ 	.short	(.L_226 - .L_225)
.L_225:
        /*005c*/ 	.word	0x00000000
        /*0060*/ 	.short	0x0000
        /*0062*/ 	.short	0x0000
        /*0064*/ 	.byte	0x00, 0xf0, 0x21, 0x00


	//----- nvinfo : EIATTR_SPARSE_MMA_MASK
	.align		4
.L_226:
        /*0068*/ 	.byte	0x03, 0x50
        /*006a*/ 	.short	0x0000


	//----- nvinfo : EIATTR_MAXREG_COUNT
	.align		4
        /*006c*/ 	.byte	0x03, 0x1b
        /*006e*/ 	.short	0x0080


	//----- nvinfo : EIATTR_NUM_BARRIERS
	.align		4
        /*0070*/ 	.byte	0x02, 0x4c
        /*0072*/ 	.byte	0x01
	.zero		1


	//----- nvinfo : EIATTR_MERCURY_ISA_VERSION
	.align		4
        /*0074*/ 	.byte	0x03, 0x5f
        /*0076*/ 	.short	0x0101


	//----- nvinfo : EIATTR_UNUSED_LOAD_BYTE_OFFSET
	.align		4
        /*0078*/ 	.byte	0x04, 0x44
        /*007a*/ 	.short	(.L_228 - .L_227)


	//   ....[0]....
.L_227:
        /*007c*/ 	.word	0x00000de0
        /*0080*/ 	.word	0x0000fff0


	//   ....[1]....
        /*0084*/ 	.word	0x000011f0
        /*0088*/ 	.word	0x0000fff0


	//   ....[2]....
        /*008c*/ 	.word	0x000026b0
        /*0090*/ 	.word	0x0000fff0


	//----- nvinfo : EIATTR_COOP_GROUP_MASK_REGIDS
	.align		4
.L_228:
        /*0094*/ 	.byte	0x04, 0x29
        /*0096*/ 	.short	(.L_230 - .L_229)


	//   ....[0]....
.L_229:
        /*0098*/ 	.word	0xffffffff


	//   ....[1]....
        /*009c*/ 	.word	0xffffffff


	//   ....[2]....
        /*00a0*/ 	.word	0xffffffff


	//   ....[3]....
        /*00a4*/ 	.word	0xffffffff


	//   ....[4]....
        /*00a8*/ 	.word	0xffffffff


	//   ....[5]....
        /*00ac*/ 	.word	0xffffffff


	//   ....[6]....
        /*00b0*/ 	.word	0xffffffff


	//   ....[7]....
        /*00b4*/ 	.word	0xffffffff


	//   ....[8]....
        /*00b8*/ 	.word	0xffffffff


	//   ....[9]....
        /*00bc*/ 	.word	0xffffffff


	//   ....[10]....
        /*00c0*/ 	.word	0xffffffff


	//   ....[11]....
        /*00c4*/ 	.word	0xffffffff


	//   ....[12]....
        /*00c8*/ 	.word	0xffffffff


	//   ....[13]....
        /*00cc*/ 	.word	0xffffffff


	//   ....[14]....
        /*00d0*/ 	.word	0xffffffff


	//----- nvinfo : EIATTR_COOP_GROUP_INSTR_OFFSETS
	.align		4
.L_230:
        /*00d4*/ 	.byte	0x04, 0x28
        /*00d6*/ 	.short	(.L_232 - .L_231)


	//   ....[0]....
.L_231:
        /*00d8*/ 	.word	0x00000bf0


	//   ....[1]....
        /*00dc*/ 	.word	0x00000c50


	//   ....[2]....
        /*00e0*/ 	.word	0x00000cc0


	//   ....[3]....
        /*00e4*/ 	.word	0x00000d10


	//   ....[4]....
        /*00e8*/ 	.word	0x00000d40


	//   ....[5]....
        /*00ec*/ 	.word	0x00000f90


	//   ....[6]....
        /*00f0*/ 	.word	0x00001020


	//   ....[7]....
        /*00f4*/ 	.word	0x00001070


	//   ....[8]....
        /*00f8*/ 	.word	0x000010b0


	//   ....[9]....
        /*00fc*/ 	.word	0x000010f0


	//   ....[10]....
        /*0100*/ 	.word	0x000024c0


	//   ....[11]....
        /*0104*/ 	.word	0x00002550


	//   ....[12]....
        /*0108*/ 	.word	0x000025a0


	//   ....[13]....
        /*010c*/ 	.word	0x000025e0


	//   ....[14]....
        /*0110*/ 	.word	0x00002610


	//----- nvinfo : EIATTR_VRC_CTA_INIT_COUNT
	.align		4
.L_232:
        /*0114*/ 	.byte	0x02, 0x4a
	.zero		1
	.zero		1


	//----- nvinfo : EIATTR_EXIT_INSTR_OFFSETS
	.align		4
        /*0118*/ 	.byte	0x04, 0x1c
        /*011a*/ 	.short	(.L_234 - .L_233)


	//   ....[0]....
.L_233:
        /*011c*/ 	.word	0x000027f0


	//   ....[1]....
        /*0120*/ 	.word	0x00002830


	//----- nvinfo : EIATTR_MAX_THREADS
	.align		4
.L_234:
        /*0124*/ 	.byte	0x04, 0x05
        /*0126*/ 	.short	(.L_236 - .L_235)
.L_235:
        /*0128*/ 	.word	0x00000200
        /*012c*/ 	.word	0x00000001
        /*0130*/ 	.word	0x00000001


	//----- nvinfo : EIATTR_CRS_STACK_SIZE
	.align		4
.L_236:
        /*0134*/ 	.byte	0x04, 0x1e
        /*0136*/ 	.short	(.L_238 - .L_237)
.L_237:
        /*0138*/ 	.word	0x00000000


	//----- nvinfo : EIATTR_CBANK_PARAM_SIZE
	.align		4
.L_238:
        /*013c*/ 	.byte	0x03, 0x19
        /*013e*/ 	.short	0x003e


	//----- nvinfo : EIATTR_PARAM_CBANK
	.align		4
        /*0140*/ 	.byte	0x04, 0x0a
        /*0142*/ 	.short	(.L_240 - .L_239)
	.align		4
.L_239:
        /*0144*/ 	.word	index@(.nv.constant0._ZN3cub18CUB_300001_SM_10006detail6reduce18DeviceReduceKernelINS2_10policy_hubIfjN4cuda3std3__44plusIfEEE10Policy1000EN6thrust24THRUST_300001_SM_1000_NS6detail15normal_iteratorINSD_10device_ptrIfEEEEjS9_fNS7_10__identityEEEvT0_PT3_T1_NS0_13GridEvenShareISN_EET2_T4_)
        /*0148*/ 	.short	0x0380
        /*014a*/ 	.short	0x003e


	//----- nvinfo : EIATTR_SW_WAR
	.align		4
.L_240:
        /*014c*/ 	.byte	0x04, 0x36
        /*014e*/ 	.short	(.L_242 - .L_241)
.L_241:
        /*0150*/ 	.word	0x00000008
.L_242:


//--------------------- .nv.info._ZN3cub18CUB_300001_SM_10006detail6reduce28DeviceReduceSingleTileKernelINS2_10policy_hubIfjN4cuda3std3__44plusIfEEE10Policy1000EN6thrust24THRUST_300001_SM_1000_NS6detail15normal_iteratorINSD_10device_ptrIfEEEEPfjS9_ffNS7_10__identityEEEvT0_T1_T2_T3_T4_T6_ --------------------------
	.section	.nv.info._ZN3cub18CUB_300001_SM_10006detail6reduce28DeviceReduceSingleTileKernelINS2_10policy_hubIfjN4cuda3std3__44plusIfEEE10Policy1000EN6thrust24THRUST_300001_SM_1000_NS6detail15normal_iteratorINSD_10device_ptrIfEEEEPfjS9_ffNS7_10__identityEEEvT0_T1_T2_T3_T4_T6_,"",@"SHT_CUDA_INFO"
	.sectionflags	@""
	.align	4


	//----- nvinfo : EIATTR_CUDA_API_VERSION
	.align		4
        /*0000*/ 	.byte	0x04, 0x37
        /*0002*/ 	.short	(.L_244 - .L_243)
.L_243:
        /*0004*/ 	.word	0x00000082


	//----- nvinfo : EIATTR_KPARAM_INFO
	.align		4
.L_244:
        /*0008*/ 	.byte	0x04, 0x17
        /*000a*/ 	.short	(.L_246 - .L_245)
.L_245:
        /*000c*/ 	.word	0x00000000
        /*0010*/ 	.short	0x0005
        /*0012*/ 	.short	0x001c
        /*0014*/ 	.byte	0x00, 0xf0, 0x05, 0x00


	//----- nvinfo : EIATTR_KPARAM_INFO
	.align		4
.L_246:
        /*0018*/ 	.byte	0x04, 0x17
        /*001a*/ 	.short	(.L_248 - .L_247)
.L_247:
        /*001c*/ 	.word	0x00000000
        /*0020*/ 	.short	0x0004
        /*0022*/ 	.short	0x0018
        /*0024*/ 	.byte	0x00, 0xf0, 0x11, 0x00


	//----- nvinfo : EIATTR_KPARAM_INFO
	.align		4
.L_248:
        /*0028*/ 	.byte	0x04, 0x17
        /*002a*/ 	.short	(.L_250 - .L_249)
.L_249:
        /*002c*/ 	.word	0x00000000
        /*0030*/ 	.short	0x0003
        /*0032*/ 	.short	0x0014
        /*0034*/ 	.byte	0x00, 0xf0, 0x05, 0x00


	//----- nvinfo : EIATTR_KPARAM_INFO
	.align		4
.L_250:
        /*0038*/ 	.byte	0x04, 0x17
        /*003a*/ 	.short	(.L_252 - .L_251)
.L_251:
        /*003c*/ 	.word	0x00000000
        /*0040*/ 	.short	0x0002
        /*0042*/ 	.short	0x0010
        /*0044*/ 	.byte	0x00, 0xf0, 0x11, 0x00


	//----- nvinfo : EIATTR_KPARAM_INFO
	.align		4
.L_252:
        /*0048*/ 	.byte	0x04, 0x17
        /*004a*/ 	.short	(.L_254 - .L_253)
.L_253:
        /*004c*/ 	.word	0x00000000
        /*0050*/ 	.short	0x0001
        /*0052*/ 	.short	0x0008
        /*0054*/ 	.byte	0x00, 0xf5, 0x21, 0x00


	//----- nvinfo : EIATTR_KPARAM_INFO
	.align		4
.L_254:
        /*0058*/ 	.byte	0x04, 0x17
        /*005a*/ 	.short	(.L_256 - .L_255)
.L_255:
        /*005c*/ 	.word	0x00000000
        /*0060*/ 	.short	0x0000
        /*0062*/ 	.short	0x0000
        /*0064*/ 	.byte	0x00, 0xf0, 0x21, 0x00


	//----- nvinfo : EIATTR_SPARSE_MMA_MASK
	.align		4
.L_256:
        /*0068*/ 	.byte	0x03, 0x50
        /*006a*/ 	.short	0x0000


	//----- nvinfo : EIATTR_MAXREG_COUNT
	.align		4
        /*006c*/ 	.byte	0x03, 0x1b
        /*006e*/ 	.short	0x0080


	//----- nvinfo : EIATTR_NUM_BARRIERS
	.align		4
        /*0070*/ 	.byte	0x02, 0x4c
        /*0072*/ 	.byte	0x01
	.zero		1


	//----- nvinfo : EIATTR_MERCURY_ISA_VERSION
	.align		4
        /*0074*/ 	.byte	0x03, 0x5f
        /*0076*/ 	.short	0x0101


	//----- nvinfo : EIATTR_UNUSED_LOAD_BYTE_OFFSET
	.align		4
        /*0078*/ 	.byte	0x04, 0x44
        /*007a*/ 	.short	(.L_258 - .L_257)


	//   ....[0]....
.L_257:
        /*007c*/ 	.word	0x00000b00
        /*0080*/ 	.word	0x0000fff0


	//   ....[1]....
        /*0084*/ 	.word	0x00000f10
        /*0088*/ 	.word	0x0000fff0


	//   ....[2]....
        /*008c*/ 	.word	0x00002270
        /*0090*/ 	.word	0x0000fff0


	//----- nvinfo : EIATTR_COOP_GROUP_MASK_REGIDS
	.align		4
.L_258:
        /*0094*/ 	.byte	0x04, 0x29
        /*0096*/ 	.short	(.L_260 - .L_259)


	//   ....[0]....
.L_259:
        /*0098*/ 	.word	0xffffffff


	//   ....[1]....
        /*009c*/ 	.word	0xffffffff


	//   ....[2]....
        /*00a0*/ 	.word	0xffffffff


	//   ....[3]....
        /*00a4*/ 	.word	0xffffffff


	//   ....[4]....
        /*00a8*/ 	.word	0xffffffff


	//   ....[5]....
        /*00ac*/ 	.word	0xffffffff


	//   ....[6]....
        /*00b0*/ 	.word	0xffffffff


	//   ....[7]....
        /*00b4*/ 	.word	0xffffffff


	//   ....[8]....
        /*00b8*/ 	.word	0xffffffff


	//   ....[9]....
        /*00bc*/ 	.word	0xffffffff


	//   ....[10]....
        /*00c0*/ 	.word	0xffffffff


	//   ....[11]....
        /*00c4*/ 	.word	0xffffffff


	//   ....[12]....
        /*00c8*/ 	.word	0xffffffff


	//   ....[13]....
        /*00cc*/ 	.word	0xffffffff


	//   ....[14]....
        /*00d0*/ 	.word	0xffffffff


	//----- nvinfo : EIATTR_COOP_GROUP_INSTR_OFFSETS
	.align		4
.L_260:
        /*00d4*/ 	.byte	0x04, 0x28
        /*00d6*/ 	.short	(.L_262 - .L_261)


	//   ....[0]....
.L_261:
        /*00d8*/ 	.word	0x00000910


	//   ....[1]....
        /*00dc*/ 	.word	0x00000970


	//   ....[2]....
        /*00e0*/ 	.word	0x000009e0


	//   ....[3]....
        /*00e4*/ 	.word	0x00000a30


	//   ....[4]....
        /*00e8*/ 	.word	0x00000a60


	//   ....[5]....
        /*00ec*/ 	.word	0x00000cb0


	//   ....[6]....
        /*00f0*/ 	.word	0x00000d40


	//   ....[7]....
        /*00f4*/ 	.word	0x00000d80


	//   ....[8]....
        /*00f8*/ 	.word	0x00000dd0


	//   ....[9]....
        /*00fc*/ 	.word	0x00000e10


	//   ....[10]....
        /*0100*/ 	.word	0x00002090


	//   ....[11]....
        /*0104*/ 	.word	0x00002110


	//   ....[12]....
        /*0108*/ 	.word	0x00002160


	//   ....[13]....
        /*010c*/ 	.word	0x000021a0


	//   ....[14]....
        /*0110*/ 	.word	0x000021d0


	//----- nvinfo : EIATTR_VRC_CTA_INIT_COUNT
	.align		4
.L_262:
        /*0114*/ 	.byte	0x02, 0x4a
	.zero		1
	.zero		1


	//----- nvinfo : EIATTR_EXIT_INSTR_OFFSETS
	.align		4
        /*0118*/ 	.byte	0x04, 0x1c
        /*011a*/ 	.short	(.L_264 - .L_263)


	//   ....[0]....
.L_263:
        /*011c*/ 	.word	0x00000080


	//   ....[1]....
        /*0120*/ 	.word	0x000000c0


	//   ....[2]....
        /*0124*/ 	.word	0x000023b0


	//   ....[3]....
        /*0128*/ 	.word	0x00002400


	//----- nvinfo : EIATTR_MAX_THREADS
	.align		4
.L_264:
        /*012c*/ 	.byte	0x04, 0x05
        /*012e*/ 	.short	(.L_266 - .L_265)
.L_265:
        /*0130*/ 	.word	0x00000200
        /*0134*/ 	.word	0x00000001
        /*0138*/ 	.word	0x00000001


	//----- nvinfo : EIATTR_CRS_STACK_SIZE
	.align		4
.L_266:
        /*013c*/ 	.byte	0x04, 0x1e
        /*013e*/ 	.short	(.L_268 - .L_267)
.L_267:
        /*0140*/ 	.word	0x00000000


	//----- nvinfo : EIATTR_CBANK_PARAM_SIZE
	.align		4
.L_268:
        /*0144*/ 	.byte	0x03, 0x19
        /*0146*/ 	.short	0x001d


	//----- nvinfo : EIATTR_PARAM_CBANK
	.align		4
        /*0148*/ 	.byte	0x04, 0x0a
        /*014a*/ 	.short	(.L_270 - .L_269)
	.align		4
.L_269:
        /*014c*/ 	.word	index@(.nv.constant0._ZN3cub18CUB_300001_SM_10006detail6reduce28DeviceReduceSingleTileKernelINS2_10policy_hubIfjN4cuda3std3__44plusIfEEE10Policy1000EN6thrust24THRUST_300001_SM_1000_NS6detail15normal_iteratorINSD_10device_ptrIfEEEEPfjS9_ffNS7_10__identityEEEvT0_T1_T2_T3_T4_T6_)
        /*0150*/ 	.short	0x0380
        /*0152*/ 	.short	0x001d


	//----- nvinfo : EIATTR_SW_WAR
	.align		4
.L_270:
        /*0154*/ 	.byte	0x04, 0x36
        /*0156*/ 	.short	(.L_272 - .L_271)
.L_271:
        /*0158*/ 	.word	0x00000008
.L_272:


//--------------------- .nv.info._ZN3cub18CUB_300001_SM_10006detail8for_each13static_kernelINS2_12policy_hub_t12policy_500_tEmN6thrust24THRUST_300001_SM_1000_NS8cuda_cub20__uninitialized_fill7functorINS7_10device_ptrIfEEfEEEEvT0_T1_ --------------------------
	.section	.nv.info._ZN3cub18CUB_300001_SM_10006detail8for_each13static_kernelINS2_12policy_hub_t12policy_500_tEmN6thrust24THRUST_300001_SM_1000_NS8cuda_cub20__uninitialized_fill7functorINS7_10device_ptrIfEEfEEEEvT0_T1_,"",@"SHT_CUDA_INFO"
	.sectionflags	@""
	.align	4


	//----- nvinfo : EIATTR_CUDA_API_VERSION
	.align		4
        /*0000*/ 	.byte	0x04, 0x37
        /*0002*/ 	.short	(.L_274 - .L_273)
.L_273:
        /*0004*/ 	.word	0x00000082


	//----- nvinfo : EIATTR_KPARAM_INFO
	.align		4
.L_274:
        /*0008*/ 	.byte	0x04, 0x17
        /*000a*/ 	.short	(.L_276 - .L_275)
.L_275:
        /*000c*/ 	.word	0x00000000
        /*0010*/ 	.short	0x0001
        /*0012*/ 	.short	0x0008
        /*0014*/ 	.byte	0x00, 0xf0, 0x41, 0x00


	//----- nvinfo : EIATTR_KPARAM_INFO
	.align		4
.L_276:
        /*0018*/ 	.byte	0x04, 0x17
        /*001a*/ 	.short	(.L_278 - .L_277)
.L_277:
        /*001c*/ 	.word	0x00000000
        /*0020*/ 	.short	0x0000
        /*0022*/ 	.short	0x0000
        /*0024*/ 	.byte	0x00, 0xf0, 0x21, 0x00


	//----- nvinfo : EIATTR_SPARSE_MMA_MASK
	.align		4
.L_278:
        /*0028*/ 	.byte	0x03, 0x50
        /*002a*/ 	.short	0x0000


	//----- nvinfo : EIATTR_MAXREG_COUNT
	.align		4
        /*002c*/ 	.byte	0x03, 0x1b
        /*002e*/ 	.short	0x00ff


	//----- nvinfo : EIATTR_MERCURY_ISA_VERSION
	.align		4
        /*0030*/ 	.byte	0x03, 0x5f
        /*0032*/ 	.short	0x0101


	//----- nvinfo : EIATTR_VRC_CTA_INIT_COUNT
	.align		4
        /*0034*/ 	.byte	0x02, 0x4a
	.zero		1
	.zero		1


	//----- nvinfo : EIATTR_EXIT_INSTR_OFFSETS
	.align		4
        /*0038*/ 	.byte	0x04, 0x1c
        /*003a*/ 	.short	(.L_280 - .L_279)


	//   ....[0]....
.L_279:
        /*003c*/ 	.word	0x00000130


	//   ....[1]....
        /*0040*/ 	.word	0x00000230


	//   ....[2]....
        /*0044*/ 	.word	0x00000260


	//----- nvinfo : EIATTR_MAX_THREADS
	.align		4
.L_280:
        /*0048*/ 	.byte	0x04, 0x05
        /*004a*/ 	.short	(.L_282 - .L_281)
.L_281:
        /*004c*/ 	.word	0x00000100
        /*0050*/ 	.word	0x00000001
        /*0054*/ 	.word	0x00000001


	//----- nvinfo : EIATTR_CBANK_PARAM_SIZE
	.align		4
.L_282:
        /*0058*/ 	.byte	0x03, 0x19
        /*005a*/ 	.short	0x0018


	//----- nvinfo : EIATTR_PARAM_CBANK
	.align		4
        /*005c*/ 	.byte	0x04, 0x0a
        /*005e*/ 	.short	(.L_284 - .L_283)
	.align		4
.L_283:
        /*0060*/ 	.word	index@(.nv.constant0._ZN3cub18CUB_300001_SM_10006detail8for_each13static_kernelINS2_12policy_hub_t12policy_500_tEmN6thrust24THRUST_300001_SM_1000_NS8cuda_cub20__uninitialized_fill7functorINS7_10device_ptrIfEEfEEEEvT0_T1_)
        /*0064*/ 	.short	0x0380
        /*0066*/ 	.short	0x0018


	//----- nvinfo : EIATTR_SW_WAR
	.align		4
.L_284:
        /*0068*/ 	.byte	0x04, 0x36
        /*006a*/ 	.short	(.L_286 - .L_285)
.L_285:
        /*006c*/ 	.word	0x00000008
.L_286:


//--------------------- .nv.info._ZN3cub18CUB_300001_SM_10006detail11EmptyKernelIvEEvv --------------------------
	.section	.nv.info._ZN3cub18CUB_300001_SM_10006detail11EmptyKernelIvEEvv,"",@"SHT_CUDA_INFO"
	.sectionflags	@""
	.align	4


	//----- nvinfo : EIATTR_CUDA_API_VERSION
	.align		4
        /*0000*/ 	.byte	0x04, 0x37
        /*0002*/ 	.short	(.L_288 - .L_287)
.L_287:
        /*0004*/ 	.word	0x00000082


	//----- nvinfo : EIATTR_SPARSE_MMA_MASK
	.align		4
.L_288:
        /*0008*/ 	.byte	0x03, 0x50
        /*000a*/ 	.short	0x0000


	//----- nvinfo : EIATTR_MAXREG_COUNT
	.align		4
        /*000c*/ 	.byte	0x03, 0x1b
        /*000e*/ 	.short	0x00ff


	//----- nvinfo : EIATTR_MERCURY_ISA_VERSION
	.align		4
        /*0010*/ 	.byte	0x03, 0x5f
        /*0012*/ 	.short	0x0101


	//----- nvinfo : EIATTR_VRC_CTA_INIT_COUNT
	.align		4
        /*0014*/ 	.byte	0x02, 0x4a
	.zero		1
	.zero		1


	//----- nvinfo : EIATTR_EXIT_INSTR_OFFSETS
	.align		4
        /*0018*/ 	.byte	0x04, 0x1c
        /*001a*/ 	.short	(.L_290 - .L_289)


	//   ....[0]....
.L_289:
        /*001c*/ 	.word	0x00000010


	//----- nvinfo : EIATTR_SW_WAR
	.align		4
.L_290:
        /*0020*/ 	.byte	0x04, 0x36
        /*0022*/ 	.short	(.L_292 - .L_291)
.L_291:
        /*0024*/ 	.word	0x00000008
.L_292:


//--------------------- .nv.info._Z7gpu_sinPfxif  --------------------------
	.section	.nv.info._Z7gpu_sinPfxif,"",@"SHT_CUDA_INFO"
	.sectionflags	@""
	.align	4


	//----- nvinfo : EIATTR_CUDA_API_VERSION
	.align		4
        /*0000*/ 	.byte	0x04, 0x37
        /*0002*/ 	.short	(.L_294 - .L_293)
.L_293:
        /*0004*/ 	.word	0x00000082


	//----- nvinfo : EIATTR_KPARAM_INFO
	.align		4
.L_294:
        /*0008*/ 	.byte	0x04, 0x17
        /*000a*/ 	.short	(.L_296 - .L_295)
.L_295:
        /*000c*/ 	.word	0x00000000
        /*0010*/ 	.short	0x0003
        /*0012*/ 	.short	0x0014
        /*0014*/ 	.byte	0x00, 0xf0, 0x11, 0x00


	//----- nvinfo : EIATTR_KPARAM_INFO
	.align		4
.L_296:
        /*0018*/ 	.byte	0x04, 0x17
        /*001a*/ 	.short	(.L_298 - .L_297)
.L_297:
        /*001c*/ 	.word	0x00000000
        /*0020*/ 	.short	0x0002
        /*0022*/ 	.short	0x0010
        /*0024*/ 	.byte	0x00, 0xf0, 0x11, 0x00


	//----- nvinfo : EIATTR_KPARAM_INFO
	.align		4
.L_298:
        /*0028*/ 	.byte	0x04, 0x17
        /*002a*/ 	.short	(.L_300 - .L_299)
.L_299:
        /*002c*/ 	.word	0x00000000
        /*0030*/ 	.short	0x0001
        /*0032*/ 	.short	0x0008
        /*0034*/ 	.byte	0x00, 0xf0, 0x21, 0x00


	//----- nvinfo : EIATTR_KPARAM_INFO
	.align		4
.L_300:
        /*0038*/ 	.byte	0x04, 0x17
        /*003a*/ 	.short	(.L_302 - .L_301)
.L_301:
        /*003c*/ 	.word	0x00000000
        /*0040*/ 	.short	0x0000
        /*0042*/ 	.short	0x0000
        /*0044*/ 	.byte	0x00, 0xf5, 0x21, 0x00


	//----- nvinfo : EIATTR_SPARSE_MMA_MASK
	.align		4
.L_302:
        /*0048*/ 	.byte	0x03, 0x50
        /*004a*/ 	.short	0x0000


	//----- nvinfo : EIATTR_MAXREG_COUNT
	.align		4
        /*004c*/ 	.byte	0x03, 0x1b
        /*004e*/ 	.short	0x00ff


	//----- nvinfo : EIATTR_MERCURY_ISA_VERSION
	.align		4
        /*0050*/ 	.byte	0x03, 0x5f
        /*0052*/ 	.short	0x0101


	//----- nvinfo : EIATTR_VRC_CTA_INIT_COUNT
	.align		4
        /*0054*/ 	.byte	0x02, 0x4a
	.zero		1
	.zero		1


	//----- nvinfo : EIATTR_EXIT_INSTR_OFFSETS
	.align		4
        /*0058*/ 	.byte	0x04, 0x1c
        /*005a*/ 	.short	(.L_304 - .L_303)


	//   ....[0]....
.L_303:
        /*005c*/ 	.word	0x00000090


	//   ....[1]....
        /*0060*/ 	.word	0x000008c0


	//----- nvinfo : EIATTR_CRS_STACK_SIZE
	.align		4
.L_304:
        /*0064*/ 	.byte	0x04, 0x1e
        /*0066*/ 	.short	(.L_306 - .L_305)
.L_305:
        /*0068*/ 	.word	0x00000000


	//----- nvinfo : EIATTR_CBANK_PARAM_SIZE
	.align		4
.L_306:
        /*006c*/ 	.byte	0x03, 0x19
        /*006e*/ 	.short	0x0018


	//----- nvinfo : EIATTR_PARAM_CBANK
	.align		4
        /*0070*/ 	.byte	0x04, 0x0a
        /*0072*/ 	.short	(.L_308 - .L_307)
	.align		4
.L_307:
        /*0074*/ 	.word	index@(.nv.constant0._Z7gpu_sinPfxif)
        /*0078*/ 	.short	0x0380
        /*007a*/ 	.short	0x0018


	//----- nvinfo : EIATTR_SW_WAR
	.align		4
.L_308:
        /*007c*/ 	.byte	0x04, 0x36
        /*007e*/ 	.short	(.L_310 - .L_309)
.L_309:
        /*0080*/ 	.word	0x00000008
.L_310:


//--------------------- .nv.callgraph             --------------------------
	.section	.nv.callgraph,"",@"SHT_CUDA_CALLGRAPH"
	.align	4
	.sectionentsize	8
	.align		4
        /*0000*/ 	.word	0x00000000
	.align		4
        /*0004*/ 	.word	0xffffffff
	.align		4
        /*0008*/ 	.word	0x00000000
	.align		4
        /*000c*/ 	.word	0xfffffffe
	.align		4
        /*0010*/ 	.word	0x00000000
	.align		4
        /*0014*/ 	.word	0xfffffffd
	.align		4
        /*0018*/ 	.word	0x00000000
	.align		4
        /*001c*/ 	.word	0xfffffffc


//--------------------- .nv.constant4             --------------------------
	.section	.nv.constant4,"a",@progbits
	.align	8
	.align		8
.nv.constant4:
        /*0000*/ 	.dword	_ZN34_INTERNAL_9705f019_4_k_cu_ffca72264cuda3std3__45__cpo5beginE
	.align		8
        /*0008*/ 	.dword	_ZN34_INTERNAL_9705f019_4_k_cu_ffca72264cuda3std3__45__cpo3endE
	.align		8
        /*0010*/ 	.dword	_ZN34_INTERNAL_9705f019_4_k_cu_ffca72264cuda3std3__45__cpo6cbeginE
	.align		8
        /*0018*/ 	.dword	_ZN34_INTERNAL_9705f019_4_k_cu_ffca72264cuda3std3__45__cpo4cendE
	.align		8
        /*0020*/ 	.dword	_ZN34_INTERNAL_9705f019_4_k_cu_ffca72264cuda3std3__45__cpo6rbeginE
	.align		8
        /*0028*/ 	.dword	_ZN34_INTERNAL_9705f019_4_k_cu_ffca72264cuda3std3__45__cpo4rendE
	.align		8
        /*0030*/ 	.dword	_ZN34_INTERNAL_9705f019_4_k_cu_ffca72264cuda3std3__45__cpo7crbeginE
	.align		8
        /*0038*/ 	.dword	_ZN34_INTERNAL_9705f019_4_k_cu_ffca72264cuda3std3__45__cpo5crendE
	.align		8
        /*0040*/ 	.dword	_ZN34_INTERNAL_9705f019_4_k_cu_ffca72264cuda3std3__436_GLOBAL__N__9705f019_4_k_cu_ffca72266ignoreE
	.align		8
        /*0048*/ 	.dword	_ZN34_INTERNAL_9705f019_4_k_cu_ffca72264cuda3std3__419piecewise_constructE
	.align		8
        /*0050*/ 	.dword	_ZN34_INTERNAL_9705f019_4_k_cu_ffca72264cuda3std3__48in_placeE
	.align		8
        /*0058*/ 	.dword	_ZN34_INTERNAL_9705f019_4_k_cu_ffca72264cuda3std3__420unreachable_sentinelE
	.align		8
        /*0060*/ 	.dword	_ZN34_INTERNAL_9705f019_4_k_cu_ffca72264cuda3std3__47nulloptE
	.align		8
        /*0068*/ 	.dword	_ZN34_INTERNAL_9705f019_4_k_cu_ffca72264cuda3std3__48unexpectE
	.align		8
        /*0070*/ 	.dword	_ZN34_INTERNAL_9705f019_4_k_cu_ffca72264cuda3std6ranges3__45__cpo4swapE
	.align		8
        /*0078*/ 	.dword	_ZN34_INTERNAL_9705f019_4_k_cu_ffca72264cuda3std6ranges3__45__cpo9iter_moveE
	.align		8
        /*0080*/ 	.dword	_ZN34_INTERNAL_9705f019_4_k_cu_ffca72264cuda3std6ranges3__45__cpo5beginE
	.align		8
        /*0088*/ 	.dword	_ZN34_INTERNAL_9705f019_4_k_cu_ffca72264cuda3std6ranges3__45__cpo3endE
	.align		8
        /*0090*/ 	.dword	_ZN34_INTERNAL_9705f019_4_k_cu_ffca72264cuda3std6ranges3__45__cpo6cbeginE
	.align		8
        /*0098*/ 	.dword	_ZN34_INTERNAL_9705f019_4_k_cu_ffca72264cuda3std6ranges3__45__cpo4cendE
	.align		8
        /*00a0*/ 	.dword	_ZN34_INTERNAL_9705f019_4_k_cu_ffca72264cuda3std6ranges3__45__cpo7advanceE
	.align		8
        /*00a8*/ 	.dword	_ZN34_INTERNAL_9705f019_4_k_cu_ffca72264cuda3std6ranges3__45__cpo9iter_swapE
	.align		8
        /*00b0*/ 	.dword	_ZN34_INTERNAL_9705f019_4_k_cu_ffca72264cuda3std6ranges3__45__cpo4nextE
	.align		8
        /*00b8*/ 	.dword	_ZN34_INTERNAL_9705f019_4_k_cu_ffca72264cuda3std6ranges3__45__cpo4prevE
	.align		8
        /*00c0*/ 	.dword	_ZN34_INTERNAL_9705f019_4_k_cu_ffca72264cuda3std6ranges3__45__cpo4dataE
	.align		8
        /*00c8*/ 	.dword	_ZN34_INTERNAL_9705f019_4_k_cu_ffca72264cuda3std6ranges3__45__cpo5cdataE
	.align		8
        /*00d0*/ 	.dword	_ZN34_INTERNAL_9705f019_4_k_cu_ffca72264cuda3std6ranges3__45__cpo4sizeE
	.align		8
        /*00d8*/ 	.dword	_ZN34_INTERNAL_9705f019_4_k_cu_ffca72264cuda3std6ranges3__45__cpo5ssizeE
	.align		8
        /*00e0*/ 	.dword	_ZN34_INTERNAL_9705f019_4_k_cu_ffca72264cuda3std6ranges3__45__cpo8distanceE
	.align		8
        /*00e8*/ 	.dword	_ZN34_INTERNAL_9705f019_4_k_cu_ffca72266thrust24THRUST_300001_SM_1000_NS8cuda_cub3parE
	.align		8
        /*00f0*/ 	.dword	_ZN34_INTERNAL_9705f019_4_k_cu_ffca72266thrust24THRUST_300001_SM_1000_NS8cuda_cub10par_nosyncE
	.align		8
        /*00f8*/ 	.dword	_ZN34_INTERNAL_9705f019_4_k_cu_ffca72266thrust24THRUST_300001_SM_1000_NS6system6detail10sequential3seqE
	.align		8
        /*0100*/ 	.dword	_ZN34_INTERNAL_9705f019_4_k_cu_ffca72266thrust24THRUST_300001_SM_1000_NS12placeholders2_1E
	.align		8
        /*0108*/ 	.dword	_ZN34_INTERNAL_9705f019_4_k_cu_ffca72266thrust24THRUST_300001_SM_1000_NS12placeholders2_2E
	.align		8
        /*0110*/ 	.dword	_ZN34_INTERNAL_9705f019_4_k_cu_ffca72266thrust24THRUST_300001_SM_1000_NS12placeholders2_3E
	.align		8
        /*0118*/ 	.dword	_ZN34_INTERNAL_9705f019_4_k_cu_ffca72266thrust24THRUST_300001_SM_1000_NS12placeholders2_4E
	.align		8
        /*0120*/ 	.dword	_ZN34_INTERNAL_9705f019_4_k_cu_ffca72266thrust24THRUST_300001_SM_1000_NS12placeholders2_5E
	.align		8
        /*0128*/ 	.dword	_ZN34_INTERNAL_9705f019_4_k_cu_ffca72266thrust24THRUST_300001_SM_1000_NS12placeholders2_6E
	.align		8
        /*0130*/ 	.dword	_ZN34_INTERNAL_9705f019_4_k_cu_ffca72266thrust24THRUST_300001_SM_1000_NS12placeholders2_7E
	.align		8
        /*0138*/ 	.dword	_ZN34_INTERNAL_9705f019_4_k_cu_ffca72266thrust24THRUST_300001_SM_1000_NS12placeholders2_8E
	.align		8
        /*0140*/ 	.dword	_ZN34_INTERNAL_9705f019_4_k_cu_ffca72266thrust24THRUST_300001_SM_1000_NS12placeholders2_9E
	.align		8
        /*0148*/ 	.dword	_ZN34_INTERNAL_9705f019_4_k_cu_ffca72266thrust24THRUST_300001_SM_1000_NS12placeholders3_10E
	.align		8
        /*0150*/ 	.dword	_ZN34_INTERNAL_9705f019_4_k_cu_ffca72266thrust24THRUST_300001_SM_1000_NS3seqE


//--------------------- .text._ZN3cub18CUB_300001_SM_10006detail6reduce28DeviceReduceSingleTileKernelINS2_10policy_hubIfyN4cuda3std3__44plusIfEEE10Policy1000EPfSC_iS9_ffNS7_10__identityEEEvT0_T1_T2_T3_T4_T6_ --------------------------
	.section	.text._ZN3cub18CUB_300001_SM_10006detail6reduce28DeviceReduceSingleTileKernelINS2_10policy_hubIfyN4cuda3std3__44plusIfEEE10Policy1000EPfSC_iS9_ffNS7_10__identityEEEvT0_T1_T2_T3_T4_T6_,"ax",@progbits
	.align	128
        .global         _ZN3cub18CUB_300001_SM_10006detail6reduce28DeviceReduceSingleTileKernelINS2_10policy_hubIfyN4cuda3std3__44plusIfEEE10Policy1000EPfSC_iS9_ffNS7_10__identityEEEvT0_T1_T2_T3_T4_T6_
        .type           _ZN3cub18CUB_300001_SM_10006detail6reduce28DeviceReduceSingleTileKernelINS2_10policy_hubIfyN4cuda3std3__44plusIfEEE10Policy1000EPfSC_iS9_ffNS7_10__identityEEEvT0_T1_T2_T3_T4_T6_,@function
        .size           _ZN3cub18CUB_300001_SM_10006detail6reduce28DeviceReduceSingleTileKernelINS2_10policy_hubIfyN4cuda3std3__44plusIfEEE10Policy1000EPfSC_iS9_ffNS7_10__identityEEEvT0_T1_T2_T3_T4_T6_,(.L_x_265 - _ZN3cub18CUB_300001_SM_10006detail6reduce28DeviceReduceSingleTileKernelINS2_10policy_hubIfyN4cuda3std3__44plusIfEEE10Policy1000EPfSC_iS9_ffNS7_10__identityEEEvT0_T1_T2_T3_T4_T6_)
        .other          _ZN3cub18CUB_300001_SM_10006detail6reduce28DeviceReduceSingleTileKernelINS2_10policy_hubIfyN4cuda3std3__44plusIfEEE10Policy1000EPfSC_iS9_ffNS7_10__identityEEEvT0_T1_T2_T3_T4_T6_,@"STO_CUDA_ENTRY STV_DEFAULT"
_ZN3cub18CUB_300001_SM_10006detail6reduce28DeviceReduceSingleTileKernelINS2_10policy_hubIfyN4cuda3std3__44plusIfEEE10Policy1000EPfSC_iS9_ffNS7_10__identityEEEvT0_T1_T2_T3_T4_T6_:
.text._ZN3cub18CUB_300001_SM_10006detail6reduce28DeviceReduceSingleTileKernelINS2_10policy_hubIfyN4cuda3std3__44plusIfEEE10Policy1000EPfSC_iS9_ffNS7_10__identityEEEvT0_T1_T2_T3_T4_T6_:
[----:B------:R-:W-:Y:S01]  /*0000*/  LDC R1, c[0x0][0x37c] ;  /* 0x0000df00ff017b82 */ /* 0x000fe20000000800 */
[----:B------:R-:W0:Y:S01]  /*0010*/  LDCU UR4, c[0x0][0x390] ;  /* 0x00007200ff0477ac */ /* 0x000e220008000800 */
[----:B------:R-:W1:Y:S01]  /*0020*/  LDCU.64 UR6, c[0x0][0x358] ;  /* 0x00006b00ff0677ac */ /* 0x000e620008000a00 */
[----:B0-----:R-:W-:-:S04]  /*0030*/  MOV R20, UR4 ;  /* 0x0000000400147c02 */ /* 0x001fc80008000f00 */
[----:B------:R-:W-:-:S13]  /*0040*/  ISETP.NE.AND P0, PT, R20, RZ, PT ;  /* 0x000000ff1400720c */ /* 0x000fda0003f05270 */
[----:B-1----:R-:W-:Y:S05]  /*0050*/  @P0 BRA `(.L_x_0) ;  /* 0x00000000001c0947 */ /* 0x002fea0003800000 */
[----:B------:R-:W0:Y:S02]  /*0060*/  S2R R0, SR_TID.X ;  /* 0x0000000000007919 */ /* 0x000e240000002100 */
[----:B0-----:R-:W-:-:S13]  /*0070*/  ISETP.NE.AND P0, PT, R0, RZ, PT ;  /* 0x000000ff0000720c */ /* 0x001fda0003f05270 */
[----:B------:R-:W-:Y:S05]  /*0080*/  @P0 EXIT ;  /* 0x000000000000094d */ /* 0x000fea0003800000 */
[----:B------:R-:W0:Y:S08]  /*0090*/  LDC R5, c[0x0][0x398] ;  /* 0x0000e600ff057b82 */ /* 0x000e300000000800 */
[----:B------:R-:W0:Y:S02]  /*00a0*/  LDC.64 R2, c[0x0][0x388] ;  /* 0x0000e200ff027b82 */ /* 0x000e240000000a00 */
[----:B0-----:R-:W-:Y:S01]  /*00b0*/  STG.E desc[UR6][R2.64], R5 ;  /* 0x0000000502007986 */ /* 0x001fe2000c101906 */
[----:B------:R-:W-:Y:S05]  /*00c0*/  EXIT ;  /* 0x000000000000794d */ /* 0x000fea0003800000 */
.L_x_0:
[----:B------:R-:W0:Y:S01]  /*00d0*/  LDCU UR4, c[0x0][0x380] ;  /* 0x00007000ff0477ac */ /* 0x000e220008000800 */
[----:B------:R-:W-:Y:S01]  /*00e0*/  BSSY.RECONVERGENT B0, `(.L_x_1) ;  /* 0x00003ca000007945 */ /* 0x000fe20003800200 */
[----:B0-----:R-:W-:-:S09]  /*00f0*/  ULOP3.LUT UP0, URZ, UR4, 0xf, URZ, 0xc0, !UPT ;  /* 0x0000000f04ff7892 */ /* 0x001fd2000f80c0ff */
[----:B------:R-:W-:Y:S05]  /*0100*/  BRA.U UP0, `(.L_x_2) ;  /* 0x0000001d00607547 */ /* 0x000fea000b800000 */
[----:B------:R-:W-:-:S13]  /*0110*/  ISETP.GT.AND P0, PT, R20, 0xfff, PT ;  /* 0x00000fff1400780c */ /* 0x000fda0003f04270 */
[----:B------:R-:W-:Y:S05]  /*0120*/  @P0 BRA `(.L_x_3) ;  /* 0x0000000c00a80947 */ /* 0x000fea0003800000 */
[----:B------:R-:W0:Y:S01]  /*0130*/  S2R R9, SR_TID.X ;  /* 0x0000000000097919 */ /* 0x000e220000002100 */
[----:B------:R-:W-:Y:S01]  /*0140*/  BSSY.RECONVERGENT B1, `(.L_x_4) ;  /* 0x0000009000017945 */ /* 0x000fe20003800200 */
[----:B------:R-:W-:Y:S01]  /*0150*/  HFMA2 R0, -RZ, RZ, 0, 0 ;  /* 0x00000000ff007431 */ /* 0x000fe200000001ff */
[----:B0-----:R-:W-:Y:S02]  /*0160*/  ISETP.GE.AND P0, PT, R9, R20, PT ;  /* 0x000000140900720c */ /* 0x001fe40003f06270 */
[----:B------:R-:W-:-:S11]  /*0170*/  MOV R11, R9 ;  /* 0x00000009000b7202 */ /* 0x000fd60000000f00 */
[----:B------:R-:W-:Y:S05]  /*0180*/  @P0 BRA `(.L_x_5) ;  /* 0x0000000000100947 */ /* 0x000fea0003800000 */
[----:B------:R-:W0:Y:S02]  /*0190*/  LDC.64 R2, c[0x0][0x380] ;  /* 0x0000e000ff027b82 */ /* 0x000e240000000a00 */
[----:B0-----:R-:W-:-:S05]  /*01a0*/  IMAD.WIDE.U32 R2, R9, 0x4, R2 ;  /* 0x0000000409027825 */ /* 0x001fca00078e0002 */
[----:B------:R0:W5:Y:S01]  /*01b0*/  LDG.E.CONSTANT R0, desc[UR6][R2.64] ;  /* 0x0000000602007981 */ /* 0x000162000c1e9900 */
[----:B------:R-:W-:-:S07]  /*01c0*/  IADD3 R11, PT, PT, R9, 0x100, RZ ;  /* 0x00000100090b7810 */ /* 0x000fce0007ffe0ff */
.L_x_5:
[----:B------:R-:W-:Y:S05]  /*01d0*/  BSYNC.RECONVERGENT B1 ;  /* 0x0000000000017941 */ /* 0x000fea0003800200 */
.L_x_4:
[----:B------:R-:W-:Y:S01]  /*01e0*/  ISETP.GE.AND P0, PT, R11, R20, PT ;  /* 0x000000140b00720c */ /* 0x000fe20003f06270 */
[----:B------:R-:W-:-:S12]  /*01f0*/  BSSY.RECONVERGENT B1, `(.L_x_6) ;  /* 0x0000074000017945 */ /* 0x000fd80003800200 */
[----:B------:R-:W-:Y:S05]  /*0200*/  @P0 BRA `(.L_x_7) ;  /* 0x0000000400c80947 */ /* 0x000fea0003800000 */
[----:B0-----:R-:W-:Y:S01]  /*0210*/  LOP3.LUT R3, RZ, R11, RZ, 0x33, !PT ;  /* 0x0000000bff037212 */ /* 0x001fe200078e33ff */
[----:B------:R-:W-:Y:S03]  /*0220*/  BSSY.RECONVERGENT B2, `(.L_x_8) ;  /* 0x0000015000027945 */ /* 0x000fe60003800200 */
[----:B------:R-:W-:-:S04]  /*0230*/  IADD3 R4, PT, PT, R3, R20, RZ ;  /* 0x0000001403047210 */ /* 0x000fc80007ffe0ff */
[C---:B------:R-:W-:Y:S02]  /*0240*/  LOP3.LUT R2, R4.reuse, 0x300, RZ, 0xc0, !PT ;  /* 0x0000030004027812 */ /* 0x040fe400078ec0ff */
[----:B------:R-:W-:Y:S02]  /*0250*/  ISETP.GE.U32.AND P1, PT, R4, 0x300, PT ;  /* 0x000003000400780c */ /* 0x000fe40003f26070 */
[----:B------:R-:W-:-:S13]  /*0260*/  ISETP.NE.AND P0, PT, R2, 0x300, PT ;  /* 0x000003000200780c */ /* 0x000fda0003f05270 */
[----:B------:R-:W-:Y:S05]  /*0270*/  @!P0 BRA `(.L_x_9) ;  /* 0x00000000003c8947 */ /* 0x000fea0003800000 */
[----:B------:R-:W0:Y:S01]  /*0280*/  LDC.64 R2, c[0x0][0x380] ;  /* 0x0000e000ff027b82 */ /* 0x000e220000000a00 */
[----:B------:R-:W-:-:S04]  /*0290*/  LEA.HI R4, R4, 0x1, RZ, 0x18 ;  /* 0x0000000104047811 */ /* 0x000fc800078fc0ff */
[----:B------:R-:W-:-:S04]  /*02a0*/  LOP3.LUT R4, R4, 0x3, RZ, 0xc0, !PT ;  /* 0x0000000304047812 */ /* 0x000fc800078ec0ff */
[----:B------:R-:W-:Y:S01]  /*02b0*/  IADD3 R4, PT, PT, -R4, RZ, RZ ;  /* 0x000000ff04047210 */ /* 0x000fe20007ffe1ff */
[----:B0-----:R-:W-:-:S05]  /*02c0*/  IMAD.WIDE.U32 R2, R11, 0x4, R2 ;  /* 0x000000040b027825 */ /* 0x001fca00078e0002 */
[----:B------:R-:W-:-:S07]  /*02d0*/  MOV R5, R3 ;  /* 0x0000000300057202 */ /* 0x000fce0000000f00 */
.L_x_10:
[----:B------:R-:W-:-:S06]  /*02e0*/  MOV R3, R5 ;  /* 0x0000000500037202 */ /* 0x000fcc0000000f00 */
[----:B------:R0:W2:Y:S01]  /*02f0*/  LDG.E.CONSTANT R3, desc[UR6][R2.64] ;  /* 0x0000000602037981 */ /* 0x0000a2000c1e9900 */
[----:B------:R-:W-:Y:S01]  /*0300*/  IADD3 R4, PT, PT, R4, 0x1, RZ ;  /* 0x0000000104047810 */ /* 0x000fe20007ffe0ff */
[----:B------:R-:W-:-:S03]  /*0310*/  VIADD R11, R11, 0x100 ;  /* 0x000001000b0b7836 */ /* 0x000fc60000000000 */
[----:B------:R-:W-:Y:S02]  /*0320*/  ISETP.NE.AND P0, PT, R4, RZ, PT ;  /* 0x000000ff0400720c */ /* 0x000fe40003f05270 */
[----:B0-----:R-:W-:-:S04]  /*0330*/  IADD3 R2, P2, PT, R2, 0x400, RZ ;  /* 0x0000040002027810 */ /* 0x001fc80007f5e0ff */
[----:B------:R-:W-:Y:S01]  /*0340*/  IADD3.X R5, PT, PT, RZ, R5, RZ, P2, !PT ;  /* 0x00000005ff057210 */ /* 0x000fe200017fe4ff */
[----:B--2--5:R-:W-:-:S06]  /*0350*/  FADD R0, R3, R0 ;  /* 0x0000000003007221 */ /* 0x024fcc0000000000 */
[----:B------:R-:W-:Y:S05]  /*0360*/  @P0 BRA `(.L_x_10) ;  /* 0xfffffffc00dc0947 */ /* 0x000fea000383ffff */
.L_x_9:
[----:B------:R-:W-:Y:S05]  /*0370*/  BSYNC.RECONVERGENT B2 ;  /* 0x0000000000027941 */ /* 0x000fea0003800200 */
.L_x_8:
[----:B------:R-:W-:Y:S05]  /*0380*/  @!P1 BRA `(.L_x_7) ;  /* 0x0000000400689947 */ /* 0x000fea0003800000 */
[----:B------:R-:W-:Y:S01]  /*0390*/  IADD3 R2, PT, PT, -R11, R20, RZ ;  /* 0x000000140b027210 */ /* 0x000fe20007ffe1ff */
[----:B------:R-:W-:Y:S01]  /*03a0*/  BSSY.RECONVERGENT B2, `(.L_x_11) ;  /* 0x0000031000027945 */ /* 0x000fe20003800200 */
[----:B------:R-:W-:Y:S02]  /*03b0*/  PLOP3.LUT P0, PT, PT, PT, PT, 0x80, 0x8 ;  /* 0x000000000008781c */ /* 0x000fe40003f0f070 */
[----:B------:R-:W-:-:S13]  /*03c0*/  ISETP.GT.AND P1, PT, R2, 0xc00, PT ;  /* 0x00000c000200780c */ /* 0x000fda0003f24270 */
[----:B------:R-:W-:Y:S05]  /*03d0*/  @!P1 BRA `(.L_x_12) ;  /* 0x0000000000b49947 */ /* 0x000fea0003800000 */
[----:B------:R-:W-:Y:S02]  /*03e0*/  PLOP3.LUT P0, PT, PT, PT, PT, 0x8, 0x80 ;  /* 0x000000000080781c */ /* 0x000fe40003f0e170 */
[----:B------:R-:W-:-:S11]  /*03f0*/  IADD3 R8, PT, PT, R20, -0xc00, RZ ;  /* 0xfffff40014087810 */ /* 0x000fd60007ffe0ff */
.L_x_13:
[----:B------:R-:W0:Y:S01]  /*0400*/  LDC.64 R6, c[0x0][0x380] ;  /* 0x0000e000ff067b82 */ /* 0x000e220000000a00 */
[C---:B------:R-:W-:Y:S01]  /*0410*/  IADD3 R5, PT, PT, R11.reuse, 0x400, RZ ;  /* 0x000004000b057810 */ /* 0x040fe20007ffe0ff */
[----:B0-----:R-:W-:-:S05]  /*0420*/  IMAD.WIDE R24, R11, 0x4, R6 ;  /* 0x000000040b187825 */ /* 0x001fca00078e0206 */
[----:B------:R-:W2:Y:S04]  /*0430*/  LDG.E.CONSTANT R13, desc[UR6][R24.64] ;  /* 0x00000006180d7981 */ /* 0x000ea8000c1e9900 */
[----:B------:R-:W3:Y:S01]  /*0440*/  LDG.E.CONSTANT R10, desc[UR6][R24.64+0x400] ;  /* 0x00040006180a7981 */ /* 0x000ee2000c1e9900 */
[----:B------:R-:W-:-:S03]  /*0450*/  IMAD.WIDE R4, R5, 0x4, R6 ;  /* 0x0000000405047825 */ /* 0x000fc600078e0206 */
[----:B------:R-:W4:Y:S04]  /*0460*/  LDG.E.CONSTANT R12, desc[UR6][R24.64+0x800] ;  /* 0x00080006180c7981 */ /* 0x000f28000c1e9900 */
[----:B------:R-:W4:Y:S04]  /*0470*/  LDG.E.CONSTANT R17, desc[UR6][R24.64+0xc00] ;  /* 0x000c000618117981 */ /* 0x000f28000c1e9900 */
[----:B------:R-:W4:Y:S01]  /*0480*/  LDG.E.CONSTANT R16, desc[UR6][R4.64] ;  /* 0x0000000604107981 */ /* 0x000f22000c1e9900 */
[----:B------:R-:W-:-:S03]  /*0490*/  IADD3 R3, PT, PT, R11, 0x800, RZ ;  /* 0x000008000b037810 */ /* 0x000fc60007ffe0ff */
[----:B------:R-:W4:Y:S04]  /*04a0*/  LDG.E.CONSTANT R15, desc[UR6][R4.64+0x400] ;  /* 0x00040006040f7981 */ /* 0x000f28000c1e9900 */
[----:B------:R-:W4:Y:S01]  /*04b0*/  LDG.E.CONSTANT R14, desc[UR6][R4.64+0x800] ;  /* 0x00080006040e7981 */ /* 0x000f22000c1e9900 */
[----:B------:R-:W-:-:S03]  /*04c0*/  IMAD.WIDE R2, R3, 0x4, R6 ;  /* 0x0000000403027825 */ /* 0x000fc600078e0206 */
[----:B------:R-:W4:Y:S04]  /*04d0*/  LDG.E.CONSTANT R22, desc[UR6][R4.64+0xc00] ;  /* 0x000c000604167981 */ /* 0x000f28000c1e9900 */
[----:B------:R-:W4:Y:S01]  /*04e0*/  LDG.E.CONSTANT R21, desc[UR6][R2.64] ;  /* 0x0000000602157981 */ /* 0x000f22000c1e9900 */
[----:B------:R-:W-:-:S03]  /*04f0*/  IADD3 R23, PT, PT, R11, 0xc00, RZ ;  /* 0x00000c000b177810 */ /* 0x000fc60007ffe0ff */
[----:B------:R-:W4:Y:S04]  /*0500*/  LDG.E.CONSTANT R19, desc[UR6][R2.64+0x400] ;  /* 0x0004000602137981 */ /* 0x000f28000c1e9900 */
[----:B------:R-:W4:Y:S01]  /*0510*/  LDG.E.CONSTANT R18, desc[UR6][R2.64+0x800] ;  /* 0x0008000602127981 */ /* 0x000f22000c1e9900 */
[----:B------:R-:W-:-:S03]  /*0520*/  IMAD.WIDE R6, R23, 0x4, R6 ;  /* 0x0000000417067825 */ /* 0x000fc600078e0206 */
[----:B------:R-:W4:Y:S04]  /*0530*/  LDG.E.CONSTANT R26, desc[UR6][R2.64+0xc00] ;  /* 0x000c0006021a7981 */ /* 0x000f28000c1e9900 */
[----:B------:R-:W4:Y:S04]  /*0540*/  LDG.E.CONSTANT R25, desc[UR6][R6.64] ;  /* 0x0000000606197981 */ /* 0x000f28000c1e9900 */
[----:B------:R-:W4:Y:S04]  /*0550*/  LDG.E.CONSTANT R23, desc[UR6][R6.64+0x400] ;  /* 0x0004000606177981 */ /* 0x000f28000c1e9900 */
[----:B------:R-:W4:Y:S04]  /*0560*/  LDG.E.CONSTANT R24, desc[UR6][R6.64+0x800] ;  /* 0x0008000606187981 */ /* 0x000f28000c1e9900 */
[----:B------:R-:W4:Y:S01]  /*0570*/  LDG.E.CONSTANT R27, desc[UR6][R6.64+0xc00] ;  /* 0x000c0006061b7981 */ /* 0x000f22000c1e9900 */
[----:B------:R-:W-:-:S04]  /*0580*/  IADD3 R11, PT, PT, R11, 0x1000, RZ ;  /* 0x000010000b0b7810 */ /* 0x000fc80007ffe0ff */
[----:B------:R-:W-:Y:S01]  /*0590*/  ISETP.GE.AND P1, PT, R11, R8, PT ;  /* 0x000000080b00720c */ /* 0x000fe20003f26270 */
[----:B--2--5:R-:W-:-:S04]  /*05a0*/  FADD R13, R13, R0 ;  /* 0x000000000d0d7221 */ /* 0x024fc80000000000 */
[----:B---3--:R-:W-:-:S04]  /*05b0*/  FADD R13, R13, R10 ;  /* 0x0000000a0d0d7221 */ /* 0x008fc80000000000 */
[----:B----4-:R-:W-:-:S04]  /*05c0*/  FADD R12, R13, R12 ;  /* 0x0000000c0d0c7221 */ /* 0x010fc80000000000 */
[----:B------:R-:W-:-:S04]  /*05d0*/  FADD R17, R12, R17 ;  /* 0x000000110c117221 */ /* 0x000fc80000000000 */
        /* <DEDUP_REMOVED lines=11> */
[----:B------:R-:W-:Y:S01]  /*0690*/  FADD R0, R24, R27 ;  /* 0x0000001b18007221 */ /* 0x000fe20000000000 */
[----:B------:R-:W-:Y:S06]  /*06a0*/  @!P1 BRA `(.L_x_13) ;  /* 0xfffffffc00549947 */ /* 0x000fec000383ffff */
.L_x_12:
[----:B------:R-:W-:Y:S05]  /*06b0*/  BSYNC.RECONVERGENT B2 ;  /* 0x0000000000027941 */ /* 0x000fea0003800200 */
.L_x_11:
[----:B------:R-:W-:Y:S01]  /*06c0*/  IADD3 R2, PT, PT, -R11, R20, RZ ;  /* 0x000000140b027210 */ /* 0x000fe20007ffe1ff */
[----:B------:R-:W-:Y:S03]  /*06d0*/  BSSY.RECONVERGENT B2, `(.L_x_14) ;  /* 0x0000019000027945 */ /* 0x000fe60003800200 */
[----:B------:R-:W-:-:S13]  /*06e0*/  ISETP.GT.AND P1, PT, R2, 0x400, PT ;  /* 0x000004000200780c */ /* 0x000fda0003f24270 */
[----:B------:R-:W-:Y:S05]  /*06f0*/  @!P1 BRA `(.L_x_15) ;  /* 0x0000000000589947 */ /* 0x000fea0003800000 */
[----:B------:R-:W0:Y:S01]  /*0700*/  LDC.64 R4, c[0x0][0x380] ;  /* 0x0000e000ff047b82 */ /* 0x000e220000000a00 */
[C---:B------:R-:W-:Y:S02]  /*0710*/  VIADD R15, R11.reuse, 0x400 ;  /* 0x000004000b0f7836 */ /* 0x040fe40000000000 */
[----:B0-----:R-:W-:-:S05]  /*0720*/  IMAD.WIDE R2, R11, 0x4, R4 ;  /* 0x000000040b027825 */ /* 0x001fca00078e0204 */
[----:B------:R-:W2:Y:S04]  /*0730*/  LDG.E.CONSTANT R7, desc[UR6][R2.64] ;  /* 0x0000000602077981 */ /* 0x000ea8000c1e9900 */
[----:B------:R-:W3:Y:S01]  /*0740*/  LDG.E.CONSTANT R6, desc[UR6][R2.64+0x400] ;  /* 0x0004000602067981 */ /* 0x000ee2000c1e9900 */
[----:B------:R-:W-:-:S03]  /*0750*/  IMAD.WIDE R4, R15, 0x4, R4 ;  /* 0x000000040f047825 */ /* 0x000fc600078e0204 */
[----:B------:R-:W4:Y:S04]  /*0760*/  LDG.E.CONSTANT R13, desc[UR6][R2.64+0x800] ;  /* 0x00080006020d7981 */ /* 0x000f28000c1e9900 */
[----:B------:R-:W4:Y:S04]  /*0770*/  LDG.E.CONSTANT R15, desc[UR6][R2.64+0xc00] ;  /* 0x000c0006020f7981 */ /* 0x000f28000c1e9900 */
[----:B------:R-:W4:Y:S04]  /*0780*/  LDG.E.CONSTANT R17, desc[UR6][R4.64] ;  /* 0x0000000604117981 */ /* 0x000f28000c1e9900 */
[----:B------:R-:W4:Y:S04]  /*0790*/  LDG.E.CONSTANT R19, desc[UR6][R4.64+0x400] ;  /* 0x0004000604137981 */ /* 0x000f28000c1e9900 */
[----:B------:R-:W4:Y:S04]  /*07a0*/  LDG.E.CONSTANT R21, desc[UR6][R4.64+0x800] ;  /* 0x0008000604157981 */ /* 0x000f28000c1e9900 */
[----:B------:R-:W4:Y:S01]  /*07b0*/  LDG.E.CONSTANT R23, desc[UR6][R4.64+0xc00] ;  /* 0x000c000604177981 */ /* 0x000f22000c1e9900 */
[----:B------:R-:W-:-:S02]  /*07c0*/  PLOP3.LUT P0, PT, PT, PT, PT, 0x8, 0x80 ;  /* 0x000000000080781c */ /* 0x000fc40003f0e170 */
[----:B------:R-:W-:Y:S01]  /*07d0*/  IADD3 R11, PT, PT, R11, 0x800, RZ ;  /* 0x000008000b0b7810 */ /* 0x000fe20007ffe0ff */
[----:B--2--5:R-:W-:-:S04]  /*07e0*/  FADD R7, R0, R7 ;  /* 0x0000000700077221 */ /* 0x024fc80000000000 */
[----:B---3--:R-:W-:-:S04]  /*07f0*/  FADD R6, R7, R6 ;  /* 0x0000000607067221 */ /* 0x008fc80000000000 */
[----:B----4-:R-:W-:-:S04]  /*0800*/  FADD R6, R6, R13 ;  /* 0x0000000d06067221 */ /* 0x010fc80000000000 */
[----:B------:R-:W-:-:S04]  /*0810*/  FADD R6, R6, R15 ;  /* 0x0000000f06067221 */ /* 0x000fc80000000000 */
[----:B------:R-:W-:-:S04]  /*0820*/  FADD R6, R6, R17 ;  /* 0x0000001106067221 */ /* 0x000fc80000000000 */
[----:B------:R-:W-:-:S04]  /*0830*/  FADD R6, R6, R19 ;  /* 0x0000001306067221 */ /* 0x000fc80000000000 */
[----:B------:R-:W-:-:S04]  /*0840*/  FADD R6, R6, R21 ;  /* 0x0000001506067221 */ /* 0x000fc80000000000 */
[----:B------:R-:W-:-:S07]  /*0850*/  FADD R0, R6, R23 ;  /* 0x0000001706007221 */ /* 0x000fce0000000000 */
.L_x_15:
[----:B------:R-:W-:Y:S05]  /*0860*/  BSYNC.RECONVERGENT B2 ;  /* 0x0000000000027941 */ /* 0x000fea0003800200 */
.L_x_14:
[----:B------:R-:W-:-:S13]  /*0870*/  ISETP.LT.OR P0, PT, R11, R20, P0 ;  /* 0x000000140b00720c */ /* 0x000fda0000701670 */
[----:B------:R-:W-:Y:S05]  /*0880*/  @!P0 BRA `(.L_x_7) ;  /* 0x0000000000288947 */ /* 0x000fea0003800000 */
[----:B------:R-:W0:Y:S02]  /*0890*/  LDC.64 R2, c[0x0][0x380] ;  /* 0x0000e000ff027b82 */ /* 0x000e240000000a00 */
[----:B0-----:R-:W-:-:S05]  /*08a0*/  IMAD.WIDE R2, R11, 0x4, R2 ;  /* 0x000000040b027825 */ /* 0x001fca00078e0202 */
[----:B------:R-:W2:Y:S04]  /*08b0*/  LDG.E.CONSTANT R5, desc[UR6][R2.64] ;  /* 0x0000000602057981 */ /* 0x000ea8000c1e9900 */
[----:B------:R-:W3:Y:S04]  /*08c0*/  LDG.E.CONSTANT R4, desc[UR6][R2.64+0x400] ;  /* 0x0004000602047981 */ /* 0x000ee8000c1e9900 */
[----:B------:R-:W4:Y:S04]  /*08d0*/  LDG.E.CONSTANT R7, desc[UR6][R2.64+0x800] ;  /* 0x0008000602077981 */ /* 0x000f28000c1e9900 */
[----:B------:R-:W4:Y:S01]  /*08e0*/  LDG.E.CONSTANT R11, desc[UR6][R2.64+0xc00] ;  /* 0x000c0006020b7981 */ /* 0x000f22000c1e9900 */
[----:B--2--5:R-:W-:-:S04]  /*08f0*/  FADD R5, R0, R5 ;  /* 0x0000000500057221 */ /* 0x024fc80000000000 */
[----:B---3--:R-:W-:-:S04]  /*0900*/  FADD R4, R5, R4 ;  /* 0x0000000405047221 */ /* 0x008fc80000000000 */
[----:B----4-:R-:W-:-:S04]  /*0910*/  FADD R4, R4, R7 ;  /* 0x0000000704047221 */ /* 0x010fc80000000000 */
[----:B------:R-:W-:-:S07]  /*0920*/  FADD R0, R4, R11 ;  /* 0x0000000b04007221 */ /* 0x000fce0000000000 */
.L_x_7:
[----:B------:R-:W-:Y:S05]  /*0930*/  BSYNC.RECONVERGENT B1 ;  /* 0x0000000000017941 */ /* 0x000fea0003800200 */
.L_x_6:
[----:B------:R-:W-:Y:S02]  /*0940*/  ISETP.GE.AND P0, PT, R20, 0x100, PT ;  /* 0x000001001400780c */ /* 0x000fe40003f06270 */
[----:B-----5:R-:W-:-:S11]  /*0950*/  MOV R7, R0 ;  /* 0x0000000000077202 */ /* 0x020fd60000000f00 */
[----:B------:R-:W-:Y:S05]  /*0960*/  @!P0 BRA `(.L_x_16) ;  /* 0x0000000000ac8947 */ /* 0x000fea0003800000 */
[----:B------:R-:W1:Y:S01]  /*0970*/  S2R R6, SR_LANEID ;  /* 0x0000000000067919 */ /* 0x000e620000000000 */
[----:B------:R-:W2:Y:S02]  /*0980*/  SHFL.DOWN PT, R0, R7, 0x1, 0x1f ;  /* 0x08201f0007007f89 */ /* 0x000ea400000e0000 */
[----:B--2---:R-:W-:Y:S01]  /*0990*/  FADD R0, R0, R7 ;  /* 0x0000000700007221 */ /* 0x004fe20000000000 */
[C---:B-1----:R-:W-:Y:S02]  /*09a0*/  ISETP.GT.AND P0, PT, R6.reuse, 0x1e, PT ;  /* 0x0000001e0600780c */ /* 0x042fe40003f04270 */
[C---:B------:R-:W-:Y:S02]  /*09b0*/  ISETP.NE.AND P1, PT, R6.reuse, RZ, PT ;  /* 0x000000ff0600720c */ /* 0x040fe40003f25270 */
[----:B------:R-:W-:Y:S02]  /*09c0*/  FSEL R0, R7, R0, P0 ;  /* 0x0000000007007208 */ /* 0x000fe40000000000 */
[----:B------:R-:W-:-:S03]  /*09d0*/  ISETP.GT.AND P0, PT, R6, 0x1d, PT ;  /* 0x0000001d0600780c */ /* 0x000fc60003f04270 */
[----:B0-----:R-:W0:Y:S06]  /*09e0*/  SHFL.DOWN PT, R3, R0, 0x2, 0x1f ;  /* 0x08401f0000037f89 */ /* 0x001e2c00000e0000 */
[----:B------:R-:W1:Y:S01]  /*09f0*/  @!P1 S2R R5, SR_CgaCtaId ;  /* 0x0000000000059919 */ /* 0x000e620000008800 */
[----:B------:R-:W-:Y:S02]  /*0a00*/  @!P1 MOV R4, 0x400 ;  /* 0x0000040000049802 */ /* 0x000fe40000000f00 */
[----:B------:R-:W-:-:S04]  /*0a10*/  @!P1 SHF.R.U32.HI R2, RZ, 0x3, R9 ;  /* 0x00000003ff029819 */ /* 0x000fc80000011609 */
[----:B------:R-:W-:Y:S01]  /*0a20*/  @!P1 LOP3.LUT R2, R2, 0x7c, RZ, 0xc0, !PT ;  /* 0x0000007c02029812 */ /* 0x000fe200078ec0ff */
[----:B0-----:R-:W-:Y:S01]  /*0a30*/  @!P0 FADD R0, R0, R3 ;  /* 0x0000000300008221 */ /* 0x001fe20000000000 */
[----:B------:R-:W-:-:S04]  /*0a40*/  ISETP.GT.AND P0, PT, R6, 0x1b, PT ;  /* 0x0000001b0600780c */ /* 0x000fc80003f04270 */
[----:B------:R-:W0:Y:S01]  /*0a50*/  SHFL.DOWN PT, R3, R0, 0x4, 0x1f ;  /* 0x08801f0000037f89 */ /* 0x000e2200000e0000 */
[----:B-1----:R-:W-:-:S04]  /*0a60*/  @!P1 LEA R5, R5, R4, 0x18 ;  /* 0x0000000405059211 */ /* 0x002fc800078ec0ff */
[----:B------:R-:W-:-:S04]  /*0a70*/  @!P1 IADD3 R2, PT, PT, R2, R5, RZ ;  /* 0x0000000502029210 */ /* 0x000fc80007ffe0ff */
[----:B0-----:R-:W-:Y:S01]  /*0a80*/  @!P0 FADD R0, R0, R3 ;  /* 0x0000000300008221 */ /* 0x001fe20000000000 */
[----:B------:R-:W-:-:S04]  /*0a90*/  ISETP.GT.AND P0, PT, R6, 0x17, PT ;  /* 0x000000170600780c */ /* 0x000fc80003f04270 */
[----:B------:R-:W0:Y:S09]  /*0aa0*/  SHFL.DOWN PT, R3, R0, 0x8, 0x1f ;  /* 0x09001f0000037f89 */ /* 0x000e3200000e0000 */
[----:B0-----:R-:W-:Y:S01]  /*0ab0*/  @!P0 FADD R0, R0, R3 ;  /* 0x0000000300008221 */ /* 0x001fe20000000000 */
[----:B------:R-:W-:-:S04]  /*0ac0*/  ISETP.NE.AND P0, PT, R9, RZ, PT ;  /* 0x000000ff0900720c */ /* 0x000fc80003f05270 */
[----:B------:R-:W0:Y:S02]  /*0ad0*/  SHFL.DOWN PT, R3, R0, 0x10, 0x1f ;  /* 0x0a001f0000037f89 */ /* 0x000e2400000e0000 */
[----:B0-----:R-:W-:-:S05]  /*0ae0*/  FADD R3, R0, R3 ;  /* 0x0000000300037221 */ /* 0x001fca0000000000 */
[----:B------:R0:W-:Y:S01]  /*0af0*/  @!P1 STS [R2+0x8], R3 ;  /* 0x0000080302009388 */ /* 0x0001e20000000800 */
[----:B------:R-:W-:Y:S01]  /*0b00*/  BAR.SYNC.DEFER_BLOCKING 0x0 ;  /* 0x0000000000007b1d */ /* 0x000fe20000010000 */
[----:B------:R-:W-:-:S04]  /*0b10*/  ISETP.GT.AND P1, PT, R6, 0xf, PT ;  /* 0x0000000f0600780c */ /* 0x000fc80003f24270 */
[----:B------:R-:W-:Y:S01]  /*0b20*/  FSEL R0, R0, R3, P1 ;  /* 0x0000000300007208 */ /* 0x000fe20000800000 */
[----:B------:R-:W-:Y:S08]  /*0b30*/  @P0 BRA `(.L_x_17) ;  /* 0x0000003000900947 */ /* 0x000ff00003800000 */
[----:B------:R-:W1:Y:S01]  /*0b40*/  S2UR UR5, SR_CgaCtaId ;  /* 0x00000000000579c3 */ /* 0x000e620000008800 */
[----:B------:R-:W-:Y:S02]  /*0b50*/  UMOV UR4, 0x400 ;  /* 0x0000040000047882 */ /* 0x000fe40000000000 */
[----:B-1----:R-:W-:-:S09]  /*0b60*/  ULEA UR4, UR5, UR4, 0x18 ;  /* 0x0000000405047291 */ /* 0x002fd2000f8ec0ff */
[----:B0-----:R-:W0:Y:S04]  /*0b70*/  LDS R3, [UR4+0xc] ;  /* 0x00000c04ff037984 */ /* 0x001e280008000800 */
[----:B------:R-:W1:Y:S04]  /*0b80*/  LDS.128 R4, [UR4+0x10] ;  /* 0x00001004ff047984 */ /* 0x000e680008000c00 */
[----:B------:R-:W2:Y:S01]  /*0b90*/  LDS.64 R8, [UR4+0x20] ;  /* 0x00002004ff087984 */ /* 0x000ea20008000a00 */
[----:B0-----:R-:W-:-:S04]  /*0ba0*/  FADD R3, R0, R3 ;  /* 0x0000000300037221 */ /* 0x001fc80000000000 */
[----:B-1----:R-:W-:-:S04]  /*0bb0*/  FADD R4, R3, R4 ;  /* 0x0000000403047221 */ /* 0x002fc80000000000 */
[----:B------:R-:W-:-:S04]  /*0bc0*/  FADD R5, R4, R5 ;  /* 0x0000000504057221 */ /* 0x000fc80000000000 */
[----:B------:R-:W-:-:S04]  /*0bd0*/  FADD R6, R5, R6 ;  /* 0x0000000605067221 */ /* 0x000fc80000000000 */
[----:B------:R-:W-:-:S04]  /*0be0*/  FADD R7, R6, R7 ;  /* 0x0000000706077221 */ /* 0x000fc80000000000 */
[----:B--2---:R-:W-:-:S04]  /*0bf0*/  FADD R8, R7, R8 ;  /* 0x0000000807087221 */ /* 0x004fc80000000000 */
[----:B------:R-:W-:Y:S01]  /*0c00*/  FADD R0, R8, R9 ;  /* 0x0000000908007221 */ /* 0x000fe20000000000 */
[----:B------:R-:W-:Y:S06]  /*0c10*/  BRA `(.L_x_17) ;  /* 0x0000003000587947 */ /* 0x000fec0003800000 */
.L_x_16:
[----:B------:R-:W1:Y:S01]  /*0c20*/  S2R R4, SR_LANEID ;  /* 0x0000000000047919 */ /* 0x000e620000000000 */
[----:B------:R-:W-:-:S04]  /*0c30*/  LOP3.LUT R0, R9, 0x3e0, RZ, 0xc0, !PT ;  /* 0x000003e009007812 */ /* 0x000fc800078ec0ff */
[----:B0-----:R-:W-:Y:S02]  /*0c40*/  IADD3 R3, PT, PT, R0, 0x20, RZ ;  /* 0x0000002000037810 */ /* 0x001fe40007ffe0ff */
[----:B------:R-:W-:Y:S02]  /*0c50*/  LOP3.LUT R5, RZ, R0, RZ, 0x33, !PT ;  /* 0x00000000ff057212 */ /* 0x000fe400078e33ff */
[-C--:B------:R-:W-:Y:S02]  /*0c60*/  ISETP.GT.AND P0, PT, R3, R20.reuse, PT ;  /* 0x000000140300720c */ /* 0x080fe40003f04270 */
[----:B------:R-:W-:-:S04]  /*0c70*/  IADD3 R5, PT, PT, R5, R20, RZ ;  /* 0x0000001405057210 */ /* 0x000fc80007ffe0ff */
[----:B------:R-:W-:-:S05]  /*0c80*/  SEL R5, R5, 0x1f, P0 ;  /* 0x0000001f05057807 */ /* 0x000fca0000000000 */
[----:B------:R-:W0:Y:S01]  /*0c90*/  SHFL.DOWN PT, R0, R7, 0x1, R5 ;  /* 0x0820000007007989 */ /* 0x000e2200000e0005 */
[C---:B-1----:R-:W-:Y:S02]  /*0ca0*/  ISETP.GE.AND P0, PT, R4.reuse, R5, PT ;  /* 0x000000050400720c */ /* 0x042fe40003f06270 */
[C---:B------:R-:W-:Y:S02]  /*0cb0*/  IADD3 R2, PT, PT, R4.reuse, 0x2, RZ ;  /* 0x0000000204027810 */ /* 0x040fe40007ffe0ff */
[----:B------:R-:W-:-:S09]  /*0cc0*/  ISETP.NE.AND P1, PT, R4, RZ, PT ;  /* 0x000000ff0400720c */ /* 0x000fd20003f25270 */
[----:B0-----:R-:W-:Y:S01]  /*0cd0*/  @!P0 FADD R7, R0, R7 ;  /* 0x0000000700078221 */ /* 0x001fe20000000000 */
[-C--:B------:R-:W-:Y:S02]  /*0ce0*/  ISETP.GT.AND P0, PT, R2, R5.reuse, PT ;  /* 0x000000050200720c */ /* 0x080fe40003f04270 */
[----:B------:R-:W-:Y:S01]  /*0cf0*/  IADD3 R2, PT, PT, R4, 0x4, RZ ;  /* 0x0000000404027810 */ /* 0x000fe20007ffe0ff */
[----:B------:R-:W0:Y:S01]  /*0d00*/  @!P1 S2R R6, SR_CgaCtaId ;  /* 0x0000000000069919 */ /* 0x000e220000008800 */
[----:B------:R-:W-:Y:S01]  /*0d10*/  @!P1 MOV R3, 0x400 ;  /* 0x0000040000039802 */ /* 0x000fe20000000f00 */
[----:B------:R-:W1:Y:S08]  /*0d20*/  SHFL.DOWN PT, R0, R7, 0x2, R5 ;  /* 0x0840000007007989 */ /* 0x000e7000000e0005 */
[----:B-1----:R-:W-:Y:S01]  /*0d30*/  @!P0 FADD R7, R7, R0 ;  /* 0x0000000007078221 */ /* 0x002fe20000000000 */
[----:B------:R-:W-:-:S02]  /*0d40*/  ISETP.GT.AND P0, PT, R2, R5, PT ;  /* 0x000000050200720c */ /* 0x000fc40003f04270 */
[----:B------:R-:W-:Y:S02]  /*0d50*/  IADD3 R2, PT, PT, R4, 0x8, RZ ;  /* 0x0000000804027810 */ /* 0x000fe40007ffe0ff */
[----:B------:R-:W1:Y:S01]  /*0d60*/  SHFL.DOWN PT, R0, R7, 0x4, R5 ;  /* 0x0880000007007989 */ /* 0x000e6200000e0005 */
[----:B0-----:R-:W-:-:S08]  /*0d70*/  @!P1 LEA R3, R6, R3, 0x18 ;  /* 0x0000000306039211 */ /* 0x001fd000078ec0ff */
[----:B-1----:R-:W-:Y:S01]  /*0d80*/  @!P0 FADD R7, R7, R0 ;  /* 0x0000000007078221 */ /* 0x002fe20000000000 */
[----:B------:R-:W-:Y:S01]  /*0d90*/  ISETP.GT.AND P0, PT, R2, R5, PT ;  /* 0x000000050200720c */ /* 0x000fe20003f04270 */
[----:B------:R-:W-:-:S03]  /*0da0*/  VIADD R2, R4, 0x10 ;  /* 0x0000001004027836 */ /* 0x000fc60000000000 */
[----:B------:R-:W0:Y:S09]  /*0db0*/  SHFL.DOWN PT, R0, R7, 0x8, R5 ;  /* 0x0900000007007989 */ /* 0x000e3200000e0005 */
[----:B0-----:R-:W-:Y:S01]  /*0dc0*/  @!P0 FADD R7, R7, R0 ;  /* 0x0000000007078221 */ /* 0x001fe20000000000 */
[----:B------:R-:W-:-:S02]  /*0dd0*/  ISETP.GT.AND P0, PT, R2, R5, PT ;  /* 0x000000050200720c */ /* 0x000fc40003f04270 */
[----:B------:R-:W-:Y:S02]  /*0de0*/  @!P1 SHF.R.U32.HI R2, RZ, 0x3, R9 ;  /* 0x00000003ff029819 */ /* 0x000fe40000011609 */
[----:B------:R-:W0:Y:S02]  /*0df0*/  SHFL.DOWN PT, R0, R7, 0x10, R5 ;  /* 0x0a00000007007989 */ /* 0x000e2400000e0005 */
[----:B------:R-:W-:-:S04]  /*0e00*/  @!P1 LOP3.LUT R2, R2, 0x7c, RZ, 0xc0, !PT ;  /* 0x0000007c02029812 */ /* 0x000fc800078ec0ff */
[----:B------:R-:W-:-:S03]  /*0e10*/  @!P1 IADD3 R3, PT, PT, R2, R3, RZ ;  /* 0x0000000302039210 */ /* 0x000fc60007ffe0ff */
[----:B0-----:R-:W-:Y:S01]  /*0e20*/  @!P0 FADD R7, R7, R0 ;  /* 0x0000000007078221 */ /* 0x001fe20000000000 */
[----:B------:R-:W-:-:S04]  /*0e30*/  ISETP.NE.AND P0, PT, R9, RZ, PT ;  /* 0x000000ff0900720c */ /* 0x000fc80003f05270 */
[----:B------:R-:W-:-:S05]  /*0e40*/  MOV R0, R7 ;  /* 0x0000000700007202 */ /* 0x000fca0000000f00 */
[----:B------:R4:W-:Y:S01]  /*0e50*/  @!P1 STS [R3+0x8], R0 ;  /* 0x0000080003009388 */ /* 0x0009e20000000800 */
[----:B------:R-:W-:Y:S06]  /*0e60*/  BAR.SYNC.DEFER_BLOCKING 0x0 ;  /* 0x0000000000007b1d */ /* 0x000fec0000010000 */
[----:B------:R-:W-:Y:S05]  /*0e70*/  @P0 BRA `(.L_x_17) ;  /* 0x0000002c00c00947 */ /* 0x000fea0003800000 */
[----:B------:R-:W0:Y:S01]  /*0e80*/  S2UR UR5, SR_CgaCtaId ;  /* 0x00000000000579c3 */ /* 0x000e220000008800 */
[----:B------:R-:W-:Y:S01]  /*0e90*/  UMOV UR4, 0x400 ;  /* 0x0000040000047882 */ /* 0x000fe20000000000 */
[C---:B------:R-:W-:Y:S02]  /*0ea0*/  ISETP.GT.AND P2, PT, R20.reuse, 0x20, PT ;  /* 0x000000201400780c */ /* 0x040fe40003f44270 */
[C---:B------:R-:W-:Y:S02]  /*0eb0*/  ISETP.GT.AND P4, PT, R20.reuse, 0x40, PT ;  /* 0x000000401400780c */ /* 0x040fe40003f84270 */
[C---:B------:R-:W-:Y:S02]  /*0ec0*/  ISETP.GT.AND P3, PT, R20.reuse, 0x60, PT ;  /* 0x000000601400780c */ /* 0x040fe40003f64270 */
[----:B------:R-:W-:Y:S01]  /*0ed0*/  ISETP.GT.AND P1, PT, R20, 0x80, PT ;  /* 0x000000801400780c */ /* 0x000fe20003f24270 */
[----:B0-----:R-:W-:-:S09]  /*0ee0*/  ULEA UR4, UR5, UR4, 0x18 ;  /* 0x0000000405047291 */ /* 0x001fd2000f8ec0ff */
[----:B----4-:R-:W0:Y:S04]  /*0ef0*/  LDS R3, [UR4+0xc] ;  /* 0x00000c04ff037984 */ /* 0x010e280008000800 */
[----:B------:R-:W1:Y:S04]  /*0f00*/  LDS.128 R4, [UR4+0x10] ;  /* 0x00001004ff047984 */ /* 0x000e680008000c00 */
[----:B------:R-:W2:Y:S01]  /*0f10*/  LDS.64 R8, [UR4+0x20] ;  /* 0x00002004ff087984 */ /* 0x000ea20008000a00 */
[----:B0-----:R-:W-:Y:S01]  /*0f20*/  @P2 FADD R0, R0, R3 ;  /* 0x0000000300002221 */ /* 0x001fe20000000000 */
[----:B------:R-:W-:-:S03]  /*0f30*/  ISETP.GT.AND P2, PT, R20, 0xa0, PT ;  /* 0x000000a01400780c */ /* 0x000fc60003f44270 */
[----:B-1----:R-:W-:Y:S01]  /*0f40*/  @P4 FADD R0, R0, R4 ;  /* 0x0000000400004221 */ /* 0x002fe20000000000 */
[----:B------:R-:W-:-:S03]  /*0f50*/  ISETP.GT.AND P4, PT, R20, 0xc0, PT ;  /* 0x000000c01400780c */ /* 0x000fc60003f84270 */
[----:B------:R-:W-:Y:S01]  /*0f60*/  @P3 FADD R0, R0, R5 ;  /* 0x0000000500003221 */ /* 0x000fe20000000000 */
[----:B------:R-:W-:-:S03]  /*0f70*/  ISETP.GT.AND P3, PT, R20, 0xe0, PT ;  /* 0x000000e01400780c */ /* 0x000fc60003f64270 */
[----:B------:R-:W-:-:S04]  /*0f80*/  @P1 FADD R0, R0, R6 ;  /* 0x0000000600001221 */ /* 0x000fc80000000000 */
[----:B------:R-:W-:-:S04]  /*0f90*/  @P2 FADD R0, R0, R7 ;  /* 0x0000000700002221 */ /* 0x000fc80000000000 */
[----:B--2---:R-:W-:-:S04]  /*0fa0*/  @P4 FADD R0, R0, R8 ;  /* 0x0000000800004221 */ /* 0x004fc80000000000 */
[----:B------:R-:W-:Y:S01]  /*0fb0*/  @P3 FADD R0, R0, R9 ;  /* 0x0000000900003221 */ /* 0x000fe20000000000 */
[----:B------:R-:W-:Y:S06]  /*0fc0*/  BRA `(.L_x_17) ;  /* 0x0000002c006c7947 */ /* 0x000fec0003800000 */
.L_x_3:
[----:B------:R-:W0:Y:S01]  /*0fd0*/  S2R R0, SR_TID.X ;  /* 0x0000000000007919 */ /* 0x000e220000002100 */
[----:B------:R-:W1:Y:S01]  /*0fe0*/  LDC.64 R2, c[0x0][0x380] ;  /* 0x0000e000ff027b82 */ /* 0x000e620000000a00 */
[----:B0-----:R-:W-:-:S05]  /*0ff0*/  SHF.L.U32 R5, R0, 0x2, RZ ;  /* 0x0000000200057819 */ /* 0x001fca00000006ff */
[----:B-1----:R-:W-:-:S05]  /*1000*/  IMAD.WIDE.U32 R2, R5, 0x4, R2 ;  /* 0x0000000405027825 */ /* 0x002fca00078e0002 */
[----:B------:R-:W2:Y:S04]  /*1010*/  LDG.E.128.CONSTANT R4, desc[UR6][R2.64] ;  /* 0x0000000602047981 */ /* 0x000ea8000c1e9d00 */
[----:B------:R-:W3:Y:S04]  /*1020*/  LDG.E.128.CONSTANT R8, desc[UR6][R2.64+0x1000] ;  /* 0x0010000602087981 */ /* 0x000ee8000c1e9d00 */
[----:B------:R-:W4:Y:S04]  /*1030*/  LDG.E.128.CONSTANT R12, desc[UR6][R2.64+0x2000] ;  /* 0x00200006020c7981 */ /* 0x000f28000c1e9d00 */
[----:B------:R-:W5:Y:S01]  /*1040*/  LDG.E.128.CONSTANT R16, desc[UR6][R2.64+0x3000] ;  /* 0x0030000602107981 */ /* 0x000f62000c1e9d00 */
[----:B------:R-:W-:Y:S01]  /*1050*/  ISETP.GE.U32.AND P0, PT, R20, 0x2000, PT ;  /* 0x000020001400780c */ /* 0x000fe20003f06070 */
[----:B------:R-:W-:-:S02]  /*1060*/  HFMA2 R23, -RZ, RZ, 0, 0.00048828125 ;  /* 0x00001000ff177431 */ /* 0x000fc400000001ff */
[----:B--2---:R-:W-:Y:S01]  /*1070*/  FADD R4, R4, R5 ;  /* 0x0000000504047221 */ /* 0x004fe20000000000 */
[----:B------:R-:W-:Y:S01]  /*1080*/  FADD R7, R6, R7 ;  /* 0x0000000706077221 */ /* 0x000fe20000000000 */
[----:B---3--:R-:W-:Y:S01]  /*1090*/  FADD R8, R8, R9 ;  /* 0x0000000908087221 */ /* 0x008fe20000000000 */
[----:B------:R-:W-:Y:S02]  /*10a0*/  FADD R11, R10, R11 ;  /* 0x0000000b0a0b7221 */ /* 0x000fe40000000000 */
[----:B------:R-:W-:Y:S01]  /*10b0*/  FADD R4, R4, R7 ;  /* 0x0000000704047221 */ /* 0x000fe20000000000 */
[----:B----4-:R-:W-:Y:S01]  /*10c0*/  FADD R12, R12, R13 ;  /* 0x0000000d0c0c7221 */ /* 0x010fe20000000000 */
[----:B------:R-:W-:Y:S01]  /*10d0*/  FADD R15, R14, R15 ;  /* 0x0000000f0e0f7221 */ /* 0x000fe20000000000 */
[----:B------:R-:W-:Y:S01]  /*10e0*/  FADD R11, R8, R11 ;  /* 0x0000000b080b7221 */ /* 0x000fe20000000000 */
[----:B-----5:R-:W-:Y:S01]  /*10f0*/  FADD R16, R16, R17 ;  /* 0x0000001110107221 */ /* 0x020fe20000000000 */
[----:B------:R-:W-:Y:S01]  /*1100*/  FADD R19, R18, R19 ;  /* 0x0000001312137221 */ /* 0x000fe20000000000 */
[----:B------:R-:W-:Y:S01]  /*1110*/  FADD R12, R12, R15 ;  /* 0x0000000f0c0c7221 */ /* 0x000fe20000000000 */
[----:B------:R-:W-:-:S02]  /*1120*/  FADD R4, R4, R11 ;  /* 0x0000000b04047221 */ /* 0x000fc40000000000 */
[----:B------:R-:W-:-:S04]  /*1130*/  FADD R19, R16, R19 ;  /* 0x0000001310137221 */ /* 0x000fc80000000000 */
[----:B------:R-:W-:-:S04]  /*1140*/  FADD R19, R12, R19 ;  /* 0x000000130c137221 */ /* 0x000fc80000000000 */
[----:B------:R-:W-:Y:S01]  /*1150*/  FADD R21, R4, R19 ;  /* 0x0000001304157221 */ /* 0x000fe20000000000 */
[----:B------:R-:W-:Y:S06]  /*1160*/  @!P0 BRA `(.L_x_18) ;  /* 0x00000000007c8947 */ /* 0x000fec0003800000 */
[----:B------:R-:W0:Y:S01]  /*1170*/  LDC R24, c[0x0][0x390] ;  /* 0x0000e400ff187b82 */ /* 0x000e220000000800 */
[----:B------:R-:W-:Y:S02]  /*1180*/  IADD3 R22, PT, PT, R20, -0x1000, RZ ;  /* 0xfffff00014167810 */ /* 0x000fe40007ffe0ff */
[----:B------:R-:W-:-:S07]  /*1190*/  MOV R23, 0x1000 ;  /* 0x0000100000177802 */ /* 0x000fce0000000f00 */
.L_x_20:
[----:B------:R-:W-:-:S05]  /*11a0*/  IMAD.WIDE R26, R23, 0x4, R2 ;  /* 0x00000004171a7825 */ /* 0x000fca00078e0202 */
[----:B------:R-:W2:Y:S04]  /*11b0*/  LDG.E.128.CONSTANT R16, desc[UR6][R26.64+0x2000] ;  /* 0x002000061a107981 */ /* 0x000ea8000c1e9d00 */
[----:B------:R-:W3:Y:S04]  /*11c0*/  LDG.E.128.CONSTANT R4, desc[UR6][R26.64+0x3000] ;  /* 0x003000061a047981 */ /* 0x000ee8000c1e9d00 */
[----:B------:R-:W4:Y:S04]  /*11d0*/  LDG.E.128.CONSTANT R8, desc[UR6][R26.64] ;  /* 0x000000061a087981 */ /* 0x000f28000c1e9d00 */
[----:B------:R-:W5:Y:S01]  /*11e0*/  LDG.E.128.CONSTANT R12, desc[UR6][R26.64+0x1000] ;  /* 0x001000061a0c7981 */ /* 0x000f62000c1e9d00 */
[----:B0-----:R-:W-:Y:S01]  /*11f0*/  MOV R20, R24 ;  /* 0x0000001800147202 */ /* 0x001fe20000000f00 */
[----:B--2---:R-:W-:Y:S01]  /*1200*/  FADD R17, R17, R18 ;  /* 0x0000001211117221 */ /* 0x004fe20000000000 */
[----:B---3--:R-:W-:-:S02]  /*1210*/  FADD R18, R19, R4 ;  /* 0x0000000413127221 */ /* 0x008fc40000000000 */
[----:B------:R-:W-:Y:S01]  /*1220*/  IADD3 R4, PT, PT, -R23, R20, RZ ;  /* 0x0000001417047210 */ /* 0x000fe20007ffe1ff */
[----:B------:R-:W-:Y:S01]  /*1230*/  FADD R5, R5, R6 ;  /* 0x0000000605057221 */ /* 0x000fe20000000000 */
[----:B----4-:R-:W-:Y:S01]  /*1240*/  FADD R9, R9, R10 ;  /* 0x0000000a09097221 */ /* 0x010fe20000000000 */
[----:B------:R-:W-:Y:S01]  /*1250*/  FADD R8, R8, R21 ;  /* 0x0000001508087221 */ /* 0x000fe20000000000 */
[----:B------:R-:W-:Y:S01]  /*1260*/  ISETP.GE.AND P0, PT, R4, 0x1000, PT ;  /* 0x000010000400780c */ /* 0x000fe20003f06270 */
[----:B-----5:R-:W-:Y:S01]  /*1270*/  FADD R13, R13, R14 ;  /* 0x0000000e0d0d7221 */ /* 0x020fe20000000000 */
[----:B------:R-:W-:Y:S01]  /*1280*/  FADD R10, R11, R12 ;  /* 0x0000000c0b0a7221 */ /* 0x000fe20000000000 */
[----:B------:R-:W-:Y:S01]  /*1290*/  FADD R14, R15, R16 ;  /* 0x000000100f0e7221 */ /* 0x000fe20000000000 */
[----:B------:R-:W-:Y:S01]  /*12a0*/  FADD R8, R8, R9 ;  /* 0x0000000908087221 */ /* 0x000fe20000000000 */
[----:B------:R-:W-:Y:S01]  /*12b0*/  FADD R5, R18, R5 ;  /* 0x0000000512057221 */ /* 0x000fe20000000000 */
[----:B------:R-:W-:Y:S01]  /*12c0*/  FADD R13, R10, R13 ;  /* 0x0000000d0a0d7221 */ /* 0x000fe20000000000 */
[----:B------:R-:W-:-:S03]  /*12d0*/  FADD R14, R14, R17 ;  /* 0x000000110e0e7221 */ /* 0x000fc60000000000 */
[----:B------:R-:W-:Y:S01]  /*12e0*/  FADD R8, R8, R13 ;  /* 0x0000000d08087221 */ /* 0x000fe20000000000 */
[----:B------:R-:W-:-:S04]  /*12f0*/  FADD R5, R14, R5 ;  /* 0x000000050e057221 */ /* 0x000fc80000000000 */
[----:B------:R-:W-:-:S04]  /*1300*/  FADD R5, R8, R5 ;  /* 0x0000000508057221 */ /* 0x000fc80000000000 */
[----:B------:R-:W-:Y:S01]  /*1310*/  FADD R21, R7, R5 ;  /* 0x0000000507157221 */ /* 0x000fe20000000000 */
[----:B------:R-:W-:Y:S06]  /*1320*/  @!P0 BRA `(.L_x_19) ;  /* 0x0000000800308947 */ /* 0x000fec0003800000 */
[----:B------:R-:W-:-:S04]  /*1330*/  IADD3 R23, PT, PT, R23, 0x1000, RZ ;  /* 0x0000100017177810 */ /* 0x000fc80007ffe0ff */
[----:B------:R-:W-:-:S13]  /*1340*/  ISETP.GT.AND P0, PT, R23, R22, PT ;  /* 0x000000161700720c */ /* 0x000fda0003f04270 */
[----:B------:R-:W-:Y:S05]  /*1350*/  @!P0 BRA `(.L_x_20) ;  /* 0xfffffffc00908947 */ /* 0x000fea000383ffff */
.L_x_18:
[----:B------:R-:W-:-:S13]  /*1360*/  ISETP.GE.AND P0, PT, R23, R20, PT ;  /* 0x000000141700720c */ /* 0x000fda0003f06270 */
[----:B------:R-:W-:Y:S05]  /*1370*/  @P0 BRA `(.L_x_19) ;  /* 0x00000008001c0947 */ /* 0x000fea0003800000 */
[----:B------:R-:W-:Y:S01]  /*1380*/  IMAD.IADD R9, R20, 0x1, -R23 ;  /* 0x0000000114097824 */ /* 0x000fe200078e0a17 */
[----:B------:R-:W-:Y:S04]  /*1390*/  BSSY.RECONVERGENT B1, `(.L_x_19) ;  /* 0x0000085000017945 */ /* 0x000fe80003800200 */
[----:B------:R-:W-:-:S13]  /*13a0*/  ISETP.GE.AND P0, PT, R0, R9, PT ;  /* 0x000000090000720c */ /* 0x000fda0003f06270 */
[----:B------:R-:W-:Y:S05]  /*13b0*/  @P0 BRA `(.L_x_21) ;  /* 0x0000000800080947 */ /* 0x000fea0003800000 */
[-C--:B------:R-:W-:Y:S01]  /*13c0*/  LOP3.LUT R2, RZ, R0.reuse, RZ, 0x33, !PT ;  /* 0x00000000ff027212 */ /* 0x080fe200078e33ff */
[----:B------:R-:W-:Y:S01]  /*13d0*/  BSSY.RECONVERGENT B2, `(.L_x_22) ;  /* 0x0000015000027945 */ /* 0x000fe20003800200 */
[----:B------:R-:W-:Y:S02]  /*13e0*/  MOV R8, R0 ;  /* 0x0000000000087202 */ /* 0x000fe40000000f00 */
[----:B------:R-:W-:-:S04]  /*13f0*/  IADD3 R2, PT, PT, -R23, R20, R2 ;  /* 0x0000001417027210 */ /* 0x000fc80007ffe102 */
[C---:B------:R-:W-:Y:S02]  /*1400*/  LOP3.LUT R3, R2.reuse, 0x300, RZ, 0xc0, !PT ;  /* 0x0000030002037812 */ /* 0x040fe400078ec0ff */
[----:B------:R-:W-:Y:S02]  /*1410*/  ISETP.GE.U32.AND P1, PT, R2, 0x300, PT ;  /* 0x000003000200780c */ /* 0x000fe40003f26070 */
[----:B------:R-:W-:-:S13]  /*1420*/  ISETP.NE.AND P0, PT, R3, 0x300, PT ;  /* 0x000003000300780c */ /* 0x000fda0003f05270 */
[----:B------:R-:W-:Y:S05]  /*1430*/  @!P0 BRA `(.L_x_23) ;  /* 0x0000000000388947 */ /* 0x000fea0003800000 */
[----:B------:R-:W0:Y:S01]  /*1440*/  LDC.64 R4, c[0x0][0x380] ;  /* 0x0000e000ff047b82 */ /* 0x000e220000000a00 */
[----:B------:R-:W-:Y:S02]  /*1450*/  LEA.HI R2, R2, 0x1, RZ, 0x18 ;  /* 0x0000000102027811 */ /* 0x000fe400078fc0ff */
[----:B------:R-:W-:Y:S02]  /*1460*/  IADD3 R7, PT, PT, R0, R23, RZ ;  /* 0x0000001700077210 */ /* 0x000fe40007ffe0ff */
[----:B------:R-:W-:Y:S02]  /*1470*/  LOP3.LUT R2, R2, 0x3, RZ, 0xc0, !PT ;  /* 0x0000000302027812 */ /* 0x000fe400078ec0ff */
[----:B------:R-:W-:Y:S02]  /*1480*/  MOV R8, R0 ;  /* 0x0000000000087202 */ /* 0x000fe40000000f00 */
[----:B------:R-:W-:-:S07]  /*1490*/  IADD3 R6, PT, PT, -R2, RZ, RZ ;  /* 0x000000ff02067210 */ /* 0x000fce0007ffe1ff */
.L_x_24:
[----:B0-----:R-:W-:-:S06]  /*14a0*/  IMAD.WIDE.U32 R2, R7, 0x4, R4 ;  /* 0x0000000407027825 */ /* 0x001fcc00078e0004 */
[----:B------:R-:W2:Y:S01]  /*14b0*/  LDG.E.CONSTANT R2, desc[UR6][R2.64] ;  /* 0x0000000602027981 */ /* 0x000ea2000c1e9900 */
[----:B------:R-:W-:Y:S02]  /*14c0*/  IADD3 R6, PT, PT, R6, 0x1, RZ ;  /* 0x0000000106067810 */ /* 0x000fe40007ffe0ff */
[----:B------:R-:W-:Y:S02]  /*14d0*/  IADD3 R8, PT, PT, R8, 0x100, RZ ;  /* 0x0000010008087810 */ /* 0x000fe40007ffe0ff */
[----:B------:R-:W-:Y:S02]  /*14e0*/  ISETP.NE.AND P0, PT, R6, RZ, PT ;  /* 0x000000ff0600720c */ /* 0x000fe40003f05270 */
[----:B------:R-:W-:Y:S01]  /*14f0*/  IADD3 R7, PT, PT, R7, 0x100, RZ ;  /* 0x0000010007077810 */ /* 0x000fe20007ffe0ff */
[----:B--2---:R-:W-:-:S10]  /*1500*/  FADD R21, R2, R21 ;  /* 0x0000001502157221 */ /* 0x004fd40000000000 */
[----:B------:R-:W-:Y:S05]  /*1510*/  @P0 BRA `(.L_x_24) ;  /* 0xfffffffc00e00947 */ /* 0x000fea000383ffff */
.L_x_23:
[----:B------:R-:W-:Y:S05]  /*1520*/  BSYNC.RECONVERGENT B2 ;  /* 0x0000000000027941 */ /* 0x000fea0003800200 */
.L_x_22:
[----:B------:R-:W-:Y:S05]  /*1530*/  @!P1 BRA `(.L_x_21) ;  /* 0x0000000400a89947 */ /* 0x000fea0003800000 */
[----:B------:R-:W0:Y:S01]  /*1540*/  LDCU.64 UR4, c[0x0][0x380] ;  /* 0x00007000ff0477ac */ /* 0x000e220008000a00 */
[----:B------:R-:W-:Y:S01]  /*1550*/  IADD3 R5, PT, PT, R9, -R8, RZ ;  /* 0x8000000809057210 */ /* 0x000fe20007ffe0ff */
[----:B------:R-:W-:Y:S01]  /*1560*/  BSSY.RECONVERGENT B2, `(.L_x_25) ;  /* 0x000003b000027945 */ /* 0x000fe20003800200 */
[CC--:B------:R-:W-:Y:S02]  /*1570*/  IADD3 R3, P0, PT, R8.reuse, R23.reuse, RZ ;  /* 0x0000001708037210 */ /* 0x0c0fe40007f1e0ff */
[----:B------:R-:W-:Y:S02]  /*1580*/  ISETP.GT.AND P1, PT, R5, 0xc00, PT ;  /* 0x00000c000500780c */ /* 0x000fe40003f24270 */
[----:B------:R-:W-:Y:S02]  /*1590*/  IADD3.X R4, PT, PT, RZ, RZ, RZ, P0, !PT ;  /* 0x000000ffff047210 */ /* 0x000fe400007fe4ff */
[----:B------:R-:W-:Y:S02]  /*15a0*/  IADD3 R11, PT, PT, R8, R23, RZ ;  /* 0x00000017080b7210 */ /* 0x000fe40007ffe0ff */
[----:B0-----:R-:W-:-:S04]  /*15b0*/  LEA R2, P0, R3, UR4, 0x2 ;  /* 0x0000000403027c11 */ /* 0x001fc8000f8010ff */
[----:B------:R-:W-:Y:S02]  /*15c0*/  LEA.HI.X R3, R3, UR5, R4, 0x2, P0 ;  /* 0x0000000503037c11 */ /* 0x000fe400080f1404 */
[----:B------:R-:W-:-:S05]  /*15d0*/  IADD3 R2, P0, PT, R2, 0x800, RZ ;  /* 0x0000080002027810 */ /* 0x000fca0007f1e0ff */
[----:B------:R-:W-:Y:S01]  /*15e0*/  IMAD.X R3, RZ, RZ, R3, P0 ;  /* 0x000000ffff037224 */ /* 0x000fe200000e0603 */
[----:B------:R-:W-:Y:S01]  /*15f0*/  PLOP3.LUT P0, PT, PT, PT, PT, 0x80, 0x8 ;  /* 0x000000000008781c */ /* 0x000fe20003f0f070 */
[----:B------:R-:W-:-:S12]  /*1600*/  @!P1 BRA `(.L_x_26) ;  /* 0x0000000000c09947 */ /* 0x000fd80003800000 */
[----:B------:R-:W-:Y:S02]  /*1610*/  PLOP3.LUT P0, PT, PT, PT, PT, 0x8, 0x80 ;  /* 0x000000000080781c */ /* 0x000fe40003f0e170 */
[----:B------:R-:W-:-:S11]  /*1620*/  IADD3 R13, PT, PT, R9, -0xc00, RZ ;  /* 0xfffff400090d7810 */ /* 0x000fd60007ffe0ff */
.L_x_27:
[----:B------:R-:W0:Y:S01]  /*1630*/  LDC.64 R4, c[0x0][0x380] ;  /* 0x0000e000ff047b82 */ /* 0x000e220000000a00 */
[----:B------:R-:W2:Y:S01]  /*1640*/  LDG.E.CONSTANT R10, desc[UR6][R2.64+-0x400] ;  /* 0xfffc0006020a7981 */ /* 0x000ea2000c1e9900 */
[----:B------:R-:W-:-:S03]  /*1650*/  IADD3 R25, PT, PT, R11, 0x400, RZ ;  /* 0x000004000b197810 */ /* 0x000fc60007ffe0ff */
[----:B------:R-:W3:Y:S04]  /*1660*/  LDG.E.CONSTANT R19, desc[UR6][R2.64] ;  /* 0x0000000602137981 */ /* 0x000ee8000c1e9900 */
[----:B------:R-:W4:Y:S01]  /*1670*/  LDG.E.CONSTANT R18, desc[UR6][R2.64+0x400] ;  /* 0x0004000602127981 */ /* 0x000f22000c1e9900 */
[----:B------:R-:W-:-:S03]  /*1680*/  IADD3 R7, PT, PT, R11, 0x800, RZ ;  /* 0x000008000b077810 */ /* 0x000fc60007ffe0ff */
[----:B------:R-:W5:Y:S04]  /*1690*/  LDG.E.CONSTANT R16, desc[UR6][R2.64+0xc00] ;  /* 0x000c000602107981 */ /* 0x000f68000c1e9900 */
[----:B------:R-:W5:Y:S04]  /*16a0*/  LDG.E.CONSTANT R15, desc[UR6][R2.64+0x1000] ;  /* 0x00100006020f7981 */ /* 0x000f68000c1e9900 */
[----:B------:R-:W5:Y:S01]  /*16b0*/  LDG.E.CONSTANT R14, desc[UR6][R2.64+0x1400] ;  /* 0x00140006020e7981 */ /* 0x000f62000c1e9900 */
[----:B0-----:R-:W-:-:S03]  /*16c0*/  IMAD.WIDE.U32 R22, R11, 0x4, R4 ;  /* 0x000000040b167825 */ /* 0x001fc600078e0004 */
[----:B------:R-:W5:Y:S04]  /*16d0*/  LDG.E.CONSTANT R20, desc[UR6][R2.64+0x2000] ;  /* 0x0020000602147981 */ /* 0x000f68000c1e9900 */
[----:B------:R0:W2:Y:S01]  /*16e0*/  LDG.E.CONSTANT R12, desc[UR6][R22.64] ;  /* 0x00000006160c7981 */ /* 0x0000a2000c1e9900 */
[----:B------:R-:W-:-:S03]  /*16f0*/  IMAD.WIDE.U32 R24, R25, 0x4, R4 ;  /* 0x0000000419187825 */ /* 0x000fc600078e0004 */
[----:B------:R-:W5:Y:S04]  /*1700*/  LDG.E.CONSTANT R26, desc[UR6][R2.64+0x3000] ;  /* 0x00300006021a7981 */ /* 0x000f68000c1e9900 */
[----:B------:R-:W5:Y:S01]  /*1710*/  LDG.E.CONSTANT R17, desc[UR6][R24.64] ;  /* 0x0000000618117981 */ /* 0x000f62000c1e9900 */
[--C-:B------:R-:W-:Y:S01]  /*1720*/  IMAD.WIDE.U32 R6, R7, 0x4, R4.reuse ;  /* 0x0000000407067825 */ /* 0x100fe200078e0004 */
[----:B0-----:R-:W-:Y:S02]  /*1730*/  IADD3 R23, PT, PT, R11, 0xc00, RZ ;  /* 0x00000c000b177810 */ /* 0x001fe40007ffe0ff */
[----:B------:R-:W5:Y:S04]  /*1740*/  LDG.E.CONSTANT R22, desc[UR6][R2.64+0x1c00] ;  /* 0x001c000602167981 */ /* 0x000f68000c1e9900 */
[----:B------:R-:W5:Y:S01]  /*1750*/  LDG.E.CONSTANT R6, desc[UR6][R6.64] ;  /* 0x0000000606067981 */ /* 0x000f62000c1e9900 */
[----:B------:R-:W-:-:S03]  /*1760*/  IMAD.WIDE.U32 R4, R23, 0x4, R4 ;  /* 0x0000000417047825 */ /* 0x000fc600078e0004 */
[----:B------:R-:W5:Y:S04]  /*1770*/  LDG.E.CONSTANT R23, desc[UR6][R2.64+0x2400] ;  /* 0x0024000602177981 */ /* 0x000f68000c1e9900 */
[----:B------:R-:W5:Y:S04]  /*1780*/  LDG.E.CONSTANT R4, desc[UR6][R4.64] ;  /* 0x0000000604047981 */ /* 0x000f68000c1e9900 */
[----:B------:R-:W5:Y:S04]  /*1790*/  LDG.E.CONSTANT R24, desc[UR6][R2.64+0x2c00] ;  /* 0x002c000602187981 */ /* 0x000f68000c1e9900 */
[----:B------:R0:W5:Y:S01]  /*17a0*/  LDG.E.CONSTANT R25, desc[UR6][R2.64+0x3400] ;  /* 0x0034000602197981 */ /* 0x000162000c1e9900 */
[----:B------:R-:W-:-:S04]  /*17b0*/  IADD3 R8, PT, PT, R8, 0x1000, RZ ;  /* 0x0000100008087810 */ /* 0x000fc80007ffe0ff */
[----:B------:R-:W-:Y:S02]  /*17c0*/  ISETP.GE.AND P1, PT, R8, R13, PT ;  /* 0x0000000d0800720c */ /* 0x000fe40003f26270 */
[----:B0-----:R-:W-:Y:S02]  /*17d0*/  IADD3 R2, P2, PT, R2, 0x4000, RZ ;  /* 0x0000400002027810 */ /* 0x001fe40007f5e0ff */
[----:B------:R-:W-:Y:S02]  /*17e0*/  IADD3 R11, PT, PT, R11, 0x1000, RZ ;  /* 0x000010000b0b7810 */ /* 0x000fe40007ffe0ff */
[----:B------:R-:W-:Y:S01]  /*17f0*/  IADD3.X R3, PT, PT, RZ, R3, RZ, P2, !PT ;  /* 0x00000003ff037210 */ /* 0x000fe200017fe4ff */
[----:B--2---:R-:W-:-:S04]  /*1800*/  FADD R21, R12, R21 ;  /* 0x000000150c157221 */ /* 0x004fc80000000000 */
[----:B------:R-:W-:-:S04]  /*1810*/  FADD R10, R21, R10 ;  /* 0x0000000a150a7221 */ /* 0x000fc80000000000 */
[----:B---3--:R-:W-:-:S04]  /*1820*/  FADD R19, R10, R19 ;  /* 0x000000130a137221 */ /* 0x008fc80000000000 */
[----:B----4-:R-:W-:-:S04]  /*1830*/  FADD R18, R19, R18 ;  /* 0x0000001213127221 */ /* 0x010fc80000000000 */
[----:B-----5:R-:W-:-:S04]  /*1840*/  FADD R17, R18, R17 ;  /* 0x0000001112117221 */ /* 0x020fc80000000000 */
        /* <DEDUP_REMOVED lines=12> */
.L_x_26:
[----:B------:R-:W-:Y:S05]  /*1910*/  BSYNC.RECONVERGENT B2 ;  /* 0x0000000000027941 */ /* 0x000fea0003800200 */
.L_x_25:
[----:B------:R-:W-:Y:S01]  /*1920*/  IADD3 R4, PT, PT, R9, -R8, RZ ;  /* 0x8000000809047210 */ /* 0x000fe20007ffe0ff */
[----:B------:R-:W-:Y:S03]  /*1930*/  BSSY.RECONVERGENT B2, `(.L_x_28) ;  /* 0x000001e000027945 */ /* 0x000fe60003800200 */
[----:B------:R-:W-:-:S13]  /*1940*/  ISETP.GT.AND P1, PT, R4, 0x400, PT ;  /* 0x000004000400780c */ /* 0x000fda0003f24270 */
[----:B------:R-:W-:Y:S05]  /*1950*/  @!P1 BRA `(.L_x_29) ;  /* 0x00000000006c9947 */ /* 0x000fea0003800000 */
[----:B------:R-:W0:Y:S01]  /*1960*/  LDC.64 R6, c[0x0][0x380] ;  /* 0x0000e000ff067b82 */ /* 0x000e220000000a00 */
[----:B------:R-:W2:Y:S01]  /*1970*/  LDG.E.CONSTANT R10, desc[UR6][R2.64+-0x400] ;  /* 0xfffc0006020a7981 */ /* 0x000ea2000c1e9900 */
[----:B------:R-:W-:-:S03]  /*1980*/  VIADD R15, R11, 0x400 ;  /* 0x000004000b0f7836 */ /* 0x000fc60000000000 */
[----:B------:R-:W3:Y:S04]  /*1990*/  LDG.E.CONSTANT R13, desc[UR6][R2.64] ;  /* 0x00000006020d7981 */ /* 0x000ee8000c1e9900 */
[----:B------:R-:W4:Y:S04]  /*19a0*/  LDG.E.CONSTANT R17, desc[UR6][R2.64+0xc00] ;  /* 0x000c000602117981 */ /* 0x000f28000c1e9900 */
[----:B------:R-:W5:Y:S04]  /*19b0*/  LDG.E.CONSTANT R19, desc[UR6][R2.64+0x1000] ;  /* 0x0010000602137981 */ /* 0x000f68000c1e9900 */
[----:B------:R1:W5:Y:S01]  /*19c0*/  LDG.E.CONSTANT R23, desc[UR6][R2.64+0x1400] ;  /* 0x0014000602177981 */ /* 0x000362000c1e9900 */
[----:B0-----:R-:W-:-:S06]  /*19d0*/  IMAD.WIDE.U32 R4, R11, 0x4, R6 ;  /* 0x000000040b047825 */ /* 0x001fcc00078e0006 */
[----:B------:R-:W2:Y:S01]  /*19e0*/  LDG.E.CONSTANT R4, desc[UR6][R4.64] ;  /* 0x0000000604047981 */ /* 0x000ea2000c1e9900 */
[----:B------:R-:W-:-:S03]  /*19f0*/  IMAD.WIDE.U32 R6, R15, 0x4, R6 ;  /* 0x000000040f067825 */ /* 0x000fc600078e0006 */
[----:B------:R-:W4:Y:S04]  /*1a00*/  LDG.E.CONSTANT R15, desc[UR6][R2.64+0x400] ;  /* 0x00040006020f7981 */ /* 0x000f28000c1e9900 */
[----:B------:R-:W5:Y:S01]  /*1a10*/  LDG.E.CONSTANT R7, desc[UR6][R6.64] ;  /* 0x0000000606077981 */ /* 0x000f62000c1e9900 */
[----:B------:R-:W-:Y:S02]  /*1a20*/  PLOP3.LUT P0, PT, PT, PT, PT, 0x8, 0x80 ;  /* 0x000000000080781c */ /* 0x000fe40003f0e170 */
[----:B------:R-:W-:Y:S02]  /*1a30*/  IADD3 R8, PT, PT, R8, 0x800, RZ ;  /* 0x0000080008087810 */ /* 0x000fe40007ffe0ff */
[----:B------:R-:W-:Y:S01]  /*1a40*/  IADD3 R11, PT, PT, R11, 0x800, RZ ;  /* 0x000008000b0b7810 */ /* 0x000fe20007ffe0ff */
[----:B--2---:R-:W-:-:S04]  /*1a50*/  FADD R21, R21, R4 ;  /* 0x0000000415157221 */ /* 0x004fc80000000000 */
[----:B------:R-:W-:-:S04]  /*1a60*/  FADD R10, R21, R10 ;  /* 0x0000000a150a7221 */ /* 0x000fc80000000000 */
[----:B---3--:R-:W-:-:S04]  /*1a70*/  FADD R10, R10, R13 ;  /* 0x0000000d0a0a7221 */ /* 0x008fc80000000000 */
[----:B----4-:R-:W-:-:S04]  /*1a80*/  FADD R10, R10, R15 ;  /* 0x0000000f0a0a7221 */ /* 0x010fc80000000000 */
[----:B-----5:R-:W-:Y:S01]  /*1a90*/  FADD R10, R10, R7 ;  /* 0x000000070a0a7221 */ /* 0x020fe20000000000 */
[----:B------:R-:W-:-:S03]  /*1aa0*/  IADD3 R4, P1, PT, R2, 0x2000, RZ ;  /* 0x0000200002047810 */ /* 0x000fc60007f3e0ff */
[----:B------:R-:W-:Y:S01]  /*1ab0*/  FADD R10, R10, R17 ;  /* 0x000000110a0a7221 */ /* 0x000fe20000000000 */
[----:B------:R-:W-:-:S03]  /*1ac0*/  IADD3.X R5, PT, PT, RZ, R3, RZ, P1, !PT ;  /* 0x00000003ff057210 */ /* 0x000fc60000ffe4ff */
[----:B------:R-:W-:Y:S01]  /*1ad0*/  FADD R10, R10, R19 ;  /* 0x000000130a0a7221 */ /* 0x000fe20000000000 */
[----:B-1----:R-:W-:Y:S02]  /*1ae0*/  MOV R2, R4 ;  /* 0x0000000400027202 */ /* 0x002fe40000000f00 */
[----:B------:R-:W-:Y:S01]  /*1af0*/  MOV R3, R5 ;  /* 0x0000000500037202 */ /* 0x000fe20000000f00 */
[----:B------:R-:W-:-:S07]  /*1b00*/  FADD R21, R10, R23 ;  /* 0x000000170a157221 */ /* 0x000fce0000000000 */
.L_x_29:
[----:B------:R-:W-:Y:S05]  /*1b10*/  BSYNC.RECONVERGENT B2 ;  /* 0x0000000000027941 */ /* 0x000fea0003800200 */
.L_x_28:
[----:B------:R-:W-:-:S13]  /*1b20*/  ISETP.LT.OR P0, PT, R8, R9, P0 ;  /* 0x000000090800720c */ /* 0x000fda0000701670 */
[----:B------:R-:W-:Y:S05]  /*1b30*/  @!P0 BRA `(.L_x_21) ;  /* 0x0000000000288947 */ /* 0x000fea0003800000 */
[----:B------:R-:W0:Y:S01]  /*1b40*/  LDC.64 R4, c[0x0][0x380] ;  /* 0x0000e000ff047b82 */ /* 0x000e220000000a00 */
[----:B------:R-:W2:Y:S04]  /*1b50*/  LDG.E.CONSTANT R6, desc[UR6][R2.64+-0x400] ;  /* 0xfffc000602067981 */ /* 0x000ea8000c1e9900 */
[----:B------:R-:W3:Y:S04]  /*1b60*/  LDG.E.CONSTANT R7, desc[UR6][R2.64] ;  /* 0x0000000602077981 */ /* 0x000ee8000c1e9900 */
[----:B------:R-:W4:Y:S01]  /*1b70*/  LDG.E.CONSTANT R9, desc[UR6][R2.64+0x400] ;  /* 0x0004000602097981 */ /* 0x000f22000c1e9900 */
[----:B0-----:R-:W-:-:S06]  /*1b80*/  IMAD.WIDE.U32 R4, R11, 0x4, R4 ;  /* 0x000000040b047825 */ /* 0x001fcc00078e0004 */
[----:B------:R-:W5:Y:S02]  /*1b90*/  LDG.E.CONSTANT R4, desc[UR6][R4.64] ;  /* 0x0000000604047981 */ /* 0x000f64000c1e9900 */
[----:B-----5:R-:W-:-:S04]  /*1ba0*/  FADD R21, R21, R4 ;  /* 0x0000000415157221 */ /* 0x020fc80000000000 */
[----:B--2---:R-:W-:-:S04]  /*1bb0*/  FADD R6, R21, R6 ;  /* 0x0000000615067221 */ /* 0x004fc80000000000 */
[----:B---3--:R-:W-:-:S04]  /*1bc0*/  FADD R6, R6, R7 ;  /* 0x0000000706067221 */ /* 0x008fc80000000000 */
[----:B----4-:R-:W-:-:S07]  /*1bd0*/  FADD R21, R6, R9 ;  /* 0x0000000906157221 */ /* 0x010fce0000000000 */
.L_x_21:
[----:B------:R-:W-:Y:S05]  /*1be0*/  BSYNC.RECONVERGENT B1 ;  /* 0x0000000000017941 */ /* 0x000fea0003800200 */
.L_x_19:
[----:B------:R-:W0:Y:S01]  /*1bf0*/  S2R R6, SR_LANEID ;  /* 0x0000000000067919 */ /* 0x000e220000000000 */
[----:B------:R-:W1:Y:S01]  /*1c00*/  SHFL.DOWN PT, R2, R21, 0x1, 0x1f ;  /* 0x08201f0015027f89 */ /* 0x000e6200000e0000 */
[C---:B0-----:R-:W-:Y:S02]  /*1c10*/  ISETP.GT.AND P0, PT, R6.reuse, 0x1e, PT ;  /* 0x0000001e0600780c */ /* 0x041fe40003f04270 */
[----:B------:R-:W-:-:S11]  /*1c20*/  ISETP.NE.AND P1, PT, R6, RZ, PT ;  /* 0x000000ff0600720c */ /* 0x000fd60003f25270 */
[----:B-1----:R-:W-:Y:S01]  /*1c30*/  @!P0 FADD R21, R2, R21 ;  /* 0x0000001502158221 */ /* 0x002fe20000000000 */
[----:B------:R-:W-:Y:S01]  /*1c40*/  ISETP.GT.AND P0, PT, R6, 0x1d, PT ;  /* 0x0000001d0600780c */ /* 0x000fe20003f04270 */
[----:B------:R-:W0:Y:S01]  /*1c50*/  @!P1 S2R R5, SR_CgaCtaId ;  /* 0x0000000000059919 */ /* 0x000e220000008800 */
[----:B------:R-:W-:Y:S02]  /*1c60*/  @!P1 MOV R4, 0x400 ;  /* 0x0000040000049802 */ /* 0x000fe40000000f00 */
[----:B------:R-:W-:Y:S01]  /*1c70*/  @!P1 SHF.R.U32.HI R3, RZ, 0x3, R0 ;  /* 0x00000003ff039819 */ /* 0x000fe20000011600 */
[----:B------:R-:W1:Y:S03]  /*1c80*/  SHFL.DOWN PT, R2, R21, 0x2, 0x1f ;  /* 0x08401f0015027f89 */ /* 0x000e6600000e0000 */
[----:B------:R-:W-:-:S05]  /*1c90*/  @!P1 LOP3.LUT R3, R3, 0x7c, RZ, 0xc0, !PT ;  /* 0x0000007c03039812 */ /* 0x000fca00078ec0ff */
[----:B-1----:R-:W-:Y:S01]  /*1ca0*/  @!P0 FADD R21, R21, R2 ;  /* 0x0000000215158221 */ /* 0x002fe20000000000 */
[----:B------:R-:W-:Y:S02]  /*1cb0*/  ISETP.GT.AND P0, PT, R6, 0x1b, PT ;  /* 0x0000001b0600780c */ /* 0x000fe40003f04270 */
[----:B0-----:R-:W-:Y:S02]  /*1cc0*/  @!P1 LEA R4, R5, R4, 0x18 ;  /* 0x0000000405049211 */ /* 0x001fe400078ec0ff */
[----:B------:R-:W0:Y:S02]  /*1cd0*/  SHFL.DOWN PT, R2, R21, 0x4, 0x1f ;  /* 0x08801f0015027f89 */ /* 0x000e2400000e0000 */
[----:B------:R-:W-:-:S07]  /*1ce0*/  @!P1 IADD3 R3, PT, PT, R3, R4, RZ ;  /* 0x0000000403039210 */ /* 0x000fce0007ffe0ff */
        /* <DEDUP_REMOVED lines=12> */
[----:B------:R-:W0:Y:S01]  /*1db0*/  S2UR UR5, SR_CgaCtaId ;  /* 0x00000000000579c3 */ /* 0x000e220000008800 */
[----:B------:R-:W-:Y:S02]  /*1dc0*/  UMOV UR4, 0x400 ;  /* 0x0000040000047882 */ /* 0x000fe40000000000 */
[----:B0-----:R-:W-:-:S09]  /*1dd0*/  ULEA UR4, UR5, UR4, 0x18 ;  /* 0x0000000405047291 */ /* 0x001fd2000f8ec0ff */
[----:B---3--:R-:W0:Y:S04]  /*1de0*/  LDS R3, [UR4+0xc] ;  /* 0x00000c04ff037984 */ /* 0x008e280008000800 */
        /* <DEDUP_REMOVED lines=10> */
.L_x_2:
        /* <DEDUP_REMOVED lines=12> */
.L_x_32:
[----:B------:R-:W-:Y:S05]  /*1f50*/  BSYNC.RECONVERGENT B1 ;  /* 0x0000000000017941 */ /* 0x000fea0003800200 */
.L_x_31:
[----:B------:R-:W-:Y:S01]  /*1f60*/  ISETP.GE.AND P0, PT, R11, R20, PT ;  /* 0x000000140b00720c */ /* 0x000fe20003f06270 */
[----:B------:R-:W-:-:S12]  /*1f70*/  BSSY.RECONVERGENT B1, `(.L_x_33) ;  /* 0x0000074000017945 */ /* 0x000fd80003800200 */
[----:B------:R-:W-:Y:S05]  /*1f80*/  @P0 BRA `(.L_x_34) ;  /* 0x0000000400c80947 */ /* 0x000fea0003800000 */
[----:B0-----:R-:W-:Y:S01]  /*1f90*/  LOP3.LUT R3, RZ, R11, RZ, 0x33, !PT ;  /* 0x0000000bff037212 */ /* 0x001fe200078e33ff */
[----:B------:R-:W-:Y:S04]  /*1fa0*/  BSSY.RECONVERGENT B2, `(.L_x_35) ;  /* 0x0000015000027945 */ /* 0x000fe80003800200 */
[----:B------:R-:W-:-:S05]  /*1fb0*/  IMAD.IADD R4, R3, 0x1, R20 ;  /* 0x0000000103047824 */ /* 0x000fca00078e0214 */
        /* <DEDUP_REMOVED lines=10> */
.L_x_37:
[----:B------:R-:W-:-:S06]  /*2060*/  MOV R3, R5 ;  /* 0x0000000500037202 */ /* 0x000fcc0000000f00 */
[----:B------:R0:W2:Y:S01]  /*2070*/  LDG.E.CONSTANT R3, desc[UR6][R2.64] ;  /* 0x0000000602037981 */ /* 0x0000a2000c1e9900 */
[----:B------:R-:W-:Y:S02]  /*2080*/  IADD3 R4, PT, PT, R4, 0x1, RZ ;  /* 0x0000000104047810 */ /* 0x000fe40007ffe0ff */
[----:B------:R-:W-:Y:S02]  /*2090*/  IADD3 R11, PT, PT, R11, 0x100, RZ ;  /* 0x000001000b0b7810 */ /* 0x000fe40007ffe0ff */
[----:B------:R-:W-:Y:S02]  /*20a0*/  ISETP.NE.AND P0, PT, R4, RZ, PT ;  /* 0x000000ff0400720c */ /* 0x000fe40003f05270 */
[----:B0-----:R-:W-:-:S04]  /*20b0*/  IADD3 R2, P2, PT, R2, 0x400, RZ ;  /* 0x0000040002027810 */ /* 0x001fc80007f5e0ff */
[----:B------:R-:W-:Y:S01]  /*20c0*/  IADD3.X R5, PT, PT, RZ, R5, RZ, P2, !PT ;  /* 0x00000005ff057210 */ /* 0x000fe200017fe4ff */
[----:B--2--5:R-:W-:-:S06]  /*20d0*/  FADD R0, R3, R0 ;  /* 0x0000000003007221 */ /* 0x024fcc0000000000 */
[----:B------:R-:W-:Y:S05]  /*20e0*/  @P0 BRA `(.L_x_37) ;  /* 0xfffffffc00dc0947 */ /* 0x000fea000383ffff */
.L_x_36:
[----:B------:R-:W-:Y:S05]  /*20f0*/  BSYNC.RECONVERGENT B2 ;  /* 0x0000000000027941 */ /* 0x000fea0003800200 */
.L_x_35:
        /* <DEDUP_REMOVED lines=8> */
.L_x_40:
        /* <DEDUP_REMOVED lines=9> */
[----:B------:R-:W-:-:S03]  /*2210*/  VIADD R3, R11, 0x800 ;  /* 0x000008000b037836 */ /* 0x000fc60000000000 */
[----:B------:R-:W4:Y:S01]  /*2220*/  LDG.E.CONSTANT R15, desc[UR6][R4.64+0x400] ;  /* 0x00040006040f7981 */ /* 0x000f22000c1e9900 */
        /* <DEDUP_REMOVED lines=32> */
.L_x_39:
[----:B------:R-:W-:Y:S05]  /*2430*/  BSYNC.RECONVERGENT B2 ;  /* 0x0000000000027941 */ /* 0x000fea0003800200 */
.L_x_38:
[----:B------:R-:W-:Y:S01]  /*2440*/  IADD3 R2, PT, PT, -R11, R20, RZ ;  /* 0x000000140b027210 */ /* 0x000fe20007ffe1ff */
[----:B------:R-:W-:Y:S03]  /*2450*/  BSSY.RECONVERGENT B2, `(.L_x_41) ;  /* 0x0000019000027945 */ /* 0x000fe60003800200 */
[----:B------:R-:W-:-:S13]  /*2460*/  ISETP.GT.AND P1, PT, R2, 0x400, PT ;  /* 0x000004000200780c */ /* 0x000fda0003f24270 */
[----:B------:R-:W-:Y:S05]  /*2470*/  @!P1 BRA `(.L_x_42) ;  /* 0x0000000000589947 */ /* 0x000fea0003800000 */
        /* <DEDUP_REMOVED lines=22> */
.L_x_42:
[----:B------:R-:W-:Y:S05]  /*25e0*/  BSYNC.RECONVERGENT B2 ;  /* 0x0000000000027941 */ /* 0x000fea0003800200 */
.L_x_41:
        /* <DEDUP_REMOVED lines=12> */
.L_x_34:
[----:B------:R-:W-:Y:S05]  /*26b0*/  BSYNC.RECONVERGENT B1 ;  /* 0x0000000000017941 */ /* 0x000fea0003800200 */
.L_x_33:
        /* <DEDUP_REMOVED lines=35> */
[----:B--2---:R-:W0:Y:S04]  /*28f0*/  LDS R3, [UR4+0xc] ;  /* 0x00000c04ff037984 */ /* 0x004e280008000800 */
        /* <DEDUP_REMOVED lines=10> */
.L_x_43:
[----:B0-----:R-:W0:Y:S01]  /*29a0*/  S2R R2, SR_LANEID ;  /* 0x0000000000027919 */ /* 0x001e220000000000 */
[----:B------:R-:W-:-:S04]  /*29b0*/  LOP3.LUT R0, R9, 0x3e0, RZ, 0xc0, !PT ;  /* 0x000003e009007812 */ /* 0x000fc800078ec0ff */
[----:B------:R-:W-:Y:S02]  /*29c0*/  IADD3 R3, PT, PT, R0, 0x20, RZ ;  /* 0x0000002000037810 */ /* 0x000fe40007ffe0ff */
[----:B------:R-:W-:Y:S02]  /*29d0*/  LOP3.LUT R7, RZ, R0, RZ, 0x33, !PT ;  /* 0x00000000ff077212 */ /* 0x000fe400078e33ff */
[-C--:B------:R-:W-:Y:S02]  /*29e0*/  ISETP.GT.AND P0, PT, R3, R20.reuse, PT ;  /* 0x000000140300720c */ /* 0x080fe40003f04270 */
[----:B------:R-:W-:-:S04]  /*29f0*/  IADD3 R7, PT, PT, R7, R20, RZ ;  /* 0x0000001407077210 */ /* 0x000fc80007ffe0ff */
[----:B------:R-:W-:-:S05]  /*2a00*/  SEL R4, R7, 0x1f, P0 ;  /* 0x0000001f07047807 */ /* 0x000fca0000000000 */
[----:B------:R-:W1:Y:S01]  /*2a10*/  SHFL.DOWN PT, R0, R5, 0x1, R4 ;  /* 0x0820000005007989 */ /* 0x000e6200000e0004 */
[C---:B0-----:R-:W-:Y:S01]  /*2a20*/  ISETP.GE.AND P0, PT, R2.reuse, R4, PT ;  /* 0x000000040200720c */ /* 0x041fe20003f06270 */
[C---:B------:R-:W-:Y:S01]  /*2a30*/  VIADD R3, R2.reuse, 0x2 ;  /* 0x0000000202037836 */ /* 0x040fe20000000000 */
[----:B------:R-:W-:-:S11]  /*2a40*/  ISETP.NE.AND P1, PT, R2, RZ, PT ;  /* 0x000000ff0200720c */ /* 0x000fd60003f25270 */
[----:B-1----:R-:W-:Y:S01]  /*2a50*/  @!P0 FADD R5, R0, R5 ;  /* 0x0000000500058221 */ /* 0x002fe20000000000 */
[-C--:B------:R-:W-:Y:S01]  /*2a60*/  ISETP.GT.AND P0, PT, R3, R4.reuse, PT ;  /* 0x000000040300720c */ /* 0x080fe20003f04270 */
[----:B------:R-:W0:Y:S01]  /*2a70*/  @!P1 S2R R6, SR_CgaCtaId ;  /* 0x0000000000069919 */ /* 0x000e220000008800 */
[----:B------:R-:W-:Y:S02]  /*2a80*/  IADD3 R3, PT, PT, R2, 0x4, RZ ;  /* 0x0000000402037810 */ /* 0x000fe40007ffe0ff */
[----:B------:R-:W1:Y:S09]  /*2a90*/  SHFL.DOWN PT, R0, R5, 0x2, R4 ;  /* 0x0840000005007989 */ /* 0x000e7200000e0004 */
[----:B-1----:R-:W-:Y:S01]  /*2aa0*/  @!P0 FADD R5, R5, R0 ;  /* 0x0000000005058221 */ /* 0x002fe20000000000 */
[----:B------:R-:W-:-:S02]  /*2ab0*/  ISETP.GT.AND P0, PT, R3, R4, PT ;  /* 0x000000040300720c */ /* 0x000fc40003f04270 */
[----:B------:R-:W-:Y:S02]  /*2ac0*/  IADD3 R3, PT, PT, R2, 0x8, RZ ;  /* 0x0000000802037810 */ /* 0x000fe40007ffe0ff */
[----:B------:R-:W1:Y:S09]  /*2ad0*/  SHFL.DOWN PT, R0, R5, 0x4, R4 ;  /* 0x0880000005007989 */ /* 0x000e7200000e0004 */
[----:B-1----:R-:W-:Y:S01]  /*2ae0*/  @!P0 FADD R5, R5, R0 ;  /* 0x0000000005058221 */ /* 0x002fe20000000000 */
[----:B------:R-:W-:-:S02]  /*2af0*/  ISETP.GT.AND P0, PT, R3, R4, PT ;  /* 0x000000040300720c */ /* 0x000fc40003f04270 */
[----:B------:R-:W-:Y:S02]  /*2b00*/  IADD3 R3, PT, PT, R2, 0x10, RZ ;  /* 0x0000001002037810 */ /* 0x000fe40007ffe0ff */
[----:B------:R-:W1:Y:S01]  /*2b10*/  SHFL.DOWN PT, R0, R5, 0x8, R4 ;  /* 0x0900000005007989 */ /* 0x000e6200000e0004 */
[----:B------:R-:W-:-:S04]  /*2b20*/  @!P1 SHF.R.U32.HI R2, RZ, 0x3, R9 ;  /* 0x00000003ff029819 */ /* 0x000fc80000011609 */
[----:B------:R-:W-:-:S04]  /*2b30*/  @!P1 LOP3.LUT R2, R2, 0x7c, RZ, 0xc0, !PT ;  /* 0x0000007c02029812 */ /* 0x000fc800078ec0ff */
[----:B-1----:R-:W-:Y:S01]  /*2b40*/  @!P0 FADD R5, R5, R0 ;  /* 0x0000000005058221 */ /* 0x002fe20000000000 */
[----:B------:R-:W-:Y:S02]  /*2b50*/  ISETP.GT.AND P0, PT, R3, R4, PT ;  /* 0x000000040300720c */ /* 0x000fe40003f04270 */
[----:B------:R-:W-:Y:S02]  /*2b60*/  @!P1 MOV R3, 0x400 ;  /* 0x0000040000039802 */ /* 0x000fe40000000f00 */
[----:B------:R-:W1:Y:S02]  /*2b70*/  SHFL.DOWN PT, R0, R5, 0x10, R4 ;  /* 0x0a00000005007989 */ /* 0x000e6400000e0004 */
[----:B0-----:R-:W-:-:S04]  /*2b80*/  @!P1 LEA R3, R6, R3, 0x18 ;  /* 0x0000000306039211 */ /* 0x001fc800078ec0ff */
[----:B------:R-:W-:-:S03]  /*2b90*/  @!P1 IADD3 R3, PT, PT, R2, R3, RZ ;  /* 0x0000000302039210 */ /* 0x000fc60007ffe0ff */
[----:B-1----:R-:W-:Y:S01]  /*2ba0*/  @!P0 FADD R5, R5, R0 ;  /* 0x0000000005058221 */ /* 0x002fe20000000000 */
        /* <DEDUP_REMOVED lines=12> */
[----:B-1----:R-:W0:Y:S04]  /*2c70*/  LDS R3, [UR4+0xc] ;  /* 0x00000c04ff037984 */ /* 0x002e280008000800 */
        /* <DEDUP_REMOVED lines=13> */
.L_x_30:
[----:B------:R-:W0:Y:S01]  /*2d50*/  S2R R8, SR_TID.X ;  /* 0x0000000000087919 */ /* 0x000e220000002100 */
[----:B------:R-:W0:Y:S02]  /*2d60*/  LDC.64 R2, c[0x0][0x380] ;  /* 0x0000e000ff027b82 */ /* 0x000e240000000a00 */
[----:B0-----:R-:W-:-:S05]  /*2d70*/  IMAD.WIDE.U32 R2, R8, 0x4, R2 ;  /* 0x0000000408027825 */ /* 0x001fca00078e0002 */
[----:B------:R-:W2:Y:S04]  /*2d80*/  LDG.E.CONSTANT R19, desc[UR6][R2.64] ;  /* 0x0000000602137981 */ /* 0x000ea8000c1e9900 */
[----:B------:R-:W2:Y:S04]  /*2d90*/  LDG.E.CONSTANT R0, desc[UR6][R2.64+0x400] ;  /* 0x0004000602007981 */ /* 0x000ea8000c1e9900 */
[----:B------:R-:W3:Y:S04]  /*2da0*/  LDG.E.CONSTANT R4, desc[UR6][R2.64+0x800] ;  /* 0x0008000602047981 */ /* 0x000ee8000c1e9900 */
[----:B------:R-:W3:Y:S04]  /*2db0*/  LDG.E.CONSTANT R5, desc[UR6][R2.64+0xc00] ;  /* 0x000c000602057981 */ /* 0x000ee8000c1e9900 */
[----:B------:R-:W4:Y:S04]  /*2dc0*/  LDG.E.CONSTANT R6, desc[UR6][R2.64+0x1000] ;  /* 0x0010000602067981 */ /* 0x000f28000c1e9900 */
[----:B------:R-:W4:Y:S04]  /*2dd0*/  LDG.E.CONSTANT R7, desc[UR6][R2.64+0x1400] ;  /* 0x0014000602077981 */ /* 0x000f28000c1e9900 */
[----:B------:R-:W5:Y:S04]  /*2de0*/  LDG.E.CONSTANT R9, desc[UR6][R2.64+0x1800] ;  /* 0x0018000602097981 */ /* 0x000f68000c1e9900 */
        /* <DEDUP_REMOVED lines=8> */
[----:B------:R-:W5:Y:S01]  /*2e70*/  LDG.E.CONSTANT R18, desc[UR6][R2.64+0x3c00] ;  /* 0x003c000602127981 */ /* 0x000f62000c1e9900 */
[----:B------:R-:W-:Y:S01]  /*2e80*/  ISETP.GE.U32.AND P0, PT, R20, 0x2000, PT ;  /* 0x000020001400780c */ /* 0x000fe20003f06070 */
[----:B--2---:R-:W-:Y:S01]  /*2e90*/  FADD R0, R19, R0 ;  /* 0x0000000013007221 */ /* 0x004fe20000000000 */
[----:B---3--:R-:W-:-:S04]  /*2ea0*/  FADD R5, R4, R5 ;  /* 0x0000000504057221 */ /* 0x008fc80000000000 */
[----:B------:R-:W-:Y:S01]  /*2eb0*/  FADD R0, R0, R5 ;  /* 0x0000000500007221 */ /* 0x000fe20000000000 */
[----:B----4-:R-:W-:Y:S01]  /*2ec0*/  FADD R6, R6, R7 ;  /* 0x0000000706067221 */ /* 0x010fe20000000000 */
[----:B-----5:R-:W-:-:S04]  /*2ed0*/  FADD R9, R9, R10 ;  /* 0x0000000a09097221 */ /* 0x020fc80000000000 */
[----:B------:R-:W-:Y:S01]  /*2ee0*/  FADD R9, R6, R9 ;  /* 0x0000000906097221 */ /* 0x000fe20000000000 */
[----:B------:R-:W-:-:S03]  /*2ef0*/  FADD R11, R11, R12 ;  /* 0x0000000c0b0b7221 */ /* 0x000fc60000000000 */
[----:B------:R-:W-:Y:S01]  /*2f00*/  FADD R0, R0, R9 ;  /* 0x0000000900007221 */ /* 0x000fe20000000000 */
[----:B------:R-:W-:-:S04]  /*2f10*/  FADD R14, R13, R14 ;  /* 0x0000000e0d0e7221 */ /* 0x000fc80000000000 */
[----:B------:R-:W-:Y:S01]  /*2f20*/  FADD R11, R11, R14 ;  /* 0x0000000e0b0b7221 */ /* 0x000fe20000000000 */
[----:B------:R-:W-:Y:S01]  /*2f30*/  FADD R15, R15, R16 ;  /* 0x000000100f0f7221 */ /* 0x000fe20000000000 */
[----:B------:R-:W-:-:S04]  /*2f40*/  FADD R18, R17, R18 ;  /* 0x0000001211127221 */ /* 0x000fc80000000000 */
[----:B------:R-:W-:-:S04]  /*2f50*/  FADD R18, R15, R18 ;  /* 0x000000120f127221 */ /* 0x000fc80000000000 */
[----:B------:R-:W-:Y:S01]  /*2f60*/  FADD R5, R11, R18 ;  /* 0x000000120b057221 */ /* 0x000fe20000000000 */
[----:B------:R-:W-:-:S03]  /*2f70*/  HFMA2 R11, -RZ, RZ, 0, 0.00048828125 ;  /* 0x00001000ff0b7431 */ /* 0x000fc600000001ff */
[----:B------:R-:W-:Y:S01]  /*2f80*/  FADD R0, R0, R5 ;  /* 0x0000000500007221 */ /* 0x000fe20000000000 */
[----:B------:R-:W-:Y:S06]  /*2f90*/  @!P0 BRA `(.L_x_44) ;  /* 0x0000000000ac8947 */ /* 0x000fec0003800000 */
[----:B------:R-:W0:Y:S01]  /*2fa0*/  LDC R7, c[0x0][0x390] ;  /* 0x0000e400ff077b82 */ /* 0x000e220000000800 */
[----:B------:R-:W-:Y:S02]  /*2fb0*/  IADD3 R6, PT, PT, R20, -0x1000, RZ ;  /* 0xfffff00014067810 */ /* 0x000fe40007ffe0ff */
[----:B------:R-:W-:-:S07]  /*2fc0*/  MOV R11, 0x1000 ;  /* 0x00001000000b7802 */ /* 0x000fce0000000f00 */
.L_x_46:
[----:B------:R-:W-:-:S05]  /*2fd0*/  IMAD.WIDE R4, R11, 0x4, R2 ;  /* 0x000000040b047825 */ /* 0x000fca00078e0202 */
[----:B------:R-:W2:Y:S04]  /*2fe0*/  LDG.E.CONSTANT R20, desc[UR6][R4.64+0x400] ;  /* 0x0004000604147981 */ /* 0x000ea8000c1e9900 */
[----:B------:R-:W2:Y:S04]  /*2ff0*/  LDG.E.CONSTANT R21, desc[UR6][R4.64+0x800] ;  /* 0x0008000604157981 */ /* 0x000ea8000c1e9900 */
        /* <DEDUP_REMOVED lines=13> */
[----:B------:R1:W5:Y:S01]  /*30d0*/  LDG.E.CONSTANT R18, desc[UR6][R4.64+0x3c00] ;  /* 0x003c000604127981 */ /* 0x000362000c1e9900 */
[----:B--2---:R-:W-:Y:S01]  /*30e0*/  FADD R21, R20, R21 ;  /* 0x0000001514157221 */ /* 0x004fe20000000000 */
[----:B0-----:R-:W-:-:S05]  /*30f0*/  MOV R20, R7 ;  /* 0x0000000700147202 */ /* 0x001fca0000000f00 */
[----:B-1----:R-:W-:Y:S02]  /*3100*/  IMAD.IADD R4, R20, 0x1, -R11 ;  /* 0x0000000114047824 */ /* 0x002fe400078e0a0b */
[----:B---3--:R-:W-:-:S03]  /*3110*/  FADD R0, R19, R0 ;  /* 0x0000000013007221 */ /* 0x008fc60000000000 */
[----:B------:R-:W-:Y:S01]  /*3120*/  ISETP.GE.AND P0, PT, R4, 0x1000, PT ;  /* 0x000010000400780c */ /* 0x000fe20003f06270 */
[----:B----4-:R-:W-:Y:S01]  /*3130*/  FADD R22, R22, R23 ;  /* 0x0000001716167221 */ /* 0x010fe20000000000 */
[----:B------:R-:W-:Y:S01]  /*3140*/  FADD R0, R0, R21 ;  /* 0x0000001500007221 */ /* 0x000fe20000000000 */
[----:B-----5:R-:W-:-:S04]  /*3150*/  FADD R25, R24, R25 ;  /* 0x0000001918197221 */ /* 0x020fc80000000000 */
[----:B------:R-:W-:Y:S01]  /*3160*/  FADD R25, R22, R25 ;  /* 0x0000001916197221 */ /* 0x000fe20000000000 */
[----:B------:R-:W-:Y:S01]  /*3170*/  FADD R16, R16, R17 ;  /* 0x0000001110107221 */ /* 0x000fe20000000000 */
[----:B------:R-:W-:-:S04]  /*3180*/  FADD R15, R15, R10 ;  /* 0x0000000a0f0f7221 */ /* 0x000fc80000000000 */
[----:B------:R-:W-:Y:S01]  /*3190*/  FADD R15, R16, R15 ;  /* 0x0000000f100f7221 */ /* 0x000fe20000000000 */
[----:B------:R-:W-:Y:S01]  /*31a0*/  FADD R9, R14, R9 ;  /* 0x000000090e097221 */ /* 0x000fe20000000000 */
[----:B------:R-:W-:-:S04]  /*31b0*/  FADD R12, R13, R12 ;  /* 0x0000000c0d0c7221 */ /* 0x000fc80000000000 */
[----:B------:R-:W-:Y:S01]  /*31c0*/  FADD R12, R9, R12 ;  /* 0x0000000c090c7221 */ /* 0x000fe20000000000 */
[----:B------:R-:W-:-:S03]  /*31d0*/  FADD R0, R0, R25 ;  /* 0x0000001900007221 */ /* 0x000fc60000000000 */
[----:B------:R-:W-:-:S04]  /*31e0*/  FADD R15, R15, R12 ;  /* 0x0000000c0f0f7221 */ /* 0x000fc80000000000 */
[----:B------:R-:W-:-:S04]  /*31f0*/  FADD R15, R0, R15 ;  /* 0x0000000f000f7221 */ /* 0x000fc80000000000 */
[----:B------:R-:W-:Y:S01]  /*3200*/  FADD R0, R18, R15 ;  /* 0x0000000f12007221 */ /* 0x000fe20000000000 */
[----:B------:R-:W-:Y:S06]  /*3210*/  @!P0 BRA `(.L_x_45) ;  /* 0x0000000800308947 */ /* 0x000fec0003800000 */
[----:B------:R-:W-:-:S04]  /*3220*/  IADD3 R11, PT, PT, R11, 0x1000, RZ ;  /* 0x000010000b0b7810 */ /* 0x000fc80007ffe0ff */
[----:B------:R-:W-:-:S13]  /*3230*/  ISETP.GT.AND P0, PT, R11, R6, PT ;  /* 0x000000060b00720c */ /* 0x000fda0003f04270 */
[----:B------:R-:W-:Y:S05]  /*3240*/  @!P0 BRA `(.L_x_46) ;  /* 0xfffffffc00608947 */ /* 0x000fea000383ffff */
.L_x_44:
[----:B------:R-:W-:-:S13]  /*3250*/  ISETP.GE.AND P0, PT, R11, R20, PT ;  /* 0x000000140b00720c */ /* 0x000fda0003f06270 */
[----:B------:R-:W-:Y:S05]  /*3260*/  @P0 BRA `(.L_x_45) ;  /* 0x00000008001c0947 */ /* 0x000fea0003800000 */
[----:B------:R-:W-:Y:S01]  /*3270*/  IADD3 R9, PT, PT, -R11, R20, RZ ;  /* 0x000000140b097210 */ /* 0x000fe20007ffe1ff */
[----:B------:R-:W-:Y:S03]  /*3280*/  BSSY.RECONVERGENT B1, `(.L_x_45) ;  /* 0x0000085000017945 */ /* 0x000fe60003800200 */
        /* <DEDUP_REMOVED lines=16> */
.L_x_50:
        /* <DEDUP_REMOVED lines=8> */
.L_x_49:
[----:B------:R-:W-:Y:S05]  /*3410*/  BSYNC.RECONVERGENT B2 ;  /* 0x0000000000027941 */ /* 0x000fea0003800200 */
.L_x_48:
[----:B------:R-:W-:Y:S05]  /*3420*/  @!P1 BRA `(.L_x_47) ;  /* 0x0000000400a89947 */ /* 0x000fea0003800000 */
[----:B------:R-:W0:Y:S01]  /*3430*/  LDCU.64 UR4, c[0x0][0x380] ;  /* 0x00007000ff0477ac */ /* 0x000e220008000a00 */
[----:B------:R-:W-:Y:S01]  /*3440*/  IADD3 R5, PT, PT, R9, -R10, RZ ;  /* 0x8000000a09057210 */ /* 0x000fe20007ffe0ff */
[----:B------:R-:W-:Y:S01]  /*3450*/  BSSY.RECONVERGENT B2, `(.L_x_51) ;  /* 0x000003b000027945 */ /* 0x000fe20003800200 */
[CC--:B------:R-:W-:Y:S02]  /*3460*/  IADD3 R3, P0, PT, R10.reuse, R11.reuse, RZ ;  /* 0x0000000b0a037210 */ /* 0x0c0fe40007f1e0ff */
[----:B------:R-:W-:Y:S02]  /*3470*/  ISETP.GT.AND P1, PT, R5, 0xc00, PT ;  /* 0x00000c000500780c */ /* 0x000fe40003f24270 */
[----:B------:R-:W-:Y:S01]  /*3480*/  IADD3 R11, PT, PT, R10, R11, RZ ;  /* 0x0000000b0a0b7210 */ /* 0x000fe20007ffe0ff */
[----:B------:R-:W-:Y:S01]  /*3490*/  IMAD.X R4, RZ, RZ, RZ, P0 ;  /* 0x000000ffff047224 */ /* 0x000fe200000e06ff */
[----:B0-----:R-:W-:-:S04]  /*34a0*/  LEA R2, P0, R3, UR4, 0x2 ;  /* 0x0000000403027c11 */ /* 0x001fc8000f8010ff */
[----:B------:R-:W-:Y:S02]  /*34b0*/  LEA.HI.X R3, R3, UR5, R4, 0x2, P0 ;  /* 0x0000000503037c11 */ /* 0x000fe400080f1404 */
[----:B------:R-:W-:-:S04]  /*34c0*/  IADD3 R2, P0, PT, R2, 0x800, RZ ;  /* 0x0000080002027810 */ /* 0x000fc80007f1e0ff */
[----:B------:R-:W-:Y:S02]  /*34d0*/  IADD3.X R3, PT, PT, RZ, R3, RZ, P0, !PT ;  /* 0x00000003ff037210 */ /* 0x000fe400007fe4ff */
[----:B------:R-:W-:Y:S01]  /*34e0*/  PLOP3.LUT P0, PT, PT, PT, PT, 0x80, 0x8 ;  /* 0x000000000008781c */ /* 0x000fe20003f0f070 */
[----:B------:R-:W-:-:S12]  /*34f0*/  @!P1 BRA `(.L_x_52) ;  /* 0x0000000000c09947 */ /* 0x000fd80003800000 */
[----:B------:R-:W-:Y:S02]  /*3500*/  PLOP3.LUT P0, PT, PT, PT, PT, 0x8, 0x80 ;  /* 0x000000000080781c */ /* 0x000fe40003f0e170 */
[----:B------:R-:W-:-:S11]  /*3510*/  IADD3 R13, PT, PT, R9, -0xc00, RZ ;  /* 0xfffff400090d7810 */ /* 0x000fd60007ffe0ff */
.L_x_53:
[----:B------:R-:W0:Y:S01]  /*3520*/  LDC.64 R4, c[0x0][0x380] ;  /* 0x0000e000ff047b82 */ /* 0x000e220000000a00 */
[----:B------:R-:W2:Y:S01]  /*3530*/  LDG.E.CONSTANT R12, desc[UR6][R2.64+-0x400] ;  /* 0xfffc0006020c7981 */ /* 0x000ea2000c1e9900 */
[----:B------:R-:W-:-:S03]  /*3540*/  IADD3 R25, PT, PT, R11, 0x400, RZ ;  /* 0x000004000b197810 */ /* 0x000fc60007ffe0ff */
[----:B------:R-:W3:Y:S04]  /*3550*/  LDG.E.CONSTANT R20, desc[UR6][R2.64] ;  /* 0x0000000602147981 */ /* 0x000ee8000c1e9900 */
[----:B------:R-:W4:Y:S01]  /*3560*/  LDG.E.CONSTANT R19, desc[UR6][R2.64+0x400] ;  /* 0x0004000602137981 */ /* 0x000f22000c1e9900 */
[----:B------:R-:W-:-:S03]  /*3570*/  IADD3 R7, PT, PT, R11, 0x800, RZ ;  /* 0x000008000b077810 */ /* 0x000fc60007ffe0ff */
[----:B------:R-:W5:Y:S04]  /*3580*/  LDG.E.CONSTANT R17, desc[UR6][R2.64+0xc00] ;  /* 0x000c000602117981 */ /* 0x000f68000c1e9900 */
[----:B------:R-:W5:Y:S01]  /*3590*/  LDG.E.CONSTANT R16, desc[UR6][R2.64+0x1000] ;  /* 0x0010000602107981 */ /* 0x000f62000c1e9900 */
[----:B------:R-:W-:-:S03]  /*35a0*/  IADD3 R23, PT, PT, R11, 0xc00, RZ ;  /* 0x00000c000b177810 */ /* 0x000fc60007ffe0ff */
[----:B------:R-:W5:Y:S01]  /*35b0*/  LDG.E.CONSTANT R22, desc[UR6][R2.64+0x1c00] ;  /* 0x001c000602167981 */ /* 0x000f62000c1e9900 */
[----:B0-----:R-:W-:-:S03]  /*35c0*/  IMAD.WIDE.U32 R14, R11, 0x4, R4 ;  /* 0x000000040b0e7825 */ /* 0x001fc600078e0004 */
[----:B------:R-:W5:Y:S04]  /*35d0*/  LDG.E.CONSTANT R21, desc[UR6][R2.64+0x2000] ;  /* 0x0020000602157981 */ /* 0x000f68000c1e9900 */
[----:B------:R-:W5:Y:S04]  /*35e0*/  LDG.E.CONSTANT R26, desc[UR6][R2.64+0x3000] ;  /* 0x00300006021a7981 */ /* 0x000f68000c1e9900 */
[----:B------:R-:W2:Y:S01]  /*35f0*/  LDG.E.CONSTANT R15, desc[UR6][R14.64] ;  /* 0x000000060e0f7981 */ /* 0x000ea2000c1e9900 */
[----:B------:R-:W-:-:S05]  /*3600*/  IMAD.WIDE.U32 R24, R25, 0x4, R4 ;  /* 0x0000000419187825 */ /* 0x000fca00078e0004 */
[----:B------:R-:W5:Y:S01]  /*3610*/  LDG.E.CONSTANT R18, desc[UR6][R24.64] ;  /* 0x0000000618127981 */ /* 0x000f62000c1e9900 */
[----:B------:R-:W-:-:S03]  /*3620*/  IMAD.WIDE.U32 R6, R7, 0x4, R4 ;  /* 0x0000000407067825 */ /* 0x000fc600078e0004 */
        /* <DEDUP_REMOVED lines=8> */
[----:B------:R-:W-:Y:S01]  /*36b0*/  ISETP.GE.AND P1, PT, R10, R13, PT ;  /* 0x0000000d0a00720c */ /* 0x000fe20003f26270 */
[----:B------:R-:W-:Y:S01]  /*36c0*/  VIADD R11, R11, 0x1000 ;  /* 0x000010000b0b7836 */ /* 0x000fe20000000000 */
[----:B0-----:R-:W-:-:S04]  /*36d0*/  IADD3 R2, P2, PT, R2, 0x4000, RZ ;  /* 0x0000400002027810 */ /* 0x001fc80007f5e0ff */
        /* <DEDUP_REMOVED lines=18> */
.L_x_52:
[----:B------:R-:W-:Y:S05]  /*3800*/  BSYNC.RECONVERGENT B2 ;  /* 0x0000000000027941 */ /* 0x000fea0003800200 */
.L_x_51:
[----:B------:R-:W-:Y:S01]  /*3810*/  IADD3 R4, PT, PT, R9, -R10, RZ ;  /* 0x8000000a09047210 */ /* 0x000fe20007ffe0ff */
[----:B------:R-:W-:Y:S03]  /*3820*/  BSSY.RECONVERGENT B2, `(.L_x_54) ;  /* 0x000001e000027945 */ /* 0x000fe60003800200 */
[----:B------:R-:W-:-:S13]  /*3830*/  ISETP.GT.AND P1, PT, R4, 0x400, PT ;  /* 0x000004000400780c */ /* 0x000fda0003f24270 */
[----:B------:R-:W-:Y:S05]  /*3840*/  @!P1 BRA `(.L_x_55) ;  /* 0x00000000006c9947 */ /* 0x000fea0003800000 */
[----:B------:R-:W0:Y:S01]  /*3850*/  LDC.64 R6, c[0x0][0x380] ;  /* 0x0000e000ff067b82 */ /* 0x000e220000000a00 */
[----:B------:R-:W2:Y:S01]  /*3860*/  LDG.E.CONSTANT R13, desc[UR6][R2.64+-0x400] ;  /* 0xfffc0006020d7981 */ /* 0x000ea2000c1e9900 */
[----:B------:R-:W-:-:S03]  /*3870*/  IADD3 R17, PT, PT, R11, 0x400, RZ ;  /* 0x000004000b117810 */ /* 0x000fc60007ffe0ff */
[----:B------:R-:W3:Y:S04]  /*3880*/  LDG.E.CONSTANT R15, desc[UR6][R2.64] ;  /* 0x00000006020f7981 */ /* 0x000ee8000c1e9900 */
[----:B------:R-:W4:Y:S04]  /*3890*/  LDG.E.CONSTANT R19, desc[UR6][R2.64+0xc00] ;  /* 0x000c000602137981 */ /* 0x000f28000c1e9900 */
[----:B------:R-:W5:Y:S04]  /*38a0*/  LDG.E.CONSTANT R21, desc[UR6][R2.64+0x1000] ;  /* 0x0010000602157981 */ /* 0x000f68000c1e9900 */
[----:B------:R-:W5:Y:S01]  /*38b0*/  LDG.E.CONSTANT R23, desc[UR6][R2.64+0x1400] ;  /* 0x0014000602177981 */ /* 0x000f62000c1e9900 */
[----:B0-----:R-:W-:-:S06]  /*38c0*/  IMAD.WIDE.U32 R4, R11, 0x4, R6 ;  /* 0x000000040b047825 */ /* 0x001fcc00078e0006 */
[----:B------:R0:W2:Y:S01]  /*38d0*/  LDG.E.CONSTANT R5, desc[UR6][R4.64] ;  /* 0x0000000604057981 */ /* 0x0000a2000c1e9900 */
[----:B------:R-:W-:-:S03]  /*38e0*/  IMAD.WIDE.U32 R6, R17, 0x4, R6 ;  /* 0x0000000411067825 */ /* 0x000fc600078e0006 */
[----:B------:R1:W4:Y:S04]  /*38f0*/  LDG.E.CONSTANT R17, desc[UR6][R2.64+0x400] ;  /* 0x0004000602117981 */ /* 0x000328000c1e9900 */
[----:B------:R-:W5:Y:S01]  /*3900*/  LDG.E.CONSTANT R7, desc[UR6][R6.64] ;  /* 0x0000000606077981 */ /* 0x000f62000c1e9900 */
[----:B0-----:R-:W-:Y:S02]  /*3910*/  IADD3 R4, P1, PT, R2, 0x2000, RZ ;  /* 0x0000200002047810 */ /* 0x001fe40007f3e0ff */
[----:B------:R-:W-:Y:S02]  /*3920*/  PLOP3.LUT P0, PT, PT, PT, PT, 0x8, 0x80 ;  /* 0x000000000080781c */ /* 0x000fe40003f0e170 */
[----:B------:R-:W-:Y:S02]  /*3930*/  IADD3 R10, PT, PT, R10, 0x800, RZ ;  /* 0x000008000a0a7810 */ /* 0x000fe40007ffe0ff */
[----:B------:R-:W-:-:S02]  /*3940*/  IADD3 R11, PT, PT, R11, 0x800, RZ ;  /* 0x000008000b0b7810 */ /* 0x000fc40007ffe0ff */
[----:B-1----:R-:W-:Y:S01]  /*3950*/  MOV R2, R4 ;  /* 0x0000000400027202 */ /* 0x002fe20000000f00 */
[----:B--2---:R-:W-:-:S04]  /*3960*/  FADD R0, R0, R5 ;  /* 0x0000000500007221 */ /* 0x004fc80000000000 */
[----:B------:R-:W-:-:S04]  /*3970*/  FADD R0, R0, R13 ;  /* 0x0000000d00007221 */ /* 0x000fc80000000000 */
[----:B---3--:R-:W-:-:S04]  /*3980*/  FADD R0, R0, R15 ;  /* 0x0000000f00007221 */ /* 0x008fc80000000000 */
[----:B----4-:R-:W-:-:S04]  /*3990*/  FADD R0, R0, R17 ;  /* 0x0000001100007221 */ /* 0x010fc80000000000 */
[----:B-----5:R-:W-:-:S04]  /*39a0*/  FADD R0, R0, R7 ;  /* 0x0000000700007221 */ /* 0x020fc80000000000 */
[----:B------:R-:W-:Y:S01]  /*39b0*/  FADD R0, R0, R19 ;  /* 0x0000001300007221 */ /* 0x000fe20000000000 */
[----:B------:R-:W-:-:S03]  /*39c0*/  IADD3.X R5, PT, PT, RZ, R3, RZ, P1, !PT ;  /* 0x00000003ff057210 */ /* 0x000fc60000ffe4ff */
[----:B------:R-:W-:Y:S01]  /*39d0*/  FADD R0, R0, R21 ;  /* 0x0000001500007221 */ /* 0x000fe20000000000 */
[----:B------:R-:W-:-:S03]  /*39e0*/  MOV R3, R5 ;  /* 0x0000000500037202 */ /* 0x000fc60000000f00 */
[----:B------:R-:W-:-:S07]  /*39f0*/  FADD R0, R0, R23 ;  /* 0x0000001700007221 */ /* 0x000fce0000000000 */
.L_x_55:
[----:B------:R-:W-:Y:S05]  /*3a00*/  BSYNC.RECONVERGENT B2 ;  /* 0x0000000000027941 */ /* 0x000fea0003800200 */
.L_x_54:
[----:B------:R-:W-:-:S13]  /*3a10*/  ISETP.LT.OR P0, PT, R10, R9, P0 ;  /* 0x000000090a00720c */ /* 0x000fda0000701670 */
[----:B------:R-:W-:Y:S05]  /*3a20*/  @!P0 BRA `(.L_x_47) ;  /* 0x0000000000288947 */ /* 0x000fea0003800000 */
[----:B------:R-:W0:Y:S01]  /*3a30*/  LDC.64 R4, c[0x0][0x380] ;  /* 0x0000e000ff047b82 */ /* 0x000e220000000a00 */
[----:B------:R-:W2:Y:S04]  /*3a40*/  LDG.E.CONSTANT R7, desc[UR6][R2.64+-0x400] ;  /* 0xfffc000602077981 */ /* 0x000ea8000c1e9900 */
[----:B------:R-:W3:Y:S01]  /*3a50*/  LDG.E.CONSTANT R9, desc[UR6][R2.64] ;  /* 0x0000000602097981 */ /* 0x000ee2000c1e9900 */
[----:B0-----:R-:W-:-:S03]  /*3a60*/  IMAD.WIDE.U32 R4, R11, 0x4, R4 ;  /* 0x000000040b047825 */ /* 0x001fc600078e0004 */
[----:B------:R-:W4:Y:S04]  /*3a70*/  LDG.E.CONSTANT R11, desc[UR6][R2.64+0x400] ;  /* 0x00040006020b7981 */ /* 0x000f28000c1e9900 */
[----:B------:R-:W5:Y:S02]  /*3a80*/  LDG.E.CONSTANT R5, desc[UR6][R4.64] ;  /* 0x0000000604057981 */ /* 0x000f64000c1e9900 */
[----:B-----5:R-:W-:-:S04]  /*3a90*/  FADD R0, R0, R5 ;  /* 0x0000000500007221 */ /* 0x020fc80000000000 */
[----:B--2---:R-:W-:-:S04]  /*3aa0*/  FADD R0, R0, R7 ;  /* 0x0000000700007221 */ /* 0x004fc80000000000 */
[----:B---3--:R-:W-:-:S04]  /*3ab0*/  FADD R0, R0, R9 ;  /* 0x0000000900007221 */ /* 0x008fc80000000000 */
[----:B----4-:R-:W-:-:S07]  /*3ac0*/  FADD R0, R0, R11 ;  /* 0x0000000b00007221 */ /* 0x010fce0000000000 */
.L_x_47:
[----:B------:R-:W-:Y:S05]  /*3ad0*/  BSYNC.RECONVERGENT B1 ;  /* 0x0000000000017941 */ /* 0x000fea0003800200 */
.L_x_45:
[----:B------:R-:W0:Y:S01]  /*3ae0*/  S2R R6, SR_LANEID ;  /* 0x0000000000067919 */ /* 0x000e220000000000 */
[----:B------:R-:W-:-:S05]  /*3af0*/  MOV R3, R0 ;  /* 0x0000000000037202 */ /* 0x000fca0000000f00 */
        /* <DEDUP_REMOVED lines=30> */
[----:B------:R-:W1:Y:S04]  /*3ce0*/  LDS R3, [UR4+0xc] ;  /* 0x00000c04ff037984 */ /* 0x000e680008000800 */
[----:B0-----:R-:W0:Y:S04]  /*3cf0*/  LDS.128 R4, [UR4+0x10] ;  /* 0x00001004ff047984 */ /* 0x001e280008000c00 */
[----:B------:R-:W2:Y:S01]  /*3d00*/  LDS.64 R8, [UR4+0x20] ;  /* 0x00002004ff087984 */ /* 0x000ea20008000a00 */
[----:B-1----:R-:W-:-:S04]  /*3d10*/  FADD R3, R0, R3 ;  /* 0x0000000300037221 */ /* 0x002fc80000000000 */
[----:B0-----:R-:W-:-:S04]  /*3d20*/  FADD R4, R3, R4 ;  /* 0x0000000403047221 */ /* 0x001fc80000000000 */
[----:B------:R-:W-:-:S04]  /*3d30*/  FADD R5, R4, R5 ;  /* 0x0000000504057221 */ /* 0x000fc80000000000 */
[----:B------:R-:W-:-:S04]  /*3d40*/  FADD R6, R5, R6 ;  /* 0x0000000605067221 */ /* 0x000fc80000000000 */
[----:B------:R-:W-:-:S04]  /*3d50*/  FADD R7, R6, R7 ;  /* 0x0000000706077221 */ /* 0x000fc80000000000 */
[----:B--2---:R-:W-:-:S04]  /*3d60*/  FADD R8, R7, R8 ;  /* 0x0000000807087221 */ /* 0x004fc80000000000 */
[----:B------:R-:W-:-:S07]  /*3d70*/  FADD R0, R8, R9 ;  /* 0x0000000908007221 */ /* 0x000fce0000000000 */
.L_x_17:
[----:B------:R-:W-:Y:S05]  /*3d80*/  BSYNC.RECONVERGENT B0 ;  /* 0x0000000000007941 */ /* 0x000fea0003800200 */
.L_x_1:
[----:B------:R-:W-:Y:S05]  /*3d90*/  @P0 EXIT ;  /* 0x000000000000094d */ /* 0x000fea0003800000 */
[----:B01234-:R-:W0:Y:S01]  /*3da0*/  LDC.64 R2, c[0x0][0x388] ;  /* 0x0000e200ff027b82 */ /* 0x01fe220000000a00 */
[----:B------:R-:W1:Y:S02]  /*3db0*/  LDCU UR4, c[0x0][0x398] ;  /* 0x00007300ff0477ac */ /* 0x000e640008000800 */
[----:B-1----:R-:W-:-:S05]  /*3dc0*/  FADD R5, R0, UR4 ;  /* 0x0000000400057e21 */ /* 0x002fca0008000000 */
[----:B0-----:R-:W-:Y:S01]  /*3dd0*/  STG.E desc[UR6][R2.64], R5 ;  /* 0x0000000502007986 */ /* 0x001fe2000c101906 */
[----:B------:R-:W-:Y:S05]  /*3de0*/  EXIT ;  /* 0x000000000000794d */ /* 0x000fea0003800000 */
.L_x_56:
[----:B------:R-:W-:-:S00]  /*3df0*/  BRA `(.L_x_56) ;  /* 0xfffffffc00fc7947 */ /* 0x000fc0000383ffff */
[----:B------:R-:W-:-:S00]  /*3e00*/  NOP ;  /* 0x0000000000007918 */ /* 0x000fc00000000000 */
[----:B------:R-:W-:-:S00]  /*3e10*/  NOP ;  /* 0x0000000000007918 */ /* 0x000fc00000000000 */
[----:B------:R-:W-:-:S00]  /*3e20*/  NOP ;  /* 0x0000000000007918 */ /* 0x000fc00000000000 */
[----:B------:R-:W-:-:S00]  /*3e30*/  NOP ;  /* 0x0000000000007918 */ /* 0x000fc00000000000 */
[----:B------:R-:W-:-:S00]  /*3e40*/  NOP ;  /* 0x0000000000007918 */ /* 0x000fc00000000000 */
[----:B------:R-:W-:-:S00]  /*3e50*/  NOP ;  /* 0x0000000000007918 */ /* 0x000fc00000000000 */
[----:B------:R-:W-:-:S00]  /*3e60*/  NOP ;  /* 0x0000000000007918 */ /* 0x000fc00000000000 */
[----:B------:R-:W-:-:S00]  /*3e70*/  NOP ;  /* 0x0000000000007918 */ /* 0x000fc00000000000 */
.L_x_265:


//--------------------- .text._ZN3cub18CUB_300001_SM_10006detail6reduce18DeviceReduceKernelINS2_10policy_hubIfyN4cuda3std3__44plusIfEEE10Policy1000EN6thrust24THRUST_300001_SM_1000_NS6detail15normal_iteratorINSD_10device_ptrIfEEEEyS9_fNS7_10__identityEEEvT0_PT3_T1_NS0_13GridEvenShareISN_EET2_T4_ --------------------------
	.section	.text._ZN3cub18CUB_300001_SM_10006detail6reduce18DeviceReduceKernelINS2_10policy_hubIfyN4cuda3std3__44plusIfEEE10Policy1000EN6thrust24THRUST_300001_SM_1000_NS6detail15normal_iteratorINSD_10device_ptrIfEEEEyS9_fNS7_10__identityEEEvT0_PT3_T1_NS0_13GridEvenShareISN_EET2_T4_,"ax",@progbits
	.align	128
        .global         _ZN3cub18CUB_300001_SM_10006detail6reduce18DeviceReduceKernelINS2_10policy_hubIfyN4cuda3std3__44plusIfEEE10Policy1000EN6thrust24THRUST_300001_SM_1000_NS6detail15normal_iteratorINSD_10device_ptrIfEEEEyS9_fNS7_10__identityEEEvT0_PT3_T1_NS0_13GridEvenShareISN_EET2_T4_
        .type           _ZN3cub18CUB_300001_SM_10006detail6reduce18DeviceReduceKernelINS2_10policy_hubIfyN4cuda3std3__44plusIfEEE10Policy1000EN6thrust24THRUST_300001_SM_1000_NS6detail15normal_iteratorINSD_10device_ptrIfEEEEyS9_fNS7_10__identityEEEvT0_PT3_T1_NS0_13GridEvenShareISN_EET2_T4_,@function
        .size           _ZN3cub18CUB_300001_SM_10006detail6reduce18DeviceReduceKernelINS2_10policy_hubIfyN4cuda3std3__44plusIfEEE10Policy1000EN6thrust24THRUST_300001_SM_1000_NS6detail15normal_iteratorINSD_10device_ptrIfEEEEyS9_fNS7_10__identityEEEvT0_PT3_T1_NS0_13GridEvenShareISN_EET2_T4_,(.L_x_266 - _ZN3cub18CUB_300001_SM_10006detail6reduce18DeviceReduceKernelINS2_10policy_hubIfyN4cuda3std3__44plusIfEEE10Policy1000EN6thrust24THRUST_300001_SM_1000_NS6detail15normal_iteratorINSD_10device_ptrIfEEEEyS9_fNS7_10__identityEEEvT0_PT3_T1_NS0_13GridEvenShareISN_EET2_T4_)
        .other          _ZN3cub18CUB_300001_SM_10006detail6reduce18DeviceReduceKernelINS2_10policy_hubIfyN4cuda3std3__44plusIfEEE10Policy1000EN6thrust24THRUST_300001_SM_1000_NS6detail15normal_iteratorINSD_10device_ptrIfEEEEyS9_fNS7_10__identityEEEvT0_PT3_T1_NS0_13GridEvenShareISN_EET2_T4_,@"STO_CUDA_ENTRY STV_DEFAULT"
_ZN3cub18CUB_300001_SM_10006detail6reduce18DeviceReduceKernelINS2_10policy_hubIfyN4cuda3std3__44plusIfEEE10Policy1000EN6thrust24THRUST_300001_SM_1000_NS6detail15normal_iteratorINSD_10device_ptrIfEEEEyS9_fNS7_10__identityEEEvT0_PT3_T1_NS0_13GridEvenShareISN_EET2_T4_:
.text._ZN3cub18CUB_300001_SM_10006detail6reduce18DeviceReduceKernelINS2_10policy_hubIfyN4cuda3std3__44plusIfEEE10Policy1000EN6thrust24THRUST_300001_SM_1000_NS6detail15normal_iteratorINSD_10device_ptrIfEEEEyS9_fNS7_10__identityEEEvT0_PT3_T1_NS0_13GridEvenShareISN_EET2_T4_:
[----:B------:R-:W-:Y:S08]  /*0000*/  LDC R1, c[0x0][0x37c] ;  /* 0x0000df00ff017b82 */ /* 0x000ff00000000800 */
[----:B------:R-:W0:Y:S01]  /*0010*/  S2UR UR16, SR_CTAID.X ;  /* 0x00000000001079c3 */ /* 0x000e220000002500 */
[----:B------:R-:W1:Y:S01]  /*0020*/  LDCU.64 UR8, c[0x0][0x3b8] ;  /* 0x00007700ff0877ac */ /* 0x000e620008000a00 */
[----:B------:R-:W-:Y:S01]  /*0030*/  BSSY.RECONVERGENT B0, `(.L_x_57) ;  /* 0x0000229000007945 */ /* 0x000fe20003800200 */
[----:B------:R-:W2:Y:S01]  /*0040*/  LDCU UR5, c[0x0][0x3c0] ;  /* 0x00007800ff0577ac */ /* 0x000ea20008000800 */
[----:B------:R-:W3:Y:S01]  /*0050*/  LDCU.64 UR14, c[0x0][0x358] ;  /* 0x00006b00ff0e77ac */ /* 0x000ee20008000a00 */
[----:B-1----:R-:W-:-:S02]  /*0060*/  IMAD.U32 R2, RZ, RZ, UR8 ;  /* 0x00000008ff027e24 */ /* 0x002fc4000f8e00ff */
[----:B------:R-:W-:Y:S01]  /*0070*/  IMAD.U32 R3, RZ, RZ, UR9 ;  /* 0x00000009ff037e24 */ /* 0x000fe2000f8e00ff */
[----:B--2---:R-:W-:Y:S02]  /*0080*/  USHF.L.U32 UR5, UR5, 0xc, URZ ;  /* 0x0000000c05057899 */ /* 0x004fe400080006ff */
[----:B0-----:R-:W-:Y:S02]  /*0090*/  USHF.L.U32 UR7, UR16, 0xc, URZ ;  /* 0x0000000c10077899 */ /* 0x001fe400080006ff */
[----:B------:R-:W-:-:S04]  /*00a0*/  USHF.R.S32.HI UR4, URZ, 0x1f, UR5 ;  /* 0x0000001fff047899 */ /* 0x000fc80008011405 */
[----:B------:R-:W-:-:S04]  /*00b0*/  IADD3 R23, P1, PT, R2, -UR7, RZ ;  /* 0x8000000702177c10 */ /* 0x000fc8000ff3e0ff */
[----:B------:R-:W-:Y:S02]  /*00c0*/  ISETP.GT.U32.AND P0, PT, R23, 0xfff, PT ;  /* 0x00000fff1700780c */ /* 0x000fe40003f04070 */
[----:B------:R-:W-:-:S04]  /*00d0*/  IADD3.X R22, PT, PT, R3, -0x1, RZ, P1, !PT ;  /* 0xffffffff03167810 */ /* 0x000fc80000ffe4ff */
[----:B------:R-:W-:-:S13]  /*00e0*/  ISETP.GT.U32.AND.EX P0, PT, R22, RZ, PT, P0 ;  /* 0x000000ff1600720c */ /* 0x000fda0003f04100 */
[----:B---3--:R-:W-:Y:S05]  /*00f0*/  @P0 BRA `(.L_x_58) ;  /* 0x0000000c00c40947 */ /* 0x008fea0003800000 */
[----:B------:R-:W0:Y:S01]  /*0100*/  S2R R0, SR_TID.X ;  /* 0x0000000000007919 */ /* 0x000e220000002100 */
[----:B------:R-:W-:Y:S01]  /*0110*/  IADD3 R5, PT, PT, R2, -UR7, RZ ;  /* 0x8000000702057c10 */ /* 0x000fe2000fffe0ff */
[----:B------:R-:W-:Y:S01]  /*0120*/  BSSY.RECONVERGENT B1, `(.L_x_59) ;  /* 0x000000a000017945 */ /* 0x000fe20003800200 */
[----:B------:R-:W-:Y:S02]  /*0130*/  IMAD.MOV.U32 R4, RZ, RZ, RZ ;  /* 0x000000ffff047224 */ /* 0x000fe400078e00ff */
[----:B0-----:R-:W-:Y:S02]  /*0140*/  ISETP.GE.AND P0, PT, R0, R5, PT ;  /* 0x000000050000720c */ /* 0x001fe40003f06270 */
[----:B------:R-:W-:-:S11]  /*0150*/  MOV R6, R0 ;  /* 0x0000000000067202 */ /* 0x000fd60000000f00 */
[----:B------:R-:W-:Y:S05]  /*0160*/  @P0 BRA `(.L_x_60) ;  /* 0x0000000000140947 */ /* 0x000fea0003800000 */
[----:B------:R-:W0:Y:S01]  /*0170*/  LDC.64 R8, c[0x0][0x380] ;  /* 0x0000e000ff087b82 */ /* 0x000e220000000a00 */
[----:B------:R-:W-:-:S04]  /*0180*/  VIADD R3, R0, UR7 ;  /* 0x0000000700037c36 */ /* 0x000fc80008000000 */
[----:B0-----:R-:W-:-:S05]  /*0190*/  IMAD.WIDE.U32 R8, R3, 0x4, R8 ;  /* 0x0000000403087825 */ /* 0x001fca00078e0008 */
[----:B------:R0:W5:Y:S01]  /*01a0*/  LDG.E R4, desc[UR14][R8.64] ;  /* 0x0000000e08047981 */ /* 0x000162000c1e1900 */
[----:B------:R-:W-:-:S07]  /*01b0*/  IADD3 R6, PT, PT, R0, 0x100, RZ ;  /* 0x0000010000067810 */ /* 0x000fce0007ffe0ff */
.L_x_60:
[----:B------:R-:W-:Y:S05]  /*01c0*/  BSYNC.RECONVERGENT B1 ;  /* 0x0000000000017941 */ /* 0x000fea0003800200 */
.L_x_59:
[----:B------:R-:W-:Y:S01]  /*01d0*/  ISETP.GE.AND P0, PT, R6, R5, PT ;  /* 0x000000050600720c */ /* 0x000fe20003f06270 */
[----:B------:R-:W-:-:S12]  /*01e0*/  BSSY.RECONVERGENT B1, `(.L_x_61) ;  /* 0x0000079000017945 */ /* 0x000fd80003800200 */
[----:B------:R-:W-:Y:S05]  /*01f0*/  @P0 BRA `(.L_x_62) ;  /* 0x0000000400dc0947 */ /* 0x000fea0003800000 */
[----:B------:R-:W-:Y:S01]  /*0200*/  LOP3.LUT R3, RZ, R6, RZ, 0x33, !PT ;  /* 0x00000006ff037212 */ /* 0x000fe200078e33ff */
[----:B------:R-:W-:Y:S03]  /*0210*/  BSSY.RECONVERGENT B2, `(.L_x_63) ;  /* 0x0000037000027945 */ /* 0x000fe60003800200 */
[----:B------:R-:W-:-:S04]  /*0220*/  IADD3 R3, PT, PT, R2, -UR7, R3 ;  /* 0x8000000702037c10 */ /* 0x000fc8000fffe003 */
[C---:B------:R-:W-:Y:S02]  /*0230*/  ISETP.GE.U32.AND P1, PT, R3.reuse, 0xf00, PT ;  /* 0x00000f000300780c */ /* 0x040fe40003f26070 */
[----:B------:R-:W-:-:S04]  /*0240*/  LEA.HI R7, R3, 0x1, RZ, 0x18 ;  /* 0x0000000103077811 */ /* 0x000fc800078fc0ff */
[----:B------:R-:W-:-:S04]  /*0250*/  LOP3.LUT R22, R7, 0xf, RZ, 0xc0, !PT ;  /* 0x0000000f07167812 */ /* 0x000fc800078ec0ff */
[----:B------:R-:W-:-:S03]  /*0260*/  ISETP.NE.AND P0, PT, R22, RZ, PT ;  /* 0x000000ff1600720c */ /* 0x000fc60003f05270 */
[----:B------:R-:W-:Y:S10]  /*0270*/  @!P1 BRA `(.L_x_64) ;  /* 0x0000000000c09947 */ /* 0x000ff40003800000 */
[----:B------:R-:W1:Y:S01]  /*0280*/  LDCU.64 UR8, c[0x0][0x380] ;  /* 0x00007000ff0877ac */ /* 0x000e620008000a00 */
[----:B------:R-:W-:Y:S01]  /*0290*/  IMAD.WIDE.U32 R2, R6, 0x4, RZ ;  /* 0x0000000406027825 */ /* 0x000fe200078e00ff */
[----:B------:R-:W-:Y:S01]  /*02a0*/  LOP3.LUT R11, R7, 0x1fffff0, RZ, 0xc0, !PT ;  /* 0x01fffff0070b7812 */ /* 0x000fe200078ec0ff */
[----:B------:R-:W-:-:S04]  /*02b0*/  UIMAD.WIDE.U32 UR4, UR16, 0x4000, URZ ;  /* 0x00004000100478a5 */ /* 0x000fc8000f8e00ff */
[----:B------:R-:W-:Y:S02]  /*02c0*/  IMAD.MOV R11, RZ, RZ, -R11 ;  /* 0x000000ffff0b7224 */ /* 0x000fe400078e0a0b */
[----:B------:R-:W-:Y:S02]  /*02d0*/  LOP3.LUT R2, R2, UR4, RZ, 0xfc, !PT ;  /* 0x0000000402027c12 */ /* 0x000fe4000f8efcff */
[----:B------:R-:W-:Y:S02]  /*02e0*/  LOP3.LUT R3, R3, UR5, RZ, 0xfc, !PT ;  /* 0x0000000503037c12 */ /* 0x000fe4000f8efcff */
[----:B-1----:R-:W-:-:S04]  /*02f0*/  IADD3 R2, P1, PT, R2, UR8, RZ ;  /* 0x0000000802027c10 */ /* 0x002fc8000ff3e0ff */
[----:B------:R-:W-:-:S04]  /*0300*/  IADD3 R2, P2, PT, R2, 0x2000, RZ ;  /* 0x0000200002027810 */ /* 0x000fc80007f5e0ff */
[----:B------:R-:W-:-:S09]  /*0310*/  IADD3.X R3, PT, PT, RZ, UR9, R3, P2, P1 ;  /* 0x00000009ff037c10 */ /* 0x000fd200097e2403 */
.L_x_65:
[----:B------:R-:W2:Y:S04]  /*0320*/  LDG.E R21, desc[UR14][R2.64+-0x2000] ;  /* 0xffe0000e02157981 */ /* 0x000ea8000c1e1900 */
[----:B------:R-:W3:Y:S04]  /*0330*/  LDG.E R20, desc[UR14][R2.64+-0x1c00] ;  /* 0xffe4000e02147981 */ /* 0x000ee8000c1e1900 */
[----:B------:R-:W4:Y:S04]  /*0340*/  LDG.E R23, desc[UR14][R2.64+-0x1800] ;  /* 0xffe8000e02177981 */ /* 0x000f28000c1e1900 */
        /* <DEDUP_REMOVED lines=11> */
[----:B0-----:R-:W4:Y:S04]  /*0400*/  LDG.E R9, desc[UR14][R2.64+0x1800] ;  /* 0x0018000e02097981 */ /* 0x001f28000c1e1900 */
[----:B------:R0:W4:Y:S01]  /*0410*/  LDG.E R8, desc[UR14][R2.64+0x1c00] ;  /* 0x001c000e02087981 */ /* 0x000122000c1e1900 */
[----:B------:R-:W-:-:S02]  /*0420*/  IADD3 R11, PT, PT, R11, 0x10, RZ ;  /* 0x000000100b0b7810 */ /* 0x000fc40007ffe0ff */
[----:B------:R-:W-:Y:S02]  /*0430*/  IADD3 R6, PT, PT, R6, 0x1000, RZ ;  /* 0x0000100006067810 */ /* 0x000fe40007ffe0ff */
[----:B------:R-:W-:Y:S02]  /*0440*/  ISETP.NE.AND P1, PT, R11, RZ, PT ;  /* 0x000000ff0b00720c */ /* 0x000fe40003f25270 */
[----:B0-----:R-:W-:-:S05]  /*0450*/  IADD3 R2, P2, PT, R2, 0x4000, RZ ;  /* 0x0000400002027810 */ /* 0x001fca0007f5e0ff */
[----:B------:R-:W-:Y:S02]  /*0460*/  IMAD.X R3, RZ, RZ, R3, P2 ;  /* 0x000000ffff037224 */ /* 0x000fe400010e0603 */
        /* <DEDUP_REMOVED lines=16> */
[----:B------:R-:W-:Y:S06]  /*0570*/  @P1 BRA `(.L_x_65) ;  /* 0xfffffffc00681947 */ /* 0x000fec000383ffff */
.L_x_64:
[----:B------:R-:W-:Y:S05]  /*0580*/  BSYNC.RECONVERGENT B2 ;  /* 0x0000000000027941 */ /* 0x000fea0003800200 */
.L_x_63:
[----:B------:R-:W-:Y:S05]  /*0590*/  @!P0 BRA `(.L_x_62) ;  /* 0x0000000000f48947 */ /* 0x000fea0003800000 */
[----:B------:R-:W-:Y:S01]  /*05a0*/  ISETP.GE.U32.AND P0, PT, R22, 0x8, PT ;  /* 0x000000081600780c */ /* 0x000fe20003f06070 */
[----:B------:R-:W-:Y:S01]  /*05b0*/  BSSY.RECONVERGENT B2, `(.L_x_66) ;  /* 0x000001a000027945 */ /* 0x000fe20003800200 */
[----:B------:R-:W-:-:S04]  /*05c0*/  LOP3.LUT R10, R7, 0x7, RZ, 0xc0, !PT ;  /* 0x00000007070a7812 */ /* 0x000fc800078ec0ff */
[----:B------:R-:W-:-:S07]  /*05d0*/  ISETP.NE.AND P1, PT, R10, RZ, PT ;  /* 0x000000ff0a00720c */ /* 0x000fce0003f25270 */
[----:B------:R-:W-:Y:S06]  /*05e0*/  @!P0 BRA `(.L_x_67) ;  /* 0x0000000000588947 */ /* 0x000fec0003800000 */
[----:B------:R-:W1:Y:S01]  /*05f0*/  LDCU.64 UR4, c[0x0][0x380] ;  /* 0x00007000ff0477ac */ /* 0x000e620008000a00 */
[----:B------:R-:W-:-:S04]  /*0600*/  IADD3 R3, P0, PT, R6, UR7, RZ ;  /* 0x0000000706037c10 */ /* 0x000fc8000ff1e0ff */
[----:B0-----:R-:W-:Y:S02]  /*0610*/  LEA.HI.X.SX32 R8, R6, RZ, 0x1, P0 ;  /* 0x000000ff06087211 */ /* 0x001fe400000f0eff */
[----:B-1----:R-:W-:-:S04]  /*0620*/  LEA R2, P0, R3, UR4, 0x2 ;  /* 0x0000000403027c11 */ /* 0x002fc8000f8010ff */
[----:B------:R-:W-:-:S05]  /*0630*/  LEA.HI.X R3, R3, UR5, R8, 0x2, P0 ;  /* 0x0000000503037c11 */ /* 0x000fca00080f1408 */
[----:B------:R-:W2:Y:S04]  /*0640*/  LDG.E R9, desc[UR14][R2.64] ;  /* 0x0000000e02097981 */ /* 0x000ea8000c1e1900 */
[----:B------:R-:W3:Y:S04]  /*0650*/  LDG.E R8, desc[UR14][R2.64+0x400] ;  /* 0x0004000e02087981 */ /* 0x000ee8000c1e1900 */
[----:B------:R-:W4:Y:S04]  /*0660*/  LDG.E R11, desc[UR14][R2.64+0x800] ;  /* 0x0008000e020b7981 */ /* 0x000f28000c1e1900 */
[----:B------:R-:W4:Y:S04]  /*0670*/  LDG.E R13, desc[UR14][R2.64+0xc00] ;  /* 0x000c000e020d7981 */ /* 0x000f28000c1e1900 */
[----:B------:R-:W4:Y:S04]  /*0680*/  LDG.E R15, desc[UR14][R2.64+0x1000] ;  /* 0x0010000e020f7981 */ /* 0x000f28000c1e1900 */
[----:B------:R-:W4:Y:S04]  /*0690*/  LDG.E R17, desc[UR14][R2.64+0x1400] ;  /* 0x0014000e02117981 */ /* 0x000f28000c1e1900 */
[----:B------:R-:W4:Y:S04]  /*06a0*/  LDG.E R19, desc[UR14][R2.64+0x1800] ;  /* 0x0018000e02137981 */ /* 0x000f28000c1e1900 */
[----:B------:R-:W4:Y:S01]  /*06b0*/  LDG.E R21, desc[UR14][R2.64+0x1c00] ;  /* 0x001c000e02157981 */ /* 0x000f22000c1e1900 */
[----:B------:R-:W-:-:S02]  /*06c0*/  VIADD R6, R6, 0x800 ;  /* 0x0000080006067836 */ /* 0x000fc40000000000 */
        /* <DEDUP_REMOVED lines=8> */
.L_x_67:
[----:B------:R-:W-:Y:S05]  /*0750*/  BSYNC.RECONVERGENT B2 ;  /* 0x0000000000027941 */ /* 0x000fea0003800200 */
.L_x_66:
        /* <DEDUP_REMOVED lines=14> */
[----:B------:R-:W4:Y:S01]  /*0840*/  LDG.E R13, desc[UR14][R2.64+0xc00] ;  /* 0x000c000e020d7981 */ /* 0x000f22000c1e1900 */
[----:B------:R-:W-:Y:S01]  /*0850*/  IADD3 R6, PT, PT, R6, 0x400, RZ ;  /* 0x0000040006067810 */ /* 0x000fe20007ffe0ff */
[----:B--2--5:R-:W-:-:S04]  /*0860*/  FADD R9, R4, R9 ;  /* 0x0000000904097221 */ /* 0x024fc80000000000 */
[----:B---3--:R-:W-:-:S04]  /*0870*/  FADD R8, R9, R8 ;  /* 0x0000000809087221 */ /* 0x008fc80000000000 */
[----:B----4-:R-:W-:-:S04]  /*0880*/  FADD R8, R8, R11 ;  /* 0x0000000b08087221 */ /* 0x010fc80000000000 */
[----:B------:R-:W-:-:S07]  /*0890*/  FADD R4, R8, R13 ;  /* 0x0000000d08047221 */ /* 0x000fce0000000000 */
.L_x_69:
[----:B------:R-:W-:Y:S05]  /*08a0*/  BSYNC.RECONVERGENT B2 ;  /* 0x0000000000027941 */ /* 0x000fea0003800200 */
.L_x_68:
[----:B------:R-:W-:Y:S05]  /*08b0*/  @!P1 BRA `(.L_x_62) ;  /* 0x00000000002c9947 */ /* 0x000fea0003800000 */
[----:B------:R-:W1:Y:S01]  /*08c0*/  LDC.64 R2, c[0x0][0x380] ;  /* 0x0000e000ff027b82 */ /* 0x000e620000000a00 */
[----:B0-----:R-:W-:Y:S01]  /*08d0*/  IMAD.U32 R9, RZ, RZ, UR16 ;  /* 0x00000010ff097e24 */ /* 0x001fe2000f8e00ff */
[----:B------:R-:W-:-:S03]  /*08e0*/  IADD3 R7, PT, PT, -R7, RZ, RZ ;  /* 0x000000ff07077210 */ /* 0x000fc60007ffe1ff */
[----:B-1----:R-:W-:-:S07]  /*08f0*/  IMAD.WIDE.U32 R2, R9, 0x4000, R2 ;  /* 0x0000400009027825 */ /* 0x002fce00078e0002 */
.L_x_70:
[----:B------:R-:W-:-:S06]  /*0900*/  IMAD.WIDE R8, R6, 0x4, R2 ;  /* 0x0000000406087825 */ /* 0x000fcc00078e0202 */
[----:B------:R-:W2:Y:S01]  /*0910*/  LDG.E R9, desc[UR14][R8.64] ;  /* 0x0000000e08097981 */ /* 0x000ea2000c1e1900 */
[----:B------:R-:W-:Y:S01]  /*0920*/  VIADD R7, R7, 0x1 ;  /* 0x0000000107077836 */ /* 0x000fe20000000000 */
[----:B------:R-:W-:-:S04]  /*0930*/  IADD3 R6, PT, PT, R6, 0x100, RZ ;  /* 0x0000010006067810 */ /* 0x000fc80007ffe0ff */
[----:B------:R-:W-:Y:S01]  /*0940*/  ISETP.NE.AND P0, PT, R7, RZ, PT ;  /* 0x000000ff0700720c */ /* 0x000fe20003f05270 */
[----:B--2--5:R-:W-:-:S12]  /*0950*/  FADD R4, R9, R4 ;  /* 0x0000000409047221 */ /* 0x024fd80000000000 */
[----:B------:R-:W-:Y:S05]  /*0960*/  @P0 BRA `(.L_x_70) ;  /* 0xfffffffc00e40947 */ /* 0x000fea000383ffff */
.L_x_62:
[----:B------:R-:W-:Y:S05]  /*0970*/  BSYNC.RECONVERGENT B1 ;  /* 0x0000000000017941 */ /* 0x000fea0003800200 */
.L_x_61:
[----:B------:R-:W-:Y:S01]  /*0980*/  ISETP.GE.AND P0, PT, R5, 0x100, PT ;  /* 0x000001000500780c */ /* 0x000fe20003f06270 */
[----:B-----5:R-:W-:-:S12]  /*0990*/  IMAD.MOV.U32 R11, RZ, RZ, R4 ;  /* 0x000000ffff0b7224 */ /* 0x020fd800078e0004 */
[----:B------:R-:W-:Y:S05]  /*09a0*/  @!P0 BRA `(.L_x_71) ;  /* 0x0000000000ac8947 */ /* 0x000fea0003800000 */
[----:B------:R-:W1:Y:S01]  /*09b0*/  S2R R7, SR_LANEID ;  /* 0x0000000000077919 */ /* 0x000e620000000000 */
[----:B------:R-:W2:Y:S02]  /*09c0*/  SHFL.DOWN PT, R2, R11, 0x1, 0x1f ;  /* 0x08201f000b027f89 */ /* 0x000ea400000e0000 */
[----:B--2---:R-:W-:Y:S01]  /*09d0*/  FADD R2, R2, R11 ;  /* 0x0000000b02027221 */ /* 0x004fe20000000000 */
[C---:B-1----:R-:W-:Y:S02]  /*09e0*/  ISETP.GT.AND P0, PT, R7.reuse, 0x1e, PT ;  /* 0x0000001e0700780c */ /* 0x042fe40003f04270 */
[----:B------:R-:W-:Y:S02]  /*09f0*/  ISETP.NE.AND P1, PT, R7, RZ, PT ;  /* 0x000000ff0700720c */ /* 0x000fe40003f25270 */
[----:B------:R-:W-:Y:S02]  /*0a00*/  FSEL R2, R11, R2, P0 ;  /* 0x000000020b027208 */ /* 0x000fe40000000000 */
[----:B------:R-:W-:-:S03]  /*0a10*/  ISETP.GT.AND P0, PT, R7, 0x1d, PT ;  /* 0x0000001d0700780c */ /* 0x000fc60003f04270 */
[----:B------:R-:W1:Y:S06]  /*0a20*/  SHFL.DOWN PT, R3, R2, 0x2, 0x1f ;  /* 0x08401f0002037f89 */ /* 0x000e6c00000e0000 */
[----:B------:R-:W2:Y:S01]  /*0a30*/  @!P1 S2R R6, SR_CgaCtaId ;  /* 0x0000000000069919 */ /* 0x000ea20000008800 */
[----:B------:R-:W-:Y:S02]  /*0a40*/  @!P1 MOV R5, 0x400 ;  /* 0x0000040000059802 */ /* 0x000fe40000000f00 */
[----:B------:R-:W-:-:S04]  /*0a50*/  @!P1 SHF.R.U32.HI R4, RZ, 0x3, R0 ;  /* 0x00000003ff049819 */ /* 0x000fc80000011600 */
[----:B------:R-:W-:Y:S01]  /*0a60*/  @!P1 LOP3.LUT R4, R4, 0x7c, RZ, 0xc0, !PT ;  /* 0x0000007c04049812 */ /* 0x000fe200078ec0ff */
[----:B-1----:R-:W-:Y:S01]  /*0a70*/  @!P0 FADD R2, R2, R3 ;  /* 0x0000000302028221 */ /* 0x002fe20000000000 */
[----:B------:R-:W-:-:S04]  /*0a80*/  ISETP.GT.AND P0, PT, R7, 0x1b, PT ;  /* 0x0000001b0700780c */ /* 0x000fc80003f04270 */
[----:B------:R-:W1:Y:S01]  /*0a90*/  SHFL.DOWN PT, R3, R2, 0x4, 0x1f ;  /* 0x08801f0002037f89 */ /* 0x000e6200000e0000 */
[----:B--2---:R-:W-:-:S04]  /*0aa0*/  @!P1 LEA R5, R6, R5, 0x18 ;  /* 0x0000000506059211 */ /* 0x004fc800078ec0ff */
[----:B------:R-:W-:-:S04]  /*0ab0*/  @!P1 IADD3 R4, PT, PT, R4, R5, RZ ;  /* 0x0000000504049210 */ /* 0x000fc80007ffe0ff */
[----:B-1----:R-:W-:Y:S01]  /*0ac0*/  @!P0 FADD R2, R2, R3 ;  /* 0x0000000302028221 */ /* 0x002fe20000000000 */
[----:B------:R-:W-:-:S04]  /*0ad0*/  ISETP.GT.AND P0, PT, R7, 0x17, PT ;  /* 0x000000170700780c */ /* 0x000fc80003f04270 */
[----:B------:R-:W1:Y:S09]  /*0ae0*/  SHFL.DOWN PT, R3, R2, 0x8, 0x1f ;  /* 0x09001f0002037f89 */ /* 0x000e7200000e0000 */
[----:B-1----:R-:W-:Y:S01]  /*0af0*/  @!P0 FADD R2, R2, R3 ;  /* 0x0000000302028221 */ /* 0x002fe20000000000 */
[----:B------:R-:W-:-:S04]  /*0b00*/  ISETP.NE.AND P0, PT, R0, RZ, PT ;  /* 0x000000ff0000720c */ /* 0x000fc80003f05270 */
[----:B------:R-:W1:Y:S02]  /*0b10*/  SHFL.DOWN PT, R3, R2, 0x10, 0x1f ;  /* 0x0a001f0002037f89 */ /* 0x000e6400000e0000 */
[----:B-1----:R-:W-:-:S05]  /*0b20*/  FADD R3, R2, R3 ;  /* 0x0000000302037221 */ /* 0x002fca0000000000 */
[----:B------:R2:W-:Y:S01]  /*0b30*/  @!P1 STS [R4+0x8], R3 ;  /* 0x0000080304009388 */ /* 0x0005e20000000800 */
[----:B------:R-:W-:Y:S01]  /*0b40*/  BAR.SYNC.DEFER_BLOCKING 0x0 ;  /* 0x0000000000007b1d */ /* 0x000fe20000010000 */
[----:B------:R-:W-:-:S04]  /*0b50*/  ISETP.GT.AND P1, PT, R7, 0xf, PT ;  /* 0x0000000f0700780c */ /* 0x000fc80003f24270 */
[----:B0-----:R-:W-:Y:S01]  /*0b60*/  FSEL R9, R2, R3, P1 ;  /* 0x0000000302097208 */ /* 0x001fe20000800000 */
[----:B------:R-:W-:Y:S08]  /*0b70*/  @P0 BRA `(.L_x_72) ;  /* 0x0000001400d00947 */ /* 0x000ff00003800000 */
[----:B------:R-:W0:Y:S01]  /*0b80*/  S2UR UR5, SR_CgaCtaId ;  /* 0x00000000000579c3 */ /* 0x000e220000008800 */
[----:B------:R-:W-:Y:S02]  /*0b90*/  UMOV UR4, 0x400 ;  /* 0x0000040000047882 */ /* 0x000fe40000000000 */
[----:B0-----:R-:W-:-:S09]  /*0ba0*/  ULEA UR4, UR5, UR4, 0x18 ;  /* 0x0000000405047291 */ /* 0x001fd2000f8ec0ff */
[----:B------:R-:W0:Y:S04]  /*0bb0*/  LDS R0, [UR4+0xc] ;  /* 0x00000c04ff007984 */ /* 0x000e280008000800 */
[----:B--2---:R-:W1:Y:S04]  /*0bc0*/  LDS.128 R4, [UR4+0x10] ;  /* 0x00001004ff047984 */ /* 0x004e680008000c00 */
        /* <DEDUP_REMOVED lines=9> */
.L_x_71:
[----:B0-----:R-:W0:Y:S01]  /*0c60*/  S2R R9, SR_LANEID ;  /* 0x0000000000097919 */ /* 0x001e220000000000 */
[----:B------:R-:W-:-:S05]  /*0c70*/  LOP3.LUT R2, R0, 0x3e0, RZ, 0xc0, !PT ;  /* 0x000003e000027812 */ /* 0x000fca00078ec0ff */
[----:B------:R-:W-:Y:S01]  /*0c80*/  VIADD R4, R2, 0x20 ;  /* 0x0000002002047836 */ /* 0x000fe20000000000 */
[----:B------:R-:W-:-:S04]  /*0c90*/  LOP3.LUT R2, RZ, R2, RZ, 0x33, !PT ;  /* 0x00000002ff027212 */ /* 0x000fc800078e33ff */
[----:B------:R-:W-:Y:S02]  /*0ca0*/  ISETP.GT.AND P0, PT, R4, R5, PT ;  /* 0x000000050400720c */ /* 0x000fe40003f04270 */
[----:B------:R-:W-:-:S04]  /*0cb0*/  IADD3 R2, PT, PT, R5, R2, RZ ;  /* 0x0000000205027210 */ /* 0x000fc80007ffe0ff */
[----:B------:R-:W-:-:S05]  /*0cc0*/  SEL R2, R2, 0x1f, P0 ;  /* 0x0000001f02027807 */ /* 0x000fca0000000000 */
[----:B------:R-:W1:Y:S01]  /*0cd0*/  SHFL.DOWN PT, R3, R11, 0x1, R2 ;  /* 0x082000000b037989 */ /* 0x000e6200000e0002 */
[C---:B0-----:R-:W-:Y:S01]  /*0ce0*/  ISETP.GE.AND P0, PT, R9.reuse, R2, PT ;  /* 0x000000020900720c */ /* 0x041fe20003f06270 */
[C---:B------:R-:W-:Y:S01]  /*0cf0*/  VIADD R7, R9.reuse, 0x2 ;  /* 0x0000000209077836 */ /* 0x040fe20000000000 */
[----:B------:R-:W-:-:S11]  /*0d00*/  ISETP.NE.AND P1, PT, R9, RZ, PT ;  /* 0x000000ff0900720c */ /* 0x000fd60003f25270 */
[----:B-1----:R-:W-:Y:S01]  /*0d10*/  @!P0 FADD R11, R3, R11 ;  /* 0x0000000b030b8221 */ /* 0x002fe20000000000 */
[----:B------:R-:W-:Y:S01]  /*0d20*/  ISETP.GT.AND P0, PT, R7, R2, PT ;  /* 0x000000020700720c */ /* 0x000fe20003f04270 */
[----:B------:R-:W0:Y:S01]  /*0d30*/  @!P1 S2R R13, SR_CgaCtaId ;  /* 0x00000000000d9919 */ /* 0x000e220000008800 */
[----:B------:R-:W-:Y:S02]  /*0d40*/  IADD3 R7, PT, PT, R9, 0x4, RZ ;  /* 0x0000000409077810 */ /* 0x000fe40007ffe0ff */
[----:B------:R-:W-:Y:S01]  /*0d50*/  @!P1 MOV R6, 0x400 ;  /* 0x0000040000069802 */ /* 0x000fe20000000f00 */
[----:B------:R-:W1:Y:S01]  /*0d60*/  SHFL.DOWN PT, R3, R11, 0x2, R2 ;  /* 0x084000000b037989 */ /* 0x000e6200000e0002 */
[----:B------:R-:W-:-:S04]  /*0d70*/  @!P1 SHF.R.U32.HI R4, RZ, 0x3, R0 ;  /* 0x00000003ff049819 */ /* 0x000fc80000011600 */
[----:B------:R-:W-:-:S03]  /*0d80*/  @!P1 LOP3.LUT R4, R4, 0x7c, RZ, 0xc0, !PT ;  /* 0x0000007c04049812 */ /* 0x000fc600078ec0ff */
[----:B-1----:R-:W-:Y:S01]  /*0d90*/  @!P0 FADD R11, R11, R3 ;  /* 0x000000030b0b8221 */ /* 0x002fe20000000000 */
[----:B------:R-:W-:Y:S01]  /*0da0*/  ISETP.GT.AND P0, PT, R7, R2, PT ;  /* 0x000000020700720c */ /* 0x000fe20003f04270 */
[----:B------:R-:W-:Y:S01]  /*0db0*/  VIADD R7, R9, 0x8 ;  /* 0x0000000809077836 */ /* 0x000fe20000000000 */
[----:B0-----:R-:W-:Y:S02]  /*0dc0*/  @!P1 LEA R13, R13, R6, 0x18 ;  /* 0x000000060d0d9211 */ /* 0x001fe400078ec0ff */
[----:B------:R-:W0:Y:S03]  /*0dd0*/  SHFL.DOWN PT, R3, R11, 0x4, R2 ;  /* 0x088000000b037989 */ /* 0x000e2600000e0002 */
[----:B------:R-:W-:-:S06]  /*0de0*/  @!P1 IMAD.IADD R4, R4, 0x1, R13 ;  /* 0x0000000104049824 */ /* 0x000fcc00078e020d */
[----:B0-----:R-:W-:Y:S01]  /*0df0*/  @!P0 FADD R11, R11, R3 ;  /* 0x000000030b0b8221 */ /* 0x001fe20000000000 */
[-C--:B------:R-:W-:Y:S02]  /*0e00*/  ISETP.GT.AND P0, PT, R7, R2.reuse, PT ;  /* 0x000000020700720c */ /* 0x080fe40003f04270 */
[----:B------:R-:W-:Y:S02]  /*0e10*/  IADD3 R7, PT, PT, R9, 0x10, RZ ;  /* 0x0000001009077810 */ /* 0x000fe40007ffe0ff */
[----:B------:R-:W0:Y:S09]  /*0e20*/  SHFL.DOWN PT, R3, R11, 0x8, R2 ;  /* 0x090000000b037989 */ /* 0x000e3200000e0002 */
[----:B0-----:R-:W-:Y:S01]  /*0e30*/  @!P0 FADD R11, R11, R3 ;  /* 0x000000030b0b8221 */ /* 0x001fe20000000000 */
[----:B------:R-:W-:-:S04]  /*0e40*/  ISETP.GT.AND P0, PT, R7, R2, PT ;  /* 0x000000020700720c */ /* 0x000fc80003f04270 */
[----:B------:R-:W0:Y:S09]  /*0e50*/  SHFL.DOWN PT, R3, R11, 0x10, R2 ;  /* 0x0a0000000b037989 */ /* 0x000e3200000e0002 */
        /* <DEDUP_REMOVED lines=13> */
[----:B------:R-:W1:Y:S04]  /*0f30*/  LDS R0, [UR4+0xc] ;  /* 0x00000c04ff007984 */ /* 0x000e680008000800 */
[----:B------:R-:W0:Y:S04]  /*0f40*/  LDS.128 R12, [UR4+0x10] ;  /* 0x00001004ff0c7984 */ /* 0x000e280008000c00 */
[----:B------:R-:W2:Y:S01]  /*0f50*/  LDS.64 R2, [UR4+0x20] ;  /* 0x00002004ff027984 */ /* 0x000ea20008000a00 */
[----:B-1----:R-:W-:Y:S01]  /*0f60*/  @P2 FADD R9, R9, R0 ;  /* 0x0000000009092221 */ /* 0x002fe20000000000 */
[----:B------:R-:W-:-:S03]  /*0f70*/  ISETP.GT.AND P2, PT, R5, 0xa0, PT ;  /* 0x000000a00500780c */ /* 0x000fc60003f44270 */
[----:B0-----:R-:W-:Y:S01]  /*0f80*/  @P4 FADD R9, R9, R12 ;  /* 0x0000000c09094221 */ /* 0x001fe20000000000 */
        /* <DEDUP_REMOVED lines=8> */
.L_x_58:
[----:B------:R-:W0:Y:S01]  /*1010*/  S2R R0, SR_TID.X ;  /* 0x0000000000007919 */ /* 0x000e220000002100 */
[----:B------:R-:W1:Y:S01]  /*1020*/  LDC.64 R4, c[0x0][0x380] ;  /* 0x0000e000ff047b82 */ /* 0x000e620000000a00 */
[----:B0-----:R-:W-:-:S04]  /*1030*/  VIADD R7, R0, UR7 ;  /* 0x0000000700077c36 */ /* 0x001fc80008000000 */
[----:B-1----:R-:W-:-:S05]  /*1040*/  IMAD.WIDE.U32 R4, R7, 0x4, R4 ;  /* 0x0000000407047825 */ /* 0x002fca00078e0004 */
[----:B------:R-:W2:Y:S04]  /*1050*/  LDG.E R7, desc[UR14][R4.64] ;  /* 0x0000000e04077981 */ /* 0x000ea8000c1e1900 */
[----:B------:R-:W2:Y:S04]  /*1060*/  LDG.E R8, desc[UR14][R4.64+0x400] ;  /* 0x0004000e04087981 */ /* 0x000ea8000c1e1900 */
[----:B------:R-:W3:Y:S04]  /*1070*/  LDG.E R9, desc[UR14][R4.64+0x800] ;  /* 0x0008000e04097981 */ /* 0x000ee8000c1e1900 */
[----:B------:R-:W3:Y:S04]  /*1080*/  LDG.E R10, desc[UR14][R4.64+0xc00] ;  /* 0x000c000e040a7981 */ /* 0x000ee8000c1e1900 */
[----:B------:R-:W4:Y:S04]  /*1090*/  LDG.E R11, desc[UR14][R4.64+0x1000] ;  /* 0x0010000e040b7981 */ /* 0x000f28000c1e1900 */
[----:B------:R-:W4:Y:S04]  /*10a0*/  LDG.E R12, desc[UR14][R4.64+0x1400] ;  /* 0x0014000e040c7981 */ /* 0x000f28000c1e1900 */
[----:B------:R-:W5:Y:S04]  /*10b0*/  LDG.E R13, desc[UR14][R4.64+0x1800] ;  /* 0x0018000e040d7981 */ /* 0x000f68000c1e1900 */
        /* <DEDUP_REMOVED lines=8> */
[----:B------:R-:W5:Y:S01]  /*1140*/  LDG.E R21, desc[UR14][R4.64+0x3c00] ;  /* 0x003c000e04157981 */ /* 0x000f62000c1e1900 */
[----:B------:R-:W-:-:S04]  /*1150*/  ISETP.GE.U32.AND P0, PT, R23, UR5, PT ;  /* 0x0000000517007c0c */ /* 0x000fc8000bf06070 */
[----:B------:R-:W-:Y:S01]  /*1160*/  ISETP.GE.U32.AND.EX P0, PT, R22, UR4, PT, P0 ;  /* 0x0000000416007c0c */ /* 0x000fe2000bf06100 */
        /* <DEDUP_REMOVED lines=13> */
[----:B------:R-:W-:-:S04]  /*1240*/  FADD R6, R15, R6 ;  /* 0x000000060f067221 */ /* 0x000fc80000000000 */
[----:B------:R-:W-:Y:S01]  /*1250*/  FADD R7, R7, R6 ;  /* 0x0000000607077221 */ /* 0x000fe20000000000 */
[----:B------:R-:W-:Y:S06]  /*1260*/  @!P0 BRA `(.L_x_73) ;  /* 0x0000000c006c8947 */ /* 0x000fec0003800000 */
[----:B------:R-:W-:Y:S01]  /*1270*/  UIADD3 UR8, UP0, UPT, UR5, UR7, URZ ;  /* 0x0000000705087290 */ /* 0x000fe2000ff1e0ff */
[----:B------:R-:W-:Y:S01]  /*1280*/  IADD3 R23, P2, PT, R2, -0x1000, RZ ;  /* 0xfffff00002177810 */ /* 0x000fe20007f5e0ff */
[----:B------:R-:W0:Y:S01]  /*1290*/  LDCU.64 UR12, c[0x0][0x380] ;  /* 0x00007000ff0c77ac */ /* 0x000e220008000a00 */
[----:B------:R-:W-:Y:S02]  /*12a0*/  LOP3.LUT R5, RZ, R0, RZ, 0x33, !PT ;  /* 0x00000000ff057212 */ /* 0x000fe400078e33ff */
[----:B------:R-:W-:Y:S01]  /*12b0*/  IADD3.X R8, PT, PT, R3, -0x1, RZ, P2, !PT ;  /* 0xffffffff03087810 */ /* 0x000fe200017fe4ff */
[----:B------:R-:W-:Y:S01]  /*12c0*/  UIADD3.X UR9, UPT, UPT, URZ, UR4, URZ, UP0, !UPT ;  /* 0x00000004ff097290 */ /* 0x000fe200087fe4ff */
[----:B------:R-:W-:Y:S01]  /*12d0*/  ISETP.LT.U32.AND P0, PT, R23, UR8, PT ;  /* 0x0000000817007c0c */ /* 0x000fe2000bf01070 */
[----:B------:R-:W-:Y:S01]  /*12e0*/  UMOV UR6, UR5 ;  /* 0x0000000500067c82 */ /* 0x000fe20008000000 */
[----:B------:R-:W-:Y:S01]  /*12f0*/  IADD3 R9, P1, PT, R0, UR8, RZ ;  /* 0x0000000800097c10 */ /* 0x000fe2000ff3e0ff */
[----:B------:R-:W-:Y:S01]  /*1300*/  UMOV UR4, URZ ;  /* 0x000000ff00047c82 */ /* 0x000fe20008000000 */
[----:B------:R-:W-:Y:S01]  /*1310*/  IADD3 R5, PT, PT, R2, -UR5, R5 ;  /* 0x8000000502057c10 */ /* 0x000fe2000fffe005 */
[----:B------:R-:W-:Y:S01]  /*1320*/  UMOV UR10, UR8 ;  /* 0x00000008000a7c82 */ /* 0x000fe20008000000 */
[----:B------:R-:W-:Y:S01]  /*1330*/  MOV R11, UR9 ;  /* 0x00000009000b7c02 */ /* 0x000fe20008000f00 */
[----:B------:R-:W-:-:S03]  /*1340*/  IMAD.X R0, RZ, RZ, UR9, P1 ;  /* 0x00000009ff007e24 */ /* 0x000fc600088e06ff */
[----:B------:R-:W-:Y:S02]  /*1350*/  ISETP.GT.U32.AND.EX P0, PT, R11, R8, PT, P0 ;  /* 0x000000080b00720c */ /* 0x000fe40003f04100 */
[----:B0-----:R-:W-:-:S04]  /*1360*/  LEA R6, P2, R9, UR12, 0x2 ;  /* 0x0000000c09067c11 */ /* 0x001fc8000f8410ff */
[----:B------:R-:W-:Y:S02]  /*1370*/  IADD3 R6, P1, PT, R6, 0x2000, RZ ;  /* 0x0000200006067810 */ /* 0x000fe40007f3e0ff */
[----:B------:R-:W-:Y:S02]  /*1380*/  LEA.HI.X R9, R9, UR13, R0, 0x2, P2 ;  /* 0x0000000d09097c11 */ /* 0x000fe400090f1400 */
[----:B------:R-:W-:Y:S01]  /*1390*/  IADD3 R0, PT, PT, R5, -UR7, RZ ;  /* 0x8000000705007c10 */ /* 0x000fe2000fffe0ff */
[----:B------:R-:W-:Y:S02]  /*13a0*/  UMOV UR7, UR9 ;  /* 0x0000000900077c82 */ /* 0x000fe40008000000 */
[----:B------:R-:W-:Y:S01]  /*13b0*/  IMAD.X R9, RZ, RZ, R9, P1 ;  /* 0x000000ffff097224 */ /* 0x000fe200008e0609 */
[----:B------:R-:W-:Y:S06]  /*13c0*/  @P0 BRA `(.L_x_74) ;  /* 0x0000000400000947 */ /* 0x000fec0003800000 */
[----:B------:R-:W0:Y:S01]  /*13d0*/  LDC.64 R2, c[0x0][0x3b8] ;  /* 0x0000ee00ff027b82 */ /* 0x000e220000000a00 */
[----:B------:R-:W1:Y:S01]  /*13e0*/  LDCU.64 UR12, c[0x0][0x380] ;  /* 0x00007000ff0c77ac */ /* 0x000e620008000a00 */
[----:B------:R-:W-:Y:S01]  /*13f0*/  NOP ;  /* 0x0000000000007918 */ /* 0x000fe20000000000 */
.L_x_75:
[----:B------:R-:W2:Y:S02]  /*1400*/  S2R R5, SR_TID.X ;  /* 0x0000000000057919 */ /* 0x000ea40000002100 */
[----:B--2---:R-:W-:-:S04]  /*1410*/  IADD3 R5, P0, PT, R5, UR8, RZ ;  /* 0x0000000805057c10 */ /* 0x004fc8000ff1e0ff */
[----:B------:R-:W-:Y:S02]  /*1420*/  IADD3.X R10, PT, PT, RZ, UR9, RZ, P0, !PT ;  /* 0x00000009ff0a7c10 */ /* 0x000fe400087fe4ff */
[----:B-1----:R-:W-:-:S04]  /*1430*/  LEA R4, P0, R5, UR12, 0x2 ;  /* 0x0000000c05047c11 */ /* 0x002fc8000f8010ff */
[----:B------:R-:W-:-:S05]  /*1440*/  LEA.HI.X R5, R5, UR13, R10, 0x2, P0 ;  /* 0x0000000d05057c11 */ /* 0x000fca00080f140a */
        /* <DEDUP_REMOVED lines=15> */
[----:B------:R1:W5:Y:S01]  /*1540*/  LDG.E R22, desc[UR14][R4.64+0x3c00] ;  /* 0x003c000e04167981 */ /* 0x000362000c1e1900 */
[----:B------:R-:W-:-:S02]  /*1550*/  USHF.R.S32.HI UR11, URZ, 0x1f, UR5 ;  /* 0x0000001fff0b7899 */ /* 0x000fc40008011405 */
[----:B------:R-:W-:-:S04]  /*1560*/  UIADD3 UR6, UP0, UPT, UR5, UR10, URZ ;  /* 0x0000000a05067290 */ /* 0x000fc8000ff1e0ff */
[----:B------:R-:W-:Y:S01]  /*1570*/  UIADD3.X UR7, UPT, UPT, UR11, UR7, URZ, UP0, !UPT ;  /* 0x000000070b077290 */ /* 0x000fe200087fe4ff */
[----:B--2---:R-:W-:Y:S01]  /*1580*/  FADD R7, R24, R7 ;  /* 0x0000000718077221 */ /* 0x004fe20000000000 */
[----:B0-----:R-:W-:-:S04]  /*1590*/  IADD3 R24, P1, PT, R2, -UR8, RZ ;  /* 0x8000000802187c10 */ /* 0x001fc8000ff3e0ff */
[----:B------:R-:W-:Y:S02]  /*15a0*/  ISETP.GE.U32.AND P0, PT, R24, UR5, PT ;  /* 0x0000000518007c0c */ /* 0x000fe4000bf06070 */
[----:B-1----:R-:W-:Y:S01]  /*15b0*/  IADD3.X R4, PT, PT, R3, ~UR9, RZ, P1, !PT ;  /* 0x8000000903047c10 */ /* 0x002fe20008ffe4ff */
[----:B---3--:R-:W-:-:S03]  /*15c0*/  FADD R26, R25, R26 ;  /* 0x0000001a191a7221 */ /* 0x008fc60000000000 */
[----:B------:R-:W-:Y:S01]  /*15d0*/  ISETP.GE.U32.AND.EX P0, PT, R4, UR11, PT, P0 ;  /* 0x0000000b04007c0c */ /* 0x000fe2000bf06100 */
        /* <DEDUP_REMOVED lines=12> */
[----:B------:R-:W-:-:S04]  /*16a0*/  FADD R7, R7, R10 ;  /* 0x0000000a07077221 */ /* 0x000fc80000000000 */
[----:B------:R-:W-:Y:S01]  /*16b0*/  FADD R7, R22, R7 ;  /* 0x0000000716077221 */ /* 0x000fe20000000000 */
[----:B------:R-:W-:Y:S06]  /*16c0*/  @!P0 BRA `(.L_x_73) ;  /* 0x0000000800548947 */ /* 0x000fec0003800000 */
[----:B------:R-:W-:Y:S01]  /*16d0*/  UIADD3 UR8, UP0, UPT, UR5, UR8, URZ ;  /* 0x0000000805087290 */ /* 0x000fe2000ff1e0ff */
[----:B------:R-:W-:Y:S01]  /*16e0*/  MOV R5, R9 ;  /* 0x0000000900057202 */ /* 0x000fe20000000f00 */
[----:B------:R-:W-:Y:S01]  /*16f0*/  IMAD.U32 R11, RZ, RZ, UR5 ;  /* 0x00000005ff0b7e24 */ /* 0x000fe2000f8e00ff */
[----:B------:R-:W-:Y:S01]  /*1700*/  UIADD3 UR4, UPT, UPT, UR4, 0x1, URZ ;  /* 0x0000000104047890 */ /* 0x000fe2000fffe0ff */
[----:B------:R-:W-:Y:S01]  /*1710*/  IMAD.MOV.U32 R4, RZ, RZ, R6 ;  /* 0x000000ffff047224 */ /* 0x000fe200078e0006 */
[----:B------:R-:W-:Y:S01]  /*1720*/  UIADD3.X UR9, UPT, UPT, UR11, UR9, URZ, UP0, !UPT ;  /* 0x000000090b097290 */ /* 0x000fe200087fe4ff */
[----:B------:R-:W-:Y:S01]  /*1730*/  ISETP.LT.U32.AND P0, PT, R23, UR8, PT ;  /* 0x0000000817007c0c */ /* 0x000fe2000bf01070 */
[----:B------:R-:W-:Y:S01]  /*1740*/  VIADD R0, R0, -UR5 ;  /* 0x8000000500007c36 */ /* 0x000fe20008000000 */
[----:B------:R-:W-:Y:S01]  /*1750*/  UMOV UR10, UR6 ;  /* 0x00000006000a7c82 */ /* 0x000fe20008000000 */
[----:B------:R-:W-:Y:S02]  /*1760*/  IMAD.WIDE R4, R11, 0x4, R4 ;  /* 0x000000040b047825 */ /* 0x000fe400078e0204 */
[----:B------:R-:W-:-:S02]  /*1770*/  MOV R13, UR9 ;  /* 0x00000009000d7c02 */ /* 0x000fc40008000f00 */
[----:B------:R-:W-:Y:S01]  /*1780*/  IMAD.MOV.U32 R6, RZ, RZ, R4 ;  /* 0x000000ffff067224 */ /* 0x000fe200078e0004 */
[----:B------:R-:W-:Y:S02]  /*1790*/  MOV R9, R5 ;  /* 0x0000000500097202 */ /* 0x000fe40000000f00 */
[----:B------:R-:W-:-:S13]  /*17a0*/  ISETP.GT.U32.AND.EX P0, PT, R13, R8, PT, P0 ;  /* 0x000000080d00720c */ /* 0x000fda0003f04100 */
[----:B------:R-:W-:Y:S05]  /*17b0*/  @!P0 BRA `(.L_x_75) ;  /* 0xfffffffc00108947 */ /* 0x000fea000383ffff */
[----:B------:R-:W-:-:S05]  /*17c0*/  UMOV UR6, UR5 ;  /* 0x0000000500067c82 */ /* 0x000fca0008000000 */
.L_x_74:
[----:B------:R-:W0:Y:S01]  /*17d0*/  S2R R5, SR_TID.X ;  /* 0x0000000000057919 */ /* 0x000e220000002100 */
[C---:B------:R-:W-:Y:S01]  /*17e0*/  IADD3 R4, PT, PT, R2.reuse, -UR8, RZ ;  /* 0x8000000802047c10 */ /* 0x040fe2000fffe0ff */
[----:B------:R-:W-:Y:S01]  /*17f0*/  IMAD.U32 R8, RZ, RZ, UR9 ;  /* 0x00000009ff087e24 */ /* 0x000fe2000f8e00ff */
[----:B------:R-:W-:Y:S01]  /*1800*/  ISETP.LE.U32.AND P1, PT, R2, UR8, PT ;  /* 0x0000000802007c0c */ /* 0x000fe2000bf23070 */
[----:B------:R-:W-:Y:S01]  /*1810*/  BSSY.RECONVERGENT B1, `(.L_x_73) ;  /* 0x0000080000017945 */ /* 0x000fe20003800200 */
[----:B0-----:R-:W-:-:S04]  /*1820*/  ISETP.GE.AND P0, PT, R5, R4, PT ;  /* 0x000000040500720c */ /* 0x001fc80003f06270 */
[----:B------:R-:W-:-:S13]  /*1830*/  ISETP.GE.U32.OR.EX P0, PT, R8, R3, P0, P1 ;  /* 0x000000030800720c */ /* 0x000fda0000706510 */
[----:B------:R-:W-:Y:S05]  /*1840*/  @P0 BRA `(.L_x_76) ;  /* 0x0000000400f00947 */ /* 0x000fea0003800000 */
[----:B------:R-:W0:Y:S01]  /*1850*/  LDC R4, c[0x0][0x3c0] ;  /* 0x0000f000ff047b82 */ /* 0x000e220000000800 */
[----:B------:R-:W-:Y:S01]  /*1860*/  USHF.L.U32 UR5, UR16, 0xc, URZ ;  /* 0x0000000c10057899 */ /* 0x000fe200080006ff */
[----:B------:R-:W-:Y:S01]  /*1870*/  LOP3.LUT R3, RZ, R5, RZ, 0x33, !PT ;  /* 0x00000005ff037212 */ /* 0x000fe200078e33ff */
[----:B------:R-:W-:Y:S02]  /*1880*/  BSSY.RECONVERGENT B2, `(.L_x_77) ;  /* 0x0000037000027945 */ /* 0x000fe40003800200 */
[----:B------:R-:W-:-:S06]  /*1890*/  UIADD3 UR5, UPT, UPT, UR5, UR6, URZ ;  /* 0x0000000605057290 */ /* 0x000fcc000fffe0ff */
[----:B------:R-:W-:Y:S01]  /*18a0*/  IADD3 R2, PT, PT, R2, -UR5, R3 ;  /* 0x8000000502027c10 */ /* 0x000fe2000fffe003 */
[----:B0-----:R-:W-:Y:S01]  /*18b0*/  IMAD R3, R4, UR4, RZ ;  /* 0x0000000404037c24 */ /* 0x001fe2000f8e02ff */
[----:B------:R-:W-:-:S03]  /*18c0*/  MOV R4, R5 ;  /* 0x0000000500047202 */ /* 0x000fc60000000f00 */
[----:B------:R-:W-:-:S05]  /*18d0*/  IMAD R2, R3, -0x1000, R2 ;  /* 0xfffff00003027824 */ /* 0x000fca00078e0202 */
[C---:B------:R-:W-:Y:S02]  /*18e0*/  ISETP.GE.U32.AND P0, PT, R2.reuse, 0xf00, PT ;  /* 0x00000f000200780c */ /* 0x040fe40003f06070 */
[----:B------:R-:W-:-:S04]  /*18f0*/  LEA.HI R19, R2, 0x1, RZ, 0x18 ;  /* 0x0000000102137811 */ /* 0x000fc800078fc0ff */
[----:B------:R-:W-:-:S04]  /*1900*/  LOP3.LUT R21, R19, 0xf, RZ, 0xc0, !PT ;  /* 0x0000000f13157812 */ /* 0x000fc800078ec0ff */
[----:B------:R-:W-:-:S03]  /*1910*/  ISETP.NE.AND P1, PT, R21, RZ, PT ;  /* 0x000000ff1500720c */ /* 0x000fc60003f25270 */
[----:B------:R-:W-:Y:S10]  /*1920*/  @!P0 BRA `(.L_x_78) ;  /* 0x0000000000b08947 */ /* 0x000ff40003800000 */
[----:B------:R-:W-:Y:S01]  /*1930*/  LEA.HI R2, R0, 0x1, RZ, 0x18 ;  /* 0x0000000100027811 */ /* 0x000fe200078fc0ff */
[----:B------:R-:W-:-:S03]  /*1940*/  IMAD.MOV.U32 R4, RZ, RZ, R5 ;  /* 0x000000ffff047224 */ /* 0x000fc600078e0005 */
[----:B------:R-:W-:-:S04]  /*1950*/  LOP3.LUT R2, R2, 0x1fffff0, RZ, 0xc0, !PT ;  /* 0x01fffff002027812 */ /* 0x000fc800078ec0ff */
[----:B------:R-:W-:-:S07]  /*1960*/  IADD3 R8, PT, PT, -R2, RZ, RZ ;  /* 0x000000ff02087210 */ /* 0x000fce0007ffe1ff */
.L_x_79:
[----:B------:R-:W-:Y:S01]  /*1970*/  IMAD.MOV.U32 R2, RZ, RZ, R6 ;  /* 0x000000ffff027224 */ /* 0x000fe200078e0006 */
[----:B------:R-:W-:-:S05]  /*1980*/  MOV R3, R9 ;  /* 0x0000000900037202 */ /* 0x000fca0000000f00 */
[----:B------:R-:W2:Y:S04]  /*1990*/  LDG.E R18, desc[UR14][R2.64+-0x2000] ;  /* 0xffe0000e02127981 */ /* 0x000ea8000c1e1900 */
[----:B------:R-:W3:Y:S04]  /*19a0*/  LDG.E R17, desc[UR14][R2.64+-0x1c00] ;  /* 0xffe4000e02117981 */ /* 0x000ee8000c1e1900 */
        /* <DEDUP_REMOVED lines=14> */
[----:B------:R-:W-:-:S02]  /*1a90*/  VIADD R8, R8, 0x10 ;  /* 0x0000001008087836 */ /* 0x000fc40000000000 */
[----:B------:R-:W-:-:S03]  /*1aa0*/  VIADD R4, R4, 0x1000 ;  /* 0x0000100004047836 */ /* 0x000fc60000000000 */
[----:B------:R-:W-:Y:S01]  /*1ab0*/  ISETP.NE.AND P0, PT, R8, RZ, PT ;  /* 0x000000ff0800720c */ /* 0x000fe20003f05270 */
[----:B--2---:R-:W-:-:S04]  /*1ac0*/  FADD R18, R18, R7 ;  /* 0x0000000712127221 */ /* 0x004fc80000000000 */
        /* <DEDUP_REMOVED lines=13> */
[----:B------:R-:W-:-:S03]  /*1ba0*/  IADD3 R6, P2, PT, R2, 0x4000, RZ ;  /* 0x0000400002067810 */ /* 0x000fc60007f5e0ff */
[----:B------:R-:W-:Y:S01]  /*1bb0*/  FADD R10, R10, R9 ;  /* 0x000000090a0a7221 */ /* 0x000fe20000000000 */
[----:B------:R-:W-:-:S03]  /*1bc0*/  IADD3.X R9, PT, PT, RZ, R3, RZ, P2, !PT ;  /* 0x00000003ff097210 */ /* 0x000fc600017fe4ff */
[----:B------:R-:W-:Y:S01]  /*1bd0*/  FADD R7, R10, R5 ;  /* 0x000000050a077221 */ /* 0x000fe20000000000 */
[----:B------:R-:W-:Y:S06]  /*1be0*/  @P0 BRA `(.L_x_79) ;  /* 0xfffffffc00600947 */ /* 0x000fec000383ffff */
.L_x_78:
[----:B------:R-:W-:Y:S05]  /*1bf0*/  BSYNC.RECONVERGENT B2 ;  /* 0x0000000000027941 */ /* 0x000fea0003800200 */
.L_x_77:
[----:B------:R-:W-:Y:S05]  /*1c00*/  @!P1 BRA `(.L_x_76) ;  /* 0x0000000400009947 */ /* 0x000fea0003800000 */
[----:B------:R-:W-:Y:S01]  /*1c10*/  ISETP.GE.U32.AND P0, PT, R21, 0x8, PT ;  /* 0x000000081500780c */ /* 0x000fe20003f06070 */
[----:B------:R-:W-:Y:S01]  /*1c20*/  BSSY.RECONVERGENT B2, `(.L_x_80) ;  /* 0x0000019000027945 */ /* 0x000fe20003800200 */
[----:B------:R-:W-:-:S04]  /*1c30*/  LOP3.LUT R9, R19, 0x7, RZ, 0xc0, !PT ;  /* 0x0000000713097812 */ /* 0x000fc800078ec0ff */
[----:B------:R-:W-:-:S07]  /*1c40*/  ISETP.NE.AND P1, PT, R9, RZ, PT ;  /* 0x000000ff0900720c */ /* 0x000fce0003f25270 */
[----:B------:R-:W-:Y:S06]  /*1c50*/  @!P0 BRA `(.L_x_81) ;  /* 0x0000000000548947 */ /* 0x000fec0003800000 */
[----:B------:R-:W-:-:S04]  /*1c60*/  IADD3 R3, P0, PT, R4, UR8, RZ ;  /* 0x0000000804037c10 */ /* 0x000fc8000ff1e0ff */
[----:B------:R-:W-:Y:S02]  /*1c70*/  IADD3.X R6, PT, PT, RZ, UR9, RZ, P0, !PT ;  /* 0x00000009ff067c10 */ /* 0x000fe400087fe4ff */
[----:B------:R-:W-:-:S04]  /*1c80*/  LEA R2, P0, R3, UR12, 0x2 ;  /* 0x0000000c03027c11 */ /* 0x000fc8000f8010ff */
[----:B------:R-:W-:-:S05]  /*1c90*/  LEA.HI.X R3, R3, UR13, R6, 0x2, P0 ;  /* 0x0000000d03037c11 */ /* 0x000fca00080f1406 */
[----:B------:R-:W2:Y:S04]  /*1ca0*/  LDG.E R6, desc[UR14][R2.64] ;  /* 0x0000000e02067981 */ /* 0x000ea8000c1e1900 */
[----:B------:R-:W3:Y:S04]  /*1cb0*/  LDG.E R5, desc[UR14][R2.64+0x400] ;  /* 0x0004000e02057981 */ /* 0x000ee8000c1e1900 */
[----:B------:R-:W4:Y:S04]  /*1cc0*/  LDG.E R8, desc[UR14][R2.64+0x800] ;  /* 0x0008000e02087981 */ /* 0x000f28000c1e1900 */
[----:B------:R-:W5:Y:S04]  /*1cd0*/  LDG.E R10, desc[UR14][R2.64+0xc00] ;  /* 0x000c000e020a7981 */ /* 0x000f68000c1e1900 */
[----:B------:R-:W5:Y:S04]  /*1ce0*/  LDG.E R12, desc[UR14][R2.64+0x1000] ;  /* 0x0010000e020c7981 */ /* 0x000f68000c1e1900 */
[----:B------:R-:W5:Y:S04]  /*1cf0*/  LDG.E R14, desc[UR14][R2.64+0x1400] ;  /* 0x0014000e020e7981 */ /* 0x000f68000c1e1900 */
[----:B------:R-:W5:Y:S04]  /*1d00*/  LDG.E R16, desc[UR14][R2.64+0x1800] ;  /* 0x0018000e02107981 */ /* 0x000f68000c1e1900 */
[----:B------:R-:W5:Y:S01]  /*1d10*/  LDG.E R18, desc[UR14][R2.64+0x1c00] ;  /* 0x001c000e02127981 */ /* 0x000f62000c1e1900 */
[----:B------:R-:W-:-:S02]  /*1d20*/  VIADD R4, R4, 0x800 ;  /* 0x0000080004047836 */ /* 0x000fc40000000000 */
[----:B--2---:R-:W-:-:S04]  /*1d30*/  FADD R6, R7, R6 ;  /* 0x0000000607067221 */ /* 0x004fc80000000000 */
[----:B---3--:R-:W-:-:S04]  /*1d40*/  FADD R5, R6, R5 ;  /* 0x0000000506057221 */ /* 0x008fc80000000000 */
[----:B----4-:R-:W-:-:S04]  /*1d50*/  FADD R5, R5, R8 ;  /* 0x0000000805057221 */ /* 0x010fc80000000000 */
[----:B-----5:R-:W-:-:S04]  /*1d60*/  FADD R5, R5, R10 ;  /* 0x0000000a05057221 */ /* 0x020fc80000000000 */
[----:B------:R-:W-:-:S04]  /*1d70*/  FADD R5, R5, R12 ;  /* 0x0000000c05057221 */ /* 0x000fc80000000000 */
[----:B------:R-:W-:-:S04]  /*1d80*/  FADD R5, R5, R14 ;  /* 0x0000000e05057221 */ /* 0x000fc80000000000 */
[----:B------:R-:W-:-:S04]  /*1d90*/  FADD R5, R5, R16 ;  /* 0x0000001005057221 */ /* 0x000fc80000000000 */
[----:B------:R-:W-:-:S07]  /*1da0*/  FADD R7, R5, R18 ;  /* 0x0000001205077221 */ /* 0x000fce0000000000 */
.L_x_81:
[----:B------:R-:W-:Y:S05]  /*1db0*/  BSYNC.RECONVERGENT B2 ;  /* 0x0000000000027941 */ /* 0x000fea0003800200 */
.L_x_80:
[----:B------:R-:W-:Y:S05]  /*1dc0*/  @!P1 BRA `(.L_x_76) ;  /* 0x0000000000909947 */ /* 0x000fea0003800000 */
[----:B------:R-:W-:Y:S01]  /*1dd0*/  ISETP.GE.U32.AND P0, PT, R9, 0x4, PT ;  /* 0x000000040900780c */ /* 0x000fe20003f06070 */
[----:B------:R-:W-:Y:S01]  /*1de0*/  BSSY.RECONVERGENT B2, `(.L_x_82) ;  /* 0x0000010000027945 */ /* 0x000fe20003800200 */
[----:B------:R-:W-:-:S11]  /*1df0*/  LOP3.LUT P1, RZ, R19, 0x3, RZ, 0xc0, !PT ;  /* 0x0000000313ff7812 */ /* 0x000fd6000782c0ff */
[----:B------:R-:W-:Y:S05]  /*1e00*/  @!P0 BRA `(.L_x_83) ;  /* 0x0000000000348947 */ /* 0x000fea0003800000 */
[----:B------:R-:W-:-:S04]  /*1e10*/  IADD3 R3, P0, PT, R4, UR8, RZ ;  /* 0x0000000804037c10 */ /* 0x000fc8000ff1e0ff */
[----:B------:R-:W-:Y:S02]  /*1e20*/  IADD3.X R6, PT, PT, RZ, UR9, RZ, P0, !PT ;  /* 0x00000009ff067c10 */ /* 0x000fe400087fe4ff */
[----:B------:R-:W-:-:S04]  /*1e30*/  LEA R2, P0, R3, UR12, 0x2 ;  /* 0x0000000c03027c11 */ /* 0x000fc8000f8010ff */
[----:B------:R-:W-:-:S05]  /*1e40*/  LEA.HI.X R3, R3, UR13, R6, 0x2, P0 ;  /* 0x0000000d03037c11 */ /* 0x000fca00080f1406 */
[----:B------:R-:W2:Y:S04]  /*1e50*/  LDG.E R6, desc[UR14][R2.64] ;  /* 0x0000000e02067981 */ /* 0x000ea8000c1e1900 */
[----:B------:R-:W3:Y:S04]  /*1e60*/  LDG.E R5, desc[UR14][R2.64+0x400] ;  /* 0x0004000e02057981 */ /* 0x000ee8000c1e1900 */
[----:B------:R-:W4:Y:S04]  /*1e70*/  LDG.E R8, desc[UR14][R2.64+0x800] ;  /* 0x0008000e02087981 */ /* 0x000f28000c1e1900 */
[----:B------:R-:W5:Y:S01]  /*1e80*/  LDG.E R10, desc[UR14][R2.64+0xc00] ;  /* 0x000c000e020a7981 */ /* 0x000f62000c1e1900 */
[----:B------:R-:W-:-:S02]  /*1e90*/  VIADD R4, R4, 0x400 ;  /* 0x0000040004047836 */ /* 0x000fc40000000000 */
[----:B--2---:R-:W-:-:S04]  /*1ea0*/  FADD R6, R7, R6 ;  /* 0x0000000607067221 */ /* 0x004fc80000000000 */
[----:B---3--:R-:W-:-:S04]  /*1eb0*/  FADD R5, R6, R5 ;  /* 0x0000000506057221 */ /* 0x008fc80000000000 */
[----:B----4-:R-:W-:-:S04]  /*1ec0*/  FADD R5, R5, R8 ;  /* 0x0000000805057221 */ /* 0x010fc80000000000 */
[----:B-----5:R-:W-:-:S07]  /*1ed0*/  FADD R7, R5, R10 ;  /* 0x0000000a05077221 */ /* 0x020fce0000000000 */
.L_x_83:
[----:B------:R-:W-:Y:S05]  /*1ee0*/  BSYNC.RECONVERGENT B2 ;  /* 0x0000000000027941 */ /* 0x000fea0003800200 */
.L_x_82:
[----:B------:R-:W-:Y:S05]  /*1ef0*/  @!P1 BRA `(.L_x_76) ;  /* 0x0000000000449947 */ /* 0x000fea0003800000 */
[----:B------:R-:W-:Y:S02]  /*1f00*/  LOP3.LUT R0, R0, 0xffff, RZ, 0xc0, !PT ;  /* 0x0000ffff00007812 */ /* 0x000fe400078ec0ff */
[----:B------:R-:W-:Y:S02]  /*1f10*/  IADD3 R5, P0, PT, R4, UR10, RZ ;  /* 0x0000000a04057c10 */ /* 0x000fe4000ff1e0ff */
[----:B------:R-:W-:Y:S02]  /*1f20*/  LEA.HI R0, R0, 0x1, RZ, 0x18 ;  /* 0x0000000100007811 */ /* 0x000fe400078fc0ff */
[----:B------:R-:W-:Y:S02]  /*1f30*/  LEA R4, P1, R5, UR12, 0x2 ;  /* 0x0000000c05047c11 */ /* 0x000fe4000f8210ff */
[----:B------:R-:W-:Y:S02]  /*1f40*/  LOP3.LUT R0, R0, 0x3, RZ, 0xc0, !PT ;  /* 0x0000000300007812 */ /* 0x000fe400078ec0ff */
[----:B------:R-:W-:-:S03]  /*1f50*/  IADD3.X R2, PT, PT, RZ, UR7, RZ, P0, !PT ;  /* 0x00000007ff027c10 */ /* 0x000fc600087fe4ff */
[----:B------:R-:W-:Y:S01]  /*1f60*/  IMAD.MOV R0, RZ, RZ, -R0 ;  /* 0x000000ffff007224 */ /* 0x000fe200078e0a00 */
[----:B------:R-:W-:-:S07]  /*1f70*/  LEA.HI.X R5, R5, UR13, R2, 0x2, P1 ;  /* 0x0000000d05057c11 */ /* 0x000fce00088f1402 */
.L_x_84:
[----:B------:R-:W-:Y:S01]  /*1f80*/  MOV R2, R4 ;  /* 0x0000000400027202 */ /* 0x000fe20000000f00 */
[----:B------:R-:W-:-:S05]  /*1f90*/  IMAD.MOV.U32 R3, RZ, RZ, R5 ;  /* 0x000000ffff037224 */ /* 0x000fca00078e0005 */
[----:B------:R-:W2:Y:S01]  /*1fa0*/  LDG.E R2, desc[UR14][R2.64] ;  /* 0x0000000e02027981 */ /* 0x000ea2000c1e1900 */
[----:B------:R-:W-:Y:S02]  /*1fb0*/  IADD3 R0, PT, PT, R0, 0x1, RZ ;  /* 0x0000000100007810 */ /* 0x000fe40007ffe0ff */
[----:B------:R-:W-:Y:S02]  /*1fc0*/  IADD3 R4, P1, PT, R4, 0x400, RZ ;  /* 0x0000040004047810 */ /* 0x000fe40007f3e0ff */
[----:B------:R-:W-:-:S03]  /*1fd0*/  ISETP.NE.AND P0, PT, R0, RZ, PT ;  /* 0x000000ff0000720c */ /* 0x000fc60003f05270 */
[----:B------:R-:W-:Y:S02]  /*1fe0*/  IMAD.X R5, RZ, RZ, R5, P1 ;  /* 0x000000ffff057224 */ /* 0x000fe400008e0605 */
[----:B--2---:R-:W-:-:S08]  /*1ff0*/  FADD R7, R2, R7 ;  /* 0x0000000702077221 */ /* 0x004fd00000000000 */
[----:B------:R-:W-:Y:S05]  /*2000*/  @P0 BRA `(.L_x_84) ;  /* 0xfffffffc00dc0947 */ /* 0x000fea000383ffff */
.L_x_76:
[----:B------:R-:W-:Y:S05]  /*2010*/  BSYNC.RECONVERGENT B1 ;  /* 0x0000000000017941 */ /* 0x000fea0003800200 */
.L_x_73:
[----:B------:R-:W0:Y:S01]  /*2020*/  S2R R6, SR_LANEID ;  /* 0x0000000000067919 */ /* 0x000e220000000000 */
[----:B------:R-:W1:Y:S01]  /*2030*/  SHFL.DOWN PT, R0, R7, 0x1, 0x1f ;  /* 0x08201f0007007f89 */ /* 0x000e6200000e0000 */
[----:B------:R-:W2:Y:S01]  /*2040*/  S2R R5, SR_TID.X ;  /* 0x0000000000057919 */ /* 0x000ea20000002100 */
[C---:B0-----:R-:W-:Y:S02]  /*2050*/  ISETP.GT.AND P0, PT, R6.reuse, 0x1e, PT ;  /* 0x0000001e0600780c */ /* 0x041fe40003f04270 */
[----:B------:R-:W-:-:S11]  /*2060*/  ISETP.NE.AND P1, PT, R6, RZ, PT ;  /* 0x000000ff0600720c */ /* 0x000fd60003f25270 */
[----:B-1----:R-:W-:Y:S01]  /*2070*/  @!P0 FADD R7, R0, R7 ;  /* 0x0000000700078221 */ /* 0x002fe20000000000 */
[----:B------:R-:W-:Y:S01]  /*2080*/  ISETP.GT.AND P0, PT, R6, 0x1d, PT ;  /* 0x0000001d0600780c */ /* 0x000fe20003f04270 */
[----:B------:R-:W0:Y:S01]  /*2090*/  @!P1 S2R R4, SR_CgaCtaId ;  /* 0x0000000000049919 */ /* 0x000e220000008800 */
[----:B------:R-:W-:Y:S02]  /*20a0*/  @!P1 MOV R3, 0x400 ;  /* 0x0000040000039802 */ /* 0x000fe40000000f00 */
[----:B--2---:R-:W-:Y:S01]  /*20b0*/  @!P1 SHF.R.U32.HI R2, RZ, 0x3, R5 ;  /* 0x00000003ff029819 */ /* 0x004fe20000011605 */
        /* <DEDUP_REMOVED lines=31> */
[----:B------:R-:W-:-:S07]  /*22b0*/  FADD R9, R2, R3 ;  /* 0x0000000302097221 */ /* 0x000fce0000000000 */
.L_x_72:
[----:B------:R-:W-:Y:S05]  /*22c0*/  BSYNC.RECONVERGENT B0 ;  /* 0x0000000000007941 */ /* 0x000fea0003800200 */
.L_x_57:
[----:B------:R-:W-:Y:S05]  /*22d0*/  @P0 EXIT ;  /* 0x000000000000094d */ /* 0x000fea0003800000 */
[----:B------:R-:W3:Y:S02]  /*22e0*/  LDCU.64 UR4, c[0x0][0x388] ;  /* 0x00007100ff0477ac */ /* 0x000ee40008000a00 */
[----:B---3--:R-:W-:-:S06]  /*22f0*/  UIMAD.WIDE.U32 UR4, UR16, 0x4, UR4 ;  /* 0x00000004100478a5 */ /* 0x008fcc000f8e0004 */
[----:B------:R-:W-:Y:S01]  /*2300*/  IMAD.U32 R2, RZ, RZ, UR4 ;  /* 0x00000004ff027e24 */ /* 0x000fe2000f8e00ff */
[----:B0-2---:R-:W-:-:S05]  /*2310*/  MOV R3, UR5 ;  /* 0x0000000500037c02 */ /* 0x005fca0008000f00 */
[----:B------:R-:W-:Y:S01]  /*2320*/  STG.E desc[UR14][R2.64], R9 ;  /* 0x0000000902007986 */ /* 0x000fe2000c10190e */
[----:B------:R-:W-:Y:S05]  /*2330*/  EXIT ;  /* 0x000000000000794d */ /* 0x000fea0003800000 */
.L_x_85:
        /* <DEDUP_REMOVED lines=12> */
.L_x_266:


//--------------------- .text._ZN3cub18CUB_300001_SM_10006detail6reduce28DeviceReduceSingleTileKernelINS2_10policy_hubIfyN4cuda3std3__44plusIfEEE10Policy1000EN6thrust24THRUST_300001_SM_1000_NS6detail15normal_iteratorINSD_10device_ptrIfEEEEPfyS9_ffNS7_10__identityEEEvT0_T1_T2_T3_T4_T6_ --------------------------
	.section	.text._ZN3cub18CUB_300001_SM_10006detail6reduce28DeviceReduceSingleTileKernelINS2_10policy_hubIfyN4cuda3std3__44plusIfEEE10Policy1000EN6thrust24THRUST_300001_SM_1000_NS6detail15normal_iteratorINSD_10device_ptrIfEEEEPfyS9_ffNS7_10__identityEEEvT0_T1_T2_T3_T4_T6_,"ax",@progbits
	.align	128
        .global         _ZN3cub18CUB_300001_SM_10006detail6reduce28DeviceReduceSingleTileKernelINS2_10policy_hubIfyN4cuda3std3__44plusIfEEE10Policy1000EN6thrust24THRUST_300001_SM_1000_NS6detail15normal_iteratorINSD_10device_ptrIfEEEEPfyS9_ffNS7_10__identityEEEvT0_T1_T2_T3_T4_T6_
        .type           _ZN3cub18CUB_300001_SM_10006detail6reduce28DeviceReduceSingleTileKernelINS2_10policy_hubIfyN4cuda3std3__44plusIfEEE10Policy1000EN6thrust24THRUST_300001_SM_1000_NS6detail15normal_iteratorINSD_10device_ptrIfEEEEPfyS9_ffNS7_10__identityEEEvT0_T1_T2_T3_T4_T6_,@function
        .size           _ZN3cub18CUB_300001_SM_10006detail6reduce28DeviceReduceSingleTileKernelINS2_10policy_hubIfyN4cuda3std3__44plusIfEEE10Policy1000EN6thrust24THRUST_300001_SM_1000_NS6detail15normal_iteratorINSD_10device_ptrIfEEEEPfyS9_ffNS7_10__identityEEEvT0_T1_T2_T3_T4_T6_,(.L_x_267 - _ZN3cub18CUB_300001_SM_10006detail6reduce28DeviceReduceSingleTileKernelINS2_10policy_hubIfyN4cuda3std3__44plusIfEEE10Policy1000EN6thrust24THRUST_300001_SM_1000_NS6detail15normal_iteratorINSD_10device_ptrIfEEEEPfyS9_ffNS7_10__identityEEEvT0_T1_T2_T3_T4_T6_)
        .other          _ZN3cub18CUB_300001_SM_10006detail6reduce28DeviceReduceSingleTileKernelINS2_10policy_hubIfyN4cuda3std3__44plusIfEEE10Policy1000EN6thrust24THRUST_300001_SM_1000_NS6detail15normal_iteratorINSD_10device_ptrIfEEEEPfyS9_ffNS7_10__identityEEEvT0_T1_T2_T3_T4_T6_,@"STO_CUDA_ENTRY STV_DEFAULT"
_ZN3cub18CUB_300001_SM_10006detail6reduce28DeviceReduceSingleTileKernelINS2_10policy_hubIfyN4cuda3std3__44plusIfEEE10Policy1000EN6thrust24THRUST_300001_SM_1000_NS6detail15normal_iteratorINSD_10device_ptrIfEEEEPfyS9_ffNS7_10__identityEEEvT0_T1_T2_T3_T4_T6_:
.text._ZN3cub18CUB_300001_SM_10006detail6reduce28DeviceReduceSingleTileKernelINS2_10policy_hubIfyN4cuda3std3__44plusIfEEE10Policy1000EN6thrust24THRUST_300001_SM_1000_NS6detail15normal_iteratorINSD_10device_ptrIfEEEEPfyS9_ffNS7_10__identityEEEvT0_T1_T2_T3_T4_T6_:
[----:B------:R-:W-:Y:S01]  /*0000*/  LDC R1, c[0x0][0x37c] ;  /* 0x0000df00ff017b82 */ /* 0x000fe20000000800 */
[----:B------:R-:W0:Y:S01]  /*0010*/  LDCU.64 UR4, c[0x0][0x390] ;  /* 0x00007200ff0477ac */ /* 0x000e220008000a00 */
[----:B------:R-:W1:Y:S01]  /*0020*/  LDCU.64 UR6, c[0x0][0x358] ;  /* 0x00006b00ff0677ac */ /* 0x000e620008000a00 */
[----:B0-----:R-:W-:Y:S01]  /*0030*/  MOV R4, UR4 ;  /* 0x0000000400047c02 */ /* 0x001fe20008000f00 */
[----:B------:R-:W-:-:S03]  /*0040*/  IMAD.U32 R0, RZ, RZ, UR5 ;  /* 0x00000005ff007e24 */ /* 0x000fc6000f8e00ff */
[----:B------:R-:W-:-:S04]  /*0050*/  ISETP.NE.U32.AND P0, PT, R4, RZ, PT ;  /* 0x000000ff0400720c */ /* 0x000fc80003f05070 */
[----:B------:R-:W-:-:S13]  /*0060*/  ISETP.NE.AND.EX P0, PT, R0, RZ, PT, P0 ;  /* 0x000000ff0000720c */ /* 0x000fda0003f05300 */
        /* <DEDUP_REMOVED lines=8> */
.L_x_86:
[----:B------:R-:W-:Y:S01]  /*00f0*/  ISETP.GT.U32.AND P0, PT, R4, 0xfff, PT ;  /* 0x00000fff0400780c */ /* 0x000fe20003f04070 */
[----:B------:R-:W-:Y:S03]  /*0100*/  BSSY.RECONVERGENT B0, `(.L_x_87) ;  /* 0x00001f3000007945 */ /* 0x000fe60003800200 */
[----:B------:R-:W-:-:S13]  /*0110*/  ISETP.GT.U32.AND.EX P0, PT, R0, RZ, PT, P0 ;  /* 0x000000ff0000720c */ /* 0x000fda0003f04100 */
[----:B------:R-:W-:Y:S05]  /*0120*/  @P0 BRA `(.L_x_88) ;  /* 0x0000000c00ac0947 */ /* 0x000fea0003800000 */
[----:B------:R-:W0:Y:S01]  /*0130*/  S2R R5, SR_TID.X ;  /* 0x0000000000057919 */ /* 0x000e220000002100 */
[----:B------:R-:W-:Y:S01]  /*0140*/  BSSY.RECONVERGENT B1, `(.L_x_89) ;  /* 0x0000009000017945 */ /* 0x000fe20003800200 */
[----:B------:R-:W-:Y:S01]  /*0150*/  HFMA2 R6, -RZ, RZ, 0, 0 ;  /* 0x00000000ff067431 */ /* 0x000fe200000001ff */
[----:B0-----:R-:W-:Y:S01]  /*0160*/  ISETP.GE.U32.AND P0, PT, R5, R4, PT ;  /* 0x000000040500720c */ /* 0x001fe20003f06070 */
[----:B------:R-:W-:-:S12]  /*0170*/  IMAD.MOV.U32 R7, RZ, RZ, R5 ;  /* 0x000000ffff077224 */ /* 0x000fd800078e0005 */
[----:B------:R-:W-:Y:S05]  /*0180*/  @P0 BRA `(.L_x_90) ;  /* 0x0000000000100947 */ /* 0x000fea0003800000 */
[----:B------:R-:W0:Y:S02]  /*0190*/  LDC.64 R2, c[0x0][0x380] ;  /* 0x0000e000ff027b82 */ /* 0x000e240000000a00 */
[----:B0-----:R-:W-:-:S05]  /*01a0*/  IMAD.WIDE.U32 R2, R5, 0x4, R2 ;  /* 0x0000000405027825 */ /* 0x001fca00078e0002 */
[----:B------:R0:W5:Y:S01]  /*01b0*/  LDG.E R6, desc[UR6][R2.64] ;  /* 0x0000000602067981 */ /* 0x000162000c1e1900 */
[----:B------:R-:W-:-:S07]  /*01c0*/  IADD3 R7, PT, PT, R5, 0x100, RZ ;  /* 0x0000010005077810 */ /* 0x000fce0007ffe0ff */
.L_x_90:
[----:B------:R-:W-:Y:S05]  /*01d0*/  BSYNC.RECONVERGENT B1 ;  /* 0x0000000000017941 */ /* 0x000fea0003800200 */
.L_x_89:
[----:B------:R-:W-:Y:S01]  /*01e0*/  ISETP.GE.U32.AND P0, PT, R7, R4, PT ;  /* 0x000000040700720c */ /* 0x000fe20003f06070 */
[----:B------:R-:W-:-:S12]  /*01f0*/  BSSY.RECONVERGENT B1, `(.L_x_91) ;  /* 0x000006d000017945 */ /* 0x000fd80003800200 */
[----:B------:R-:W-:Y:S05]  /*0200*/  @P0 BRA `(.L_x_92) ;  /* 0x0000000400ac0947 */ /* 0x000fea0003800000 */
[----:B0-----:R-:W-:Y:S01]  /*0210*/  LOP3.LUT R3, RZ, R7, RZ, 0x33, !PT ;  /* 0x00000007ff037212 */ /* 0x001fe200078e33ff */
[----:B------:R-:W-:Y:S04]  /*0220*/  BSSY.RECONVERGENT B2, `(.L_x_93) ;  /* 0x0000033000027945 */ /* 0x000fe80003800200 */
[----:B------:R-:W-:-:S05]  /*0230*/  IMAD.IADD R3, R3, 0x1, R4 ;  /* 0x0000000103037824 */ /* 0x000fca00078e0204 */
[C---:B------:R-:W-:Y:S02]  /*0240*/  ISETP.GE.U32.AND P0, PT, R3.reuse, 0xf00, PT ;  /* 0x00000f000300780c */ /* 0x040fe40003f06070 */
[----:B------:R-:W-:-:S04]  /*0250*/  LEA.HI R8, R3, 0x1, RZ, 0x18 ;  /* 0x0000000103087811 */ /* 0x000fc800078fc0ff */
[----:B------:R-:W-:-:S04]  /*0260*/  LOP3.LUT R22, R8, 0xf, RZ, 0xc0, !PT ;  /* 0x0000000f08167812 */ /* 0x000fc800078ec0ff */
[----:B------:R-:W-:-:S03]  /*0270*/  ISETP.NE.AND P1, PT, R22, RZ, PT ;  /* 0x000000ff1600720c */ /* 0x000fc60003f25270 */
[----:B------:R-:W-:Y:S10]  /*0280*/  @!P0 BRA `(.L_x_94) ;  /* 0x0000000000b08947 */ /* 0x000ff40003800000 */
[----:B------:R-:W0:Y:S01]  /*0290*/  LDC.64 R2, c[0x0][0x380] ;  /* 0x0000e000ff027b82 */ /* 0x000e220000000a00 */
[----:B------:R-:W-:-:S04]  /*02a0*/  LOP3.LUT R9, R8, 0x1fffff0, RZ, 0xc0, !PT ;  /* 0x01fffff008097812 */ /* 0x000fc800078ec0ff */
[----:B------:R-:W-:Y:S01]  /*02b0*/  IADD3 R9, PT, PT, -R9, RZ, RZ ;  /* 0x000000ff09097210 */ /* 0x000fe20007ffe1ff */
[----:B0-----:R-:W-:-:S03]  /*02c0*/  IMAD.WIDE.U32 R2, R7, 0x4, R2 ;  /* 0x0000000407027825 */ /* 0x001fc600078e0002 */
[----:B------:R-:W-:-:S05]  /*02d0*/  IADD3 R2, P0, PT, R2, 0x2000, RZ ;  /* 0x0000200002027810 */ /* 0x000fca0007f1e0ff */
[----:B------:R-:W-:-:S08]  /*02e0*/  IMAD.X R3, RZ, RZ, R3, P0 ;  /* 0x000000ffff037224 */ /* 0x000fd000000e0603 */
.L_x_95:
        /* <DEDUP_REMOVED lines=38> */
.L_x_94:
[----:B------:R-:W-:Y:S05]  /*0550*/  BSYNC.RECONVERGENT B2 ;  /* 0x0000000000027941 */ /* 0x000fea0003800200 */
.L_x_93:
[----:B------:R-:W-:Y:S05]  /*0560*/  @!P1 BRA `(.L_x_92) ;  /* 0x0000000000d49947 */ /* 0x000fea0003800000 */
[----:B------:R-:W-:Y:S01]  /*0570*/  ISETP.GE.U32.AND P0, PT, R22, 0x8, PT ;  /* 0x000000081600780c */ /* 0x000fe20003f06070 */
[----:B------:R-:W-:Y:S01]  /*0580*/  BSSY.RECONVERGENT B2, `(.L_x_96) ;  /* 0x0000017000027945 */ /* 0x000fe20003800200 */
[----:B------:R-:W-:-:S04]  /*0590*/  LOP3.LUT R11, R8, 0x7, RZ, 0xc0, !PT ;  /* 0x00000007080b7812 */ /* 0x000fc800078ec0ff */
[----:B------:R-:W-:-:S07]  /*05a0*/  ISETP.NE.AND P1, PT, R11, RZ, PT ;  /* 0x000000ff0b00720c */ /* 0x000fce0003f25270 */
[----:B------:R-:W-:Y:S06]  /*05b0*/  @!P0 BRA `(.L_x_97) ;  /* 0x00000000004c8947 */ /* 0x000fec0003800000 */
[----:B------:R-:W0:Y:S02]  /*05c0*/  LDC.64 R2, c[0x0][0x380] ;  /* 0x0000e000ff027b82 */ /* 0x000e240000000a00 */
[----:B0-----:R-:W-:-:S05]  /*05d0*/  IMAD.WIDE R2, R7, 0x4, R2 ;  /* 0x0000000407027825 */ /* 0x001fca00078e0202 */
        /* <DEDUP_REMOVED lines=17> */
.L_x_97:
[----:B------:R-:W-:Y:S05]  /*06f0*/  BSYNC.RECONVERGENT B2 ;  /* 0x0000000000027941 */ /* 0x000fea0003800200 */
.L_x_96:
        /* <DEDUP_REMOVED lines=17> */
.L_x_99:
[----:B------:R-:W-:Y:S05]  /*0810*/  BSYNC.RECONVERGENT B2 ;  /* 0x0000000000027941 */ /* 0x000fea0003800200 */
.L_x_98:
[----:B------:R-:W-:Y:S05]  /*0820*/  @!P1 BRA `(.L_x_92) ;  /* 0x0000000000249947 */ /* 0x000fea0003800000 */
[----:B------:R-:W0:Y:S01]  /*0830*/  LDC.64 R8, c[0x0][0x380] ;  /* 0x0000e000ff087b82 */ /* 0x000e220000000a00 */
[----:B------:R-:W-:-:S07]  /*0840*/  IMAD.MOV R10, RZ, RZ, -R10 ;  /* 0x000000ffff0a7224 */ /* 0x000fce00078e0a0a */
.L_x_100:
[----:B0-----:R-:W-:-:S06]  /*0850*/  IMAD.WIDE R2, R7, 0x4, R8 ;  /* 0x0000000407027825 */ /* 0x001fcc00078e0208 */
[----:B------:R-:W2:Y:S01]  /*0860*/  LDG.E R3, desc[UR6][R2.64] ;  /* 0x0000000602037981 */ /* 0x000ea2000c1e1900 */
[----:B------:R-:W-:Y:S01]  /*0870*/  IADD3 R10, PT, PT, R10, 0x1, RZ ;  /* 0x000000010a0a7810 */ /* 0x000fe20007ffe0ff */
[----:B------:R-:W-:-:S03]  /*0880*/  VIADD R7, R7, 0x100 ;  /* 0x0000010007077836 */ /* 0x000fc60000000000 */
[----:B------:R-:W-:Y:S01]  /*0890*/  ISETP.NE.AND P0, PT, R10, RZ, PT ;  /* 0x000000ff0a00720c */ /* 0x000fe20003f05270 */
[----:B--2--5:R-:W-:-:S12]  /*08a0*/  FADD R6, R3, R6 ;  /* 0x0000000603067221 */ /* 0x024fd80000000000 */
[----:B------:R-:W-:Y:S05]  /*08b0*/  @P0 BRA `(.L_x_100) ;  /* 0xfffffffc00e40947 */ /* 0x000fea000383ffff */
.L_x_92:
[----:B------:R-:W-:Y:S05]  /*08c0*/  BSYNC.RECONVERGENT B1 ;  /* 0x0000000000017941 */ /* 0x000fea0003800200 */
.L_x_91:
[----:B------:R-:W-:Y:S02]  /*08d0*/  ISETP.GE.U32.AND P0, PT, R4, 0x100, PT ;  /* 0x000001000400780c */ /* 0x000fe40003f06070 */
[----:B-----5:R-:W-:Y:S02]  /*08e0*/  MOV R9, R6 ;  /* 0x0000000600097202 */ /* 0x020fe40000000f00 */
[----:B------:R-:W-:-:S13]  /*08f0*/  ISETP.GE.U32.AND.EX P0, PT, R0, RZ, PT, P0 ;  /* 0x000000ff0000720c */ /* 0x000fda0003f06100 */
[----:B------:R-:W-:Y:S05]  /*0900*/  @!P0 BRA `(.L_x_101) ;  /* 0x0000000000ac8947 */ /* 0x000fea0003800000 */
[----:B------:R-:W1:Y:S01]  /*0910*/  S2R R6, SR_LANEID ;  /* 0x0000000000067919 */ /* 0x000e620000000000 */
[----:B------:R-:W-:Y:S01]  /*0920*/  ISETP.NE.AND P5, PT, R5, RZ, PT ;  /* 0x000000ff0500720c */ /* 0x000fe20003fa5270 */
        /* <DEDUP_REMOVED lines=14> */
[----:B-1----:R-:W-:-:S05]  /*0a10*/  @!P1 LEA R7, R7, R4, 0x18 ;  /* 0x0000000407079211 */ /* 0x002fca00078ec0ff */
[----:B------:R-:W-:-:S03]  /*0a20*/  @!P1 IMAD.IADD R2, R2, 0x1, R7 ;  /* 0x0000000102029824 */ /* 0x000fc600078e0207 */
[----:B0-----:R-:W-:Y:S01]  /*0a30*/  @!P0 FADD R0, R0, R3 ;  /* 0x0000000300008221 */ /* 0x001fe20000000000 */
[----:B------:R-:W-:-:S04]  /*0a40*/  ISETP.GT.AND P0, PT, R6, 0x17, PT ;  /* 0x000000170600780c */ /* 0x000fc80003f04270 */
[----:B------:R-:W0:Y:S09]  /*0a50*/  SHFL.DOWN PT, R3, R0, 0x8, 0x1f ;  /* 0x09001f0000037f89 */ /* 0x000e3200000e0000 */
[----:B0-----:R-:W-:Y:S01]  /*0a60*/  @!P0 FADD R0, R0, R3 ;  /* 0x0000000300008221 */ /* 0x001fe20000000000 */
[----:B------:R-:W-:-:S04]  /*0a70*/  ISETP.GT.AND P0, PT, R6, 0xf, PT ;  /* 0x0000000f0600780c */ /* 0x000fc80003f04270 */
[----:B------:R-:W0:Y:S02]  /*0a80*/  SHFL.DOWN PT, R3, R0, 0x10, 0x1f ;  /* 0x0a001f0000037f89 */ /* 0x000e2400000e0000 */
[----:B0-----:R-:W-:-:S05]  /*0a90*/  FADD R3, R0, R3 ;  /* 0x0000000300037221 */ /* 0x001fca0000000000 */
[----:B------:R1:W-:Y:S01]  /*0aa0*/  @!P1 STS [R2+0x8], R3 ;  /* 0x0000080302009388 */ /* 0x0003e20000000800 */
[----:B------:R-:W-:Y:S01]  /*0ab0*/  FSEL R8, R0, R3, P0 ;  /* 0x0000000300087208 */ /* 0x000fe20000000000 */
[----:B------:R-:W-:Y:S06]  /*0ac0*/  BAR.SYNC.DEFER_BLOCKING 0x0 ;  /* 0x0000000000007b1d */ /* 0x000fec0000010000 */
[----:B------:R-:W-:Y:S05]  /*0ad0*/  @P5 BRA `(.L_x_102) ;  /* 0x0000001400545947 */ /* 0x000fea0003800000 */
[----:B------:R-:W0:Y:S01]  /*0ae0*/  S2UR UR5, SR_CgaCtaId ;  /* 0x00000000000579c3 */ /* 0x000e220000008800 */
[----:B------:R-:W-:Y:S02]  /*0af0*/  UMOV UR4, 0x400 ;  /* 0x0000040000047882 */ /* 0x000fe40000000000 */
[----:B0-----:R-:W-:-:S09]  /*0b00*/  ULEA UR4, UR5, UR4, 0x18 ;  /* 0x0000000405047291 */ /* 0x001fd2000f8ec0ff */
[----:B-1----:R-:W0:Y:S04]  /*0b10*/  LDS R3, [UR4+0xc] ;  /* 0x00000c04ff037984 */ /* 0x002e280008000800 */
        /* <DEDUP_REMOVED lines=10> */
.L_x_101:
[----:B------:R-:W1:Y:S01]  /*0bc0*/  S2R R8, SR_LANEID ;  /* 0x0000000000087919 */ /* 0x000e620000000000 */
[C---:B0-----:R-:W-:Y:S02]  /*0bd0*/  LOP3.LUT R2, R5.reuse, 0x3e0, RZ, 0xc0, !PT ;  /* 0x000003e005027812 */ /* 0x041fe400078ec0ff */
[----:B------:R-:W-:Y:S02]  /*0be0*/  ISETP.NE.AND P5, PT, R5, RZ, PT ;  /* 0x000000ff0500720c */ /* 0x000fe40003fa5270 */
[----:B------:R-:W-:Y:S02]  /*0bf0*/  LOP3.LUT R7, RZ, R2, RZ, 0x33, !PT ;  /* 0x00000002ff077212 */ /* 0x000fe400078e33ff */
[----:B------:R-:W-:-:S03]  /*0c00*/  IADD3 R3, PT, PT, R2, 0x20, RZ ;  /* 0x0000002002037810 */ /* 0x000fc60007ffe0ff */
[----:B------:R-:W-:Y:S01]  /*0c10*/  IMAD.IADD R7, R7, 0x1, R4 ;  /* 0x0000000107077824 */ /* 0x000fe200078e0204 */
[----:B------:R-:W-:-:S04]  /*0c20*/  ISETP.GT.U32.AND P0, PT, R3, R4, PT ;  /* 0x000000040300720c */ /* 0x000fc80003f04070 */
[----:B------:R-:W-:-:S05]  /*0c30*/  SEL R7, R7, 0x1f, P0 ;  /* 0x0000001f07077807 */ /* 0x000fca0000000000 */
[----:B------:R-:W0:Y:S01]  /*0c40*/  SHFL.DOWN PT, R2, R9, 0x1, R7 ;  /* 0x0820000009027989 */ /* 0x000e2200000e0007 */
[C---:B-1----:R-:W-:Y:S02]  /*0c50*/  ISETP.GE.AND P0, PT, R8.reuse, R7, PT ;  /* 0x000000070800720c */ /* 0x042fe40003f06270 */
[C---:B------:R-:W-:Y:S02]  /*0c60*/  IADD3 R6, PT, PT, R8.reuse, 0x2, RZ ;  /* 0x0000000208067810 */ /* 0x040fe40007ffe0ff */
[----:B------:R-:W-:-:S09]  /*0c70*/  ISETP.NE.AND P1, PT, R8, RZ, PT ;  /* 0x000000ff0800720c */ /* 0x000fd20003f25270 */
[----:B0-----:R-:W-:Y:S01]  /*0c80*/  @!P0 FADD R9, R2, R9 ;  /* 0x0000000902098221 */ /* 0x001fe20000000000 */
[----:B------:R-:W-:Y:S01]  /*0c90*/  ISETP.GT.AND P0, PT, R6, R7, PT ;  /* 0x000000070600720c */ /* 0x000fe20003f04270 */
[----:B------:R-:W-:Y:S02]  /*0ca0*/  VIADD R6, R8, 0x4 ;  /* 0x0000000408067836 */ /* 0x000fe40000000000 */
[----:B------:R-:W0:Y:S01]  /*0cb0*/  @!P1 S2R R11, SR_CgaCtaId ;  /* 0x00000000000b9919 */ /* 0x000e220000008800 */
[----:B------:R-:W-:Y:S01]  /*0cc0*/  @!P1 SHF.R.U32.HI R3, RZ, 0x3, R5 ;  /* 0x00000003ff039819 */ /* 0x000fe20000011605 */
[----:B------:R-:W1:Y:S03]  /*0cd0*/  SHFL.DOWN PT, R2, R9, 0x2, R7 ;  /* 0x0840000009027989 */ /* 0x000e6600000e0007 */
[----:B------:R-:W-:-:S05]  /*0ce0*/  @!P1 LOP3.LUT R3, R3, 0x7c, RZ, 0xc0, !PT ;  /* 0x0000007c03039812 */ /* 0x000fca00078ec0ff */
[----:B-1----:R-:W-:Y:S01]  /*0cf0*/  @!P0 FADD R9, R9, R2 ;  /* 0x0000000209098221 */ /* 0x002fe20000000000 */
[-C--:B------:R-:W-:Y:S02]  /*0d00*/  ISETP.GT.AND P0, PT, R6, R7.reuse, PT ;  /* 0x000000070600720c */ /* 0x080fe40003f04270 */
[----:B------:R-:W-:Y:S02]  /*0d10*/  IADD3 R6, PT, PT, R8, 0x8, RZ ;  /* 0x0000000808067810 */ /* 0x000fe40007ffe0ff */
[----:B------:R-:W1:Y:S09]  /*0d20*/  SHFL.DOWN PT, R2, R9, 0x4, R7 ;  /* 0x0880000009027989 */ /* 0x000e7200000e0007 */
[----:B-1----:R-:W-:Y:S01]  /*0d30*/  @!P0 FADD R9, R9, R2 ;  /* 0x0000000209098221 */ /* 0x002fe20000000000 */
[----:B------:R-:W-:Y:S01]  /*0d40*/  ISETP.GT.AND P0, PT, R6, R7, PT ;  /* 0x000000070600720c */ /* 0x000fe20003f04270 */
[----:B------:R-:W-:-:S03]  /*0d50*/  VIADD R6, R8, 0x10 ;  /* 0x0000001008067836 */ /* 0x000fc60000000000 */
[----:B------:R-:W1:Y:S09]  /*0d60*/  SHFL.DOWN PT, R2, R9, 0x8, R7 ;  /* 0x0900000009027989 */ /* 0x000e7200000e0007 */
[----:B-1----:R-:W-:Y:S01]  /*0d70*/  @!P0 FADD R9, R9, R2 ;  /* 0x0000000209098221 */ /* 0x002fe20000000000 */
[----:B------:R-:W-:-:S02]  /*0d80*/  ISETP.GT.AND P0, PT, R6, R7, PT ;  /* 0x000000070600720c */ /* 0x000fc40003f04270 */
[----:B------:R-:W-:Y:S02]  /*0d90*/  @!P1 MOV R6, 0x400 ;  /* 0x0000040000069802 */ /* 0x000fe40000000f00 */
[----:B------:R-:W1:Y:S02]  /*0da0*/  SHFL.DOWN PT, R2, R9, 0x10, R7 ;  /* 0x0a00000009027989 */ /* 0x000e6400000e0007 */
[----:B0-----:R-:W-:-:S04]  /*0db0*/  @!P1 LEA R6, R11, R6, 0x18 ;  /* 0x000000060b069211 */ /* 0x001fc800078ec0ff */
[----:B------:R-:W-:-:S03]  /*0dc0*/  @!P1 IADD3 R3, PT, PT, R3, R6, RZ ;  /* 0x0000000603039210 */ /* 0x000fc60007ffe0ff */
[----:B-1----:R-:W-:-:S04]  /*0dd0*/  @!P0 FADD R9, R9, R2 ;  /* 0x0000000209098221 */ /* 0x002fc80000000000 */
[----:B------:R-:W-:-:S05]  /*0de0*/  IMAD.MOV.U32 R8, RZ, RZ, R9 ;  /* 0x000000ffff087224 */ /* 0x000fca00078e0009 */
[----:B------:R0:W-:Y:S01]  /*0df0*/  @!P1 STS [R3+0x8], R8 ;  /* 0x0000080803009388 */ /* 0x0001e20000000800 */
[----:B------:R-:W-:Y:S06]  /*0e00*/  BAR.SYNC.DEFER_BLOCKING 0x0 ;  /* 0x0000000000007b1d */ /* 0x000fec0000010000 */
[----:B------:R-:W-:Y:S05]  /*0e10*/  @P5 BRA `(.L_x_102) ;  /* 0x0000001000845947 */ /* 0x000fea0003800000 */
[----:B------:R-:W1:Y:S01]  /*0e20*/  S2UR UR5, SR_CgaCtaId ;  /* 0x00000000000579c3 */ /* 0x000e620000008800 */
[----:B------:R-:W-:Y:S01]  /*0e30*/  UMOV UR4, 0x400 ;  /* 0x0000040000047882 */ /* 0x000fe20000000000 */
[C---:B------:R-:W-:Y:S02]  /*0e40*/  ISETP.GT.U32.AND P3, PT, R4.reuse, 0x20, PT ;  /* 0x000000200400780c */ /* 0x040fe40003f64070 */
[----:B------:R-:W-:Y:S02]  /*0e50*/  ISETP.GT.U32.AND P1, PT, R4, 0x40, PT ;  /* 0x000000400400780c */ /* 0x000fe40003f24070 */
[----:B------:R-:W-:Y:S02]  /*0e60*/  ISETP.GT.U32.AND.EX P3, PT, R0, RZ, PT, P3 ;  /* 0x000000ff0000720c */ /* 0x000fe40003f64130 */
[----:B------:R-:W-:Y:S02]  /*0e70*/  ISETP.GT.U32.AND P0, PT, R4, 0x60, PT ;  /* 0x000000600400780c */ /* 0x000fe40003f04070 */
[----:B------:R-:W-:-:S02]  /*0e80*/  ISETP.GT.U32.AND.EX P1, PT, R0, RZ, PT, P1 ;  /* 0x000000ff0000720c */ /* 0x000fc40003f24110 */
[----:B------:R-:W-:Y:S02]  /*0e90*/  ISETP.GT.U32.AND P2, PT, R4, 0x80, PT ;  /* 0x000000800400780c */ /* 0x000fe40003f44070 */
[----:B------:R-:W-:Y:S02]  /*0ea0*/  ISETP.GT.U32.AND.EX P0, PT, R0, RZ, PT, P0 ;  /* 0x000000ff0000720c */ /* 0x000fe40003f04100 */
[----:B------:R-:W-:Y:S02]  /*0eb0*/  ISETP.GT.U32.AND P4, PT, R4, 0xa0, PT ;  /* 0x000000a00400780c */ /* 0x000fe40003f84070 */
[C---:B------:R-:W-:Y:S02]  /*0ec0*/  ISETP.GT.U32.AND.EX P2, PT, R0.reuse, RZ, PT, P2 ;  /* 0x000000ff0000720c */ /* 0x040fe40003f44120 */
[----:B------:R-:W-:Y:S01]  /*0ed0*/  ISETP.GT.U32.AND.EX P4, PT, R0, RZ, PT, P4 ;  /* 0x000000ff0000720c */ /* 0x000fe20003f84140 */
[----:B-1----:R-:W-:-:S09]  /*0ee0*/  ULEA UR4, UR5, UR4, 0x18 ;  /* 0x0000000405047291 */ /* 0x002fd2000f8ec0ff */
[----:B0-----:R-:W0:Y:S04]  /*0ef0*/  LDS R3, [UR4+0xc] ;  /* 0x00000c04ff037984 */ /* 0x001e280008000800 */
[----:B------:R-:W1:Y:S04]  /*0f00*/  LDS.128 R12, [UR4+0x10] ;  /* 0x00001004ff0c7984 */ /* 0x000e680008000c00 */
[----:B------:R-:W2:Y:S01]  /*0f10*/  LDS.64 R6, [UR4+0x20] ;  /* 0x00002004ff067984 */ /* 0x000ea20008000a00 */
[----:B0-----:R-:W-:Y:S01]  /*0f20*/  @P3 FADD R8, R8, R3 ;  /* 0x0000000308083221 */ /* 0x001fe20000000000 */
[----:B------:R-:W-:-:S03]  /*0f30*/  ISETP.GT.U32.AND P3, PT, R4, 0xc0, PT ;  /* 0x000000c00400780c */ /* 0x000fc60003f64070 */
[----:B-1----:R-:W-:Y:S01]  /*0f40*/  @P1 FADD R8, R8, R12 ;  /* 0x0000000c08081221 */ /* 0x002fe20000000000 */
[----:B------:R-:W-:Y:S02]  /*0f50*/  ISETP.GT.U32.AND P1, PT, R4, 0xe0, PT ;  /* 0x000000e00400780c */ /* 0x000fe40003f24070 */
[----:B------:R-:W-:Y:S01]  /*0f60*/  ISETP.GT.U32.AND.EX P3, PT, R0, RZ, PT, P3 ;  /* 0x000000ff0000720c */ /* 0x000fe20003f64130 */
[----:B------:R-:W-:Y:S01]  /*0f70*/  @P0 FADD R8, R8, R13 ;  /* 0x0000000d08080221 */ /* 0x000fe20000000000 */
[----:B------:R-:W-:-:S03]  /*0f80*/  ISETP.GT.U32.AND.EX P1, PT, R0, RZ, PT, P1 ;  /* 0x000000ff0000720c */ /* 0x000fc60003f24110 */
[----:B------:R-:W-:-:S04]  /*0f90*/  @P2 FADD R8, R8, R14 ;  /* 0x0000000e08082221 */ /* 0x000fc80000000000 */
[----:B------:R-:W-:-:S04]  /*0fa0*/  @P4 FADD R8, R8, R15 ;  /* 0x0000000f08084221 */ /* 0x000fc80000000000 */
[----:B--2---:R-:W-:-:S04]  /*0fb0*/  @P3 FADD R8, R8, R6 ;  /* 0x0000000608083221 */ /* 0x004fc80000000000 */
[----:B------:R-:W-:Y:S01]  /*0fc0*/  @P1 FADD R8, R8, R7 ;  /* 0x0000000708081221 */ /* 0x000fe20000000000 */
[----:B------:R-:W-:Y:S06]  /*0fd0*/  BRA `(.L_x_102) ;  /* 0x0000001000147947 */ /* 0x000fec0003800000 */
.L_x_88:
[----:B------:R-:W0:Y:S01]  /*0fe0*/  S2R R8, SR_TID.X ;  /* 0x0000000000087919 */ /* 0x000e220000002100 */
[----:B------:R-:W0:Y:S02]  /*0ff0*/  LDC.64 R2, c[0x0][0x380] ;  /* 0x0000e000ff027b82 */ /* 0x000e240000000a00 */
[----:B0-----:R-:W-:-:S05]  /*1000*/  IMAD.WIDE.U32 R2, R8, 0x4, R2 ;  /* 0x0000000408027825 */ /* 0x001fca00078e0002 */
        /* <DEDUP_REMOVED lines=16> */
[----:B--2---:R-:W-:Y:S01]  /*1110*/  FADD R9, R9, R12 ;  /* 0x0000000c09097221 */ /* 0x004fe20000000000 */
[----:B---3--:R-:W-:Y:S01]  /*1120*/  FADD R14, R11, R14 ;  /* 0x0000000e0b0e7221 */ /* 0x008fe20000000000 */
[----:B------:R-:W-:-:S03]  /*1130*/  HFMA2 R11, -RZ, RZ, 0, 0.00048828125 ;  /* 0x00001000ff0b7431 */ /* 0x000fc600000001ff */
[----:B------:R-:W-:Y:S01]  /*1140*/  FADD R14, R9, R14 ;  /* 0x0000000e090e7221 */ /* 0x000fe20000000000 */
[----:B------:R-:W-:Y:S01]  /*1150*/  IADD3 R9, P1, PT, R4, -0x1000, RZ ;  /* 0xfffff00004097810 */ /* 0x000fe20007f3e0ff */
[----:B----4-:R-:W-:-:S03]  /*1160*/  FADD R13, R13, R16 ;  /* 0x000000100d0d7221 */ /* 0x010fc60000000000 */
[----:B------:R-:W-:Y:S02]  /*1170*/  ISETP.GE.U32.AND P0, PT, R9, 0x1000, PT ;  /* 0x000010000900780c */ /* 0x000fe40003f06070 */
[----:B------:R-:W-:-:S04]  /*1180*/  IADD3.X R12, PT, PT, R0, -0x1, RZ, P1, !PT ;  /* 0xffffffff000c7810 */ /* 0x000fc80000ffe4ff */
[----:B------:R-:W-:Y:S01]  /*1190*/  ISETP.GE.U32.AND.EX P0, PT, R12, RZ, PT, P0 ;  /* 0x000000ff0c00720c */ /* 0x000fe20003f06100 */
        /* <DEDUP_REMOVED lines=11> */
[----:B------:R-:W-:Y:S01]  /*1250*/  IMAD.MOV.U32 R13, RZ, RZ, RZ ;  /* 0x000000ffff0d7224 */ /* 0x000fe200078e00ff */
[----:B------:R-:W-:Y:S06]  /*1260*/  @!P0 BRA `(.L_x_103) ;  /* 0x0000000000c08947 */ /* 0x000fec0003800000 */
[----:B------:R-:W0:Y:S01]  /*1270*/  LDC.64 R4, c[0x0][0x390] ;  /* 0x0000e400ff047b82 */ /* 0x000e220000000a00 */
[----:B------:R-:W-:Y:S01]  /*1280*/  MOV R11, 0x1000 ;  /* 0x00001000000b7802 */ /* 0x000fe20000000f00 */
[----:B------:R-:W-:-:S07]  /*1290*/  IMAD.MOV.U32 R13, RZ, RZ, RZ ;  /* 0x000000ffff0d7224 */ /* 0x000fce00078e00ff */
.L_x_105:
[----:B------:R-:W-:-:S04]  /*12a0*/  LEA R6, P0, R11, R2, 0x2 ;  /* 0x000000020b067211 */ /* 0x000fc800078010ff */
[----:B------:R-:W-:-:S05]  /*12b0*/  LEA.HI.X R7, R11, R3, R13, 0x2, P0 ;  /* 0x000000030b077211 */ /* 0x000fca00000f140d */
[----:B------:R-:W2:Y:S04]  /*12c0*/  LDG.E R0, desc[UR6][R6.64+0x2400] ;  /* 0x0024000606007981 */ /* 0x000ea8000c1e1900 */
[----:B------:R-:W2:Y:S04]  /*12d0*/  LDG.E R15, desc[UR6][R6.64+0x2800] ;  /* 0x00280006060f7981 */ /* 0x000ea8000c1e1900 */
        /* <DEDUP_REMOVED lines=13> */
[----:B------:R0:W5:Y:S02]  /*13b0*/  LDG.E R20, desc[UR6][R6.64+0x3c00] ;  /* 0x003c000606147981 */ /* 0x000164000c1e1900 */
[----:B0-----:R-:W-:-:S04]  /*13c0*/  IADD3 R6, P1, PT, -R11, R4, RZ ;  /* 0x000000040b067210 */ /* 0x001fc80007f3e1ff */
[----:B------:R-:W-:Y:S01]  /*13d0*/  ISETP.GE.U32.AND P0, PT, R6, 0x1000, PT ;  /* 0x000010000600780c */ /* 0x000fe20003f06070 */
[----:B--2---:R-:W-:Y:S01]  /*13e0*/  FADD R15, R0, R15 ;  /* 0x0000000f000f7221 */ /* 0x004fe20000000000 */
[----:B------:R-:W-:-:S04]  /*13f0*/  MOV R0, R5 ;  /* 0x0000000500007202 */ /* 0x000fc80000000f00 */
[----:B------:R-:W-:Y:S01]  /*1400*/  IADD3.X R6, PT, PT, ~R13, R0, RZ, P1, !PT ;  /* 0x000000000d067210 */ /* 0x000fe20000ffe5ff */
[----:B---3--:R-:W-:-:S03]  /*1410*/  FADD R10, R27, R10 ;  /* 0x0000000a1b0a7221 */ /* 0x008fc60000000000 */
[----:B------:R-:W-:Y:S01]  /*1420*/  ISETP.GE.U32.AND.EX P0, PT, R6, RZ, PT, P0 ;  /* 0x000000ff0600720c */ /* 0x000fe20003f06100 */
[----:B----4-:R-:W-:-:S04]  /*1430*/  FADD R29, R26, R29 ;  /* 0x0000001d1a1d7221 */ /* 0x010fc80000000000 */
[----:B------:R-:W-:Y:S01]  /*1440*/  FADD R10, R10, R29 ;  /* 0x0000001d0a0a7221 */ /* 0x000fe20000000000 */
[----:B-----5:R-:W-:Y:S01]  /*1450*/  FADD R24, R24, R25 ;  /* 0x0000001918187221 */ /* 0x020fe20000000000 */
[----:B------:R-:W-:-:S04]  /*1460*/  FADD R23, R23, R22 ;  /* 0x0000001617177221 */ /* 0x000fc80000000000 */
        /* <DEDUP_REMOVED lines=11> */
[----:B------:R-:W-:-:S05]  /*1520*/  IADD3 R11, P0, PT, R11, 0x1000, RZ ;  /* 0x000010000b0b7810 */ /* 0x000fca0007f1e0ff */
[----:B------:R-:W-:Y:S01]  /*1530*/  IMAD.X R13, RZ, RZ, R13, P0 ;  /* 0x000000ffff0d7224 */ /* 0x000fe200000e060d */
[----:B------:R-:W-:-:S04]  /*1540*/  ISETP.GT.U32.AND P0, PT, R11, R9, PT ;  /* 0x000000090b00720c */ /* 0x000fc80003f04070 */
[----:B------:R-:W-:-:S13]  /*1550*/  ISETP.GT.U32.AND.EX P0, PT, R13, R12, PT, P0 ;  /* 0x0000000c0d00720c */ /* 0x000fda0003f04100 */
[----:B------:R-:W-:Y:S05]  /*1560*/  @!P0 BRA `(.L_x_105) ;  /* 0xfffffffc004c8947 */ /* 0x000fea000383ffff */
.L_x_103:
[CC--:B------:R-:W-:Y:S01]  /*1570*/  IADD3 R3, PT, PT, -R11.reuse, R4.reuse, RZ ;  /* 0x000000040b037210 */ /* 0x0c0fe20007ffe1ff */
[----:B------:R-:W-:Y:S01]  /*1580*/  BSSY.RECONVERGENT B1, `(.L_x_104) ;  /* 0x0000080000017945 */ /* 0x000fe20003800200 */
[----:B------:R-:W-:Y:S02]  /*1590*/  ISETP.GE.U32.AND P1, PT, R11, R4, PT ;  /* 0x000000040b00720c */ /* 0x000fe40003f26070 */
[----:B------:R-:W-:-:S04]  /*15a0*/  ISETP.GE.AND P0, PT, R8, R3, PT ;  /* 0x000000030800720c */ /* 0x000fc80003f06270 */
[----:B------:R-:W-:-:S13]  /*15b0*/  ISETP.GE.U32.OR.EX P0, PT, R13, R0, P0, P1 ;  /* 0x000000000d00720c */ /* 0x000fda0000706510 */
[----:B------:R-:W-:Y:S05]  /*15c0*/  @P0 BRA `(.L_x_106) ;  /* 0x0000000400ec0947 */ /* 0x000fea0003800000 */
[----:B------:R-:W-:Y:S01]  /*15d0*/  LOP3.LUT R0, RZ, R8, RZ, 0x33, !PT ;  /* 0x00000008ff007212 */ /* 0x000fe200078e33ff */
[----:B------:R-:W-:Y:S03]  /*15e0*/  BSSY.RECONVERGENT B2, `(.L_x_107) ;  /* 0x0000038000027945 */ /* 0x000fe60003800200 */
[----:B------:R-:W-:-:S04]  /*15f0*/  IADD3 R0, PT, PT, -R11, R4, R0 ;  /* 0x000000040b007210 */ /* 0x000fc80007ffe100 */
[C---:B------:R-:W-:Y:S02]  /*1600*/  ISETP.GE.U32.AND P1, PT, R0.reuse, 0xf00, PT ;  /* 0x00000f000000780c */ /* 0x040fe40003f26070 */
[----:B------:R-:W-:Y:S02]  /*1610*/  LEA.HI R4, R0, 0x1, RZ, 0x18 ;  /* 0x0000000100047811 */ /* 0x000fe400078fc0ff */
[----:B------:R-:W-:Y:S02]  /*1620*/  MOV R0, R8 ;  /* 0x0000000800007202 */ /* 0x000fe40000000f00 */
[----:B------:R-:W-:-:S04]  /*1630*/  LOP3.LUT R24, R4, 0xf, RZ, 0xc0, !PT ;  /* 0x0000000f04187812 */ /* 0x000fc800078ec0ff */
[----:B------:R-:W-:-:S03]  /*1640*/  ISETP.NE.AND P0, PT, R24, RZ, PT ;  /* 0x000000ff1800720c */ /* 0x000fc60003f05270 */
[----:B------:R-:W-:Y:S10]  /*1650*/  @!P1 BRA `(.L_x_108) ;  /* 0x0000000000c09947 */ /* 0x000ff40003800000 */
[----:B------:R-:W0:Y:S01]  /*1660*/  LDCU.64 UR4, c[0x0][0x380] ;  /* 0x00007000ff0477ac */ /* 0x000e220008000a00 */
[----:B------:R-:W-:Y:S02]  /*1670*/  IADD3 R3, P1, PT, R8, R11, RZ ;  /* 0x0000000b08037210 */ /* 0x000fe40007f3e0ff */
[----:B------:R-:W-:-:S03]  /*1680*/  LOP3.LUT R9, R4, 0x1fffff0, RZ, 0xc0, !PT ;  /* 0x01fffff004097812 */ /* 0x000fc600078ec0ff */
[----:B------:R-:W-:Y:S01]  /*1690*/  IMAD.X R0, RZ, RZ, R13, P1 ;  /* 0x000000ffff007224 */ /* 0x000fe200008e060d */
[----:B------:R-:W-:Y:S02]  /*16a0*/  IADD3 R9, PT, PT, -R9, RZ, RZ ;  /* 0x000000ff09097210 */ /* 0x000fe40007ffe1ff */
[----:B0-----:R-:W-:-:S04]  /*16b0*/  LEA R2, P2, R3, UR4, 0x2 ;  /* 0x0000000403027c11 */ /* 0x001fc8000f8410ff */
[----:B------:R-:W-:Y:S02]  /*16c0*/  IADD3 R2, P1, PT, R2, 0x2000, RZ ;  /* 0x0000200002027810 */ /* 0x000fe40007f3e0ff */
[----:B------:R-:W-:Y:S02]  /*16d0*/  LEA.HI.X R3, R3, UR5, R0, 0x2, P2 ;  /* 0x0000000503037c11 */ /* 0x000fe400090f1400 */
[----:B------:R-:W-:-:S03]  /*16e0*/  MOV R0, R8 ;  /* 0x0000000800007202 */ /* 0x000fc60000000f00 */
[----:B------:R-:W-:-:S07]  /*16f0*/  IMAD.X R3, RZ, RZ, R3, P1 ;  /* 0x000000ffff037224 */ /* 0x000fce00008e0603 */
.L_x_109:
        /* <DEDUP_REMOVED lines=16> */
[----:B------:R-:W-:Y:S01]  /*1800*/  IADD3 R9, PT, PT, R9, 0x10, RZ ;  /* 0x0000001009097810 */ /* 0x000fe20007ffe0ff */
[----:B------:R-:W-:-:S03]  /*1810*/  VIADD R0, R0, 0x1000 ;  /* 0x0000100000007836 */ /* 0x000fc60000000000 */
[----:B------:R-:W-:Y:S02]  /*1820*/  ISETP.NE.AND P1, PT, R9, RZ, PT ;  /* 0x000000ff0900720c */ /* 0x000fe40003f25270 */
[----:B0-----:R-:W-:-:S04]  /*1830*/  IADD3 R2, P2, PT, R2, 0x4000, RZ ;  /* 0x0000400002027810 */ /* 0x001fc80007f5e0ff */
[----:B------:R-:W-:Y:S01]  /*1840*/  IADD3.X R3, PT, PT, RZ, R3, RZ, P2, !PT ;  /* 0x00000003ff037210 */ /* 0x000fe200017fe4ff */
        /* <DEDUP_REMOVED lines=17> */
.L_x_108:
[----:B------:R-:W-:Y:S05]  /*1960*/  BSYNC.RECONVERGENT B2 ;  /* 0x0000000000027941 */ /* 0x000fea0003800200 */
.L_x_107:
[----:B------:R-:W-:Y:S05]  /*1970*/  @!P0 BRA `(.L_x_106) ;  /* 0x0000000400008947 */ /* 0x000fea0003800000 */
[----:B------:R-:W-:Y:S01]  /*1980*/  ISETP.GE.U32.AND P0, PT, R24, 0x8, PT ;  /* 0x000000081800780c */ /* 0x000fe20003f06070 */
[----:B------:R-:W-:Y:S01]  /*1990*/  BSSY.RECONVERGENT B2, `(.L_x_110) ;  /* 0x000001a000027945 */ /* 0x000fe20003800200 */
[----:B------:R-:W-:-:S04]  /*19a0*/  LOP3.LUT R7, R4, 0x7, RZ, 0xc0, !PT ;  /* 0x0000000704077812 */ /* 0x000fc800078ec0ff */
[----:B------:R-:W-:-:S07]  /*19b0*/  ISETP.NE.AND P1, PT, R7, RZ, PT ;  /* 0x000000ff0700720c */ /* 0x000fce0003f25270 */
[----:B------:R-:W-:Y:S06]  /*19c0*/  @!P0 BRA `(.L_x_111) ;  /* 0x0000000000588947 */ /* 0x000fec0003800000 */
[----:B------:R-:W0:Y:S01]  /*19d0*/  LDCU.64 UR4, c[0x0][0x380] ;  /* 0x00007000ff0477ac */ /* 0x000e220008000a00 */
[----:B------:R-:W-:-:S04]  /*19e0*/  IADD3 R3, P0, PT, R0, R11, RZ ;  /* 0x0000000b00037210 */ /* 0x000fc80007f1e0ff */
[----:B------:R-:W-:Y:S02]  /*19f0*/  IADD3.X R6, PT, PT, RZ, R13, RZ, P0, !PT ;  /* 0x0000000dff067210 */ /* 0x000fe400007fe4ff */
[----:B0-----:R-:W-:-:S04]  /*1a00*/  LEA R2, P0, R3, UR4, 0x2 ;  /* 0x0000000403027c11 */ /* 0x001fc8000f8010ff */
        /* <DEDUP_REMOVED lines=9> */
[----:B------:R-:W-:Y:S01]  /*1aa0*/  IADD3 R0, PT, PT, R0, 0x800, RZ ;  /* 0x0000080000007810 */ /* 0x000fe20007ffe0ff */
        /* <DEDUP_REMOVED lines=8> */
.L_x_111:
[----:B------:R-:W-:Y:S05]  /*1b30*/  BSYNC.RECONVERGENT B2 ;  /* 0x0000000000027941 */ /* 0x000fea0003800200 */
.L_x_110:
[----:B------:R-:W-:Y:S05]  /*1b40*/  @!P1 BRA `(.L_x_106) ;  /* 0x00000000008c9947 */ /* 0x000fea0003800000 */
[----:B------:R-:W-:Y:S01]  /*1b50*/  ISETP.GE.U32.AND P0, PT, R7, 0x4, PT ;  /* 0x000000040700780c */ /* 0x000fe20003f06070 */
[----:B------:R-:W-:Y:S01]  /*1b60*/  BSSY.RECONVERGENT B2, `(.L_x_112) ;  /* 0x0000012000027945 */ /* 0x000fe20003800200 */
[----:B------:R-:W-:-:S04]  /*1b70*/  LOP3.LUT R6, R4, 0x3, RZ, 0xc0, !PT ;  /* 0x0000000304067812 */ /* 0x000fc800078ec0ff */
[----:B------:R-:W-:-:S07]  /*1b80*/  ISETP.NE.AND P1, PT, R6, RZ, PT ;  /* 0x000000ff0600720c */ /* 0x000fce0003f25270 */
[----:B------:R-:W-:Y:S06]  /*1b90*/  @!P0 BRA `(.L_x_113) ;  /* 0x0000000000388947 */ /* 0x000fec0003800000 */
[----:B------:R-:W0:Y:S01]  /*1ba0*/  LDCU.64 UR4, c[0x0][0x380] ;  /* 0x00007000ff0477ac */ /* 0x000e220008000a00 */
[----:B------:R-:W-:-:S05]  /*1bb0*/  IADD3 R3, P0, PT, R0, R11, RZ ;  /* 0x0000000b00037210 */ /* 0x000fca0007f1e0ff */
[----:B------:R-:W-:Y:S01]  /*1bc0*/  IMAD.X R4, RZ, RZ, R13, P0 ;  /* 0x000000ffff047224 */ /* 0x000fe200000e060d */
[----:B0-----:R-:W-:-:S04]  /*1bd0*/  LEA R2, P0, R3, UR4, 0x2 ;  /* 0x0000000403027c11 */ /* 0x001fc8000f8010ff */
[----:B------:R-:W-:-:S05]  /*1be0*/  LEA.HI.X R3, R3, UR5, R4, 0x2, P0 ;  /* 0x0000000503037c11 */ /* 0x000fca00080f1404 */
[----:B------:R-:W2:Y:S04]  /*1bf0*/  LDG.E R5, desc[UR6][R2.64] ;  /* 0x0000000602057981 */ /* 0x000ea8000c1e1900 */
[----:B------:R-:W3:Y:S04]  /*1c00*/  LDG.E R4, desc[UR6][R2.64+0x400] ;  /* 0x0004000602047981 */ /* 0x000ee8000c1e1900 */
[----:B------:R-:W4:Y:S04]  /*1c10*/  LDG.E R7, desc[UR6][R2.64+0x800] ;  /* 0x0008000602077981 */ /* 0x000f28000c1e1900 */
[----:B------:R-:W5:Y:S01]  /*1c20*/  LDG.E R9, desc[UR6][R2.64+0xc00] ;  /* 0x000c000602097981 */ /* 0x000f62000c1e1900 */
[----:B------:R-:W-:Y:S01]  /*1c30*/  IADD3 R0, PT, PT, R0, 0x400, RZ ;  /* 0x0000040000007810 */ /* 0x000fe20007ffe0ff */
[----:B--2---:R-:W-:-:S04]  /*1c40*/  FADD R5, R10, R5 ;  /* 0x000000050a057221 */ /* 0x004fc80000000000 */
[----:B---3--:R-:W-:-:S04]  /*1c50*/  FADD R4, R5, R4 ;  /* 0x0000000405047221 */ /* 0x008fc80000000000 */
[----:B----4-:R-:W-:-:S04]  /*1c60*/  FADD R4, R4, R7 ;  /* 0x0000000704047221 */ /* 0x010fc80000000000 */
[----:B-----5:R-:W-:-:S07]  /*1c70*/  FADD R10, R4, R9 ;  /* 0x00000009040a7221 */ /* 0x020fce0000000000 */
.L_x_113:
[----:B------:R-:W-:Y:S05]  /*1c80*/  BSYNC.RECONVERGENT B2 ;  /* 0x0000000000027941 */ /* 0x000fea0003800200 */
.L_x_112:
[----:B------:R-:W-:Y:S05]  /*1c90*/  @!P1 BRA `(.L_x_106) ;  /* 0x0000000000389947 */ /* 0x000fea0003800000 */
[----:B------:R-:W0:Y:S01]  /*1ca0*/  LDCU.64 UR4, c[0x0][0x380] ;  /* 0x00007000ff0477ac */ /* 0x000e220008000a00 */
[----:B------:R-:W-:Y:S01]  /*1cb0*/  IADD3 R5, P0, PT, R0, R11, RZ ;  /* 0x0000000b00057210 */ /* 0x000fe20007f1e0ff */
[----:B------:R-:W-:-:S03]  /*1cc0*/  IMAD.MOV R0, RZ, RZ, -R6 ;  /* 0x000000ffff007224 */ /* 0x000fc600078e0a06 */
[----:B------:R-:W-:Y:S02]  /*1cd0*/  IADD3.X R4, PT, PT, RZ, R13, RZ, P0, !PT ;  /* 0x0000000dff047210 */ /* 0x000fe400007fe4ff */
[----:B0-----:R-:W-:-:S04]  /*1ce0*/  LEA R2, P1, R5, UR4, 0x2 ;  /* 0x0000000405027c11 */ /* 0x001fc8000f8210ff */
[----:B------:R-:W-:-:S09]  /*1cf0*/  LEA.HI.X R5, R5, UR5, R4, 0x2, P1 ;  /* 0x0000000505057c11 */ /* 0x000fd200088f1404 */
.L_x_114:
[----:B------:R-:W-:-:S06]  /*1d00*/  MOV R3, R5 ;  /* 0x0000000500037202 */ /* 0x000fcc0000000f00 */
[----:B------:R0:W2:Y:S01]  /*1d10*/  LDG.E R3, desc[UR6][R2.64] ;  /* 0x0000000602037981 */ /* 0x0000a2000c1e1900 */
[----:B------:R-:W-:-:S04]  /*1d20*/  IADD3 R0, PT, PT, R0, 0x1, RZ ;  /* 0x0000000100007810 */ /* 0x000fc80007ffe0ff */
[----:B------:R-:W-:Y:S02]  /*1d30*/  ISETP.NE.AND P0, PT, R0, RZ, PT ;  /* 0x000000ff0000720c */ /* 0x000fe40003f05270 */
[----:B0-----:R-:W-:-:S05]  /*1d40*/  IADD3 R2, P1, PT, R2, 0x400, RZ ;  /* 0x0000040002027810 */ /* 0x001fca0007f3e0ff */
[----:B------:R-:W-:Y:S02]  /*1d50*/  IMAD.X R5, RZ, RZ, R5, P1 ;  /* 0x000000ffff057224 */ /* 0x000fe400008e0605 */
[----:B--2---:R-:W-:-:S04]  /*1d60*/  FADD R10, R3, R10 ;  /* 0x0000000a030a7221 */ /* 0x004fc80000000000 */
[----:B------:R-:W-:Y:S05]  /*1d70*/  @P0 BRA `(.L_x_114) ;  /* 0xfffffffc00e00947 */ /* 0x000fea000383ffff */
.L_x_106:
[----:B------:R-:W-:Y:S05]  /*1d80*/  BSYNC.RECONVERGENT B1 ;  /* 0x0000000000017941 */ /* 0x000fea0003800200 */
.L_x_104:
[----:B------:R-:W0:Y:S01]  /*1d90*/  S2R R6, SR_LANEID ;  /* 0x0000000000067919 */ /* 0x000e220000000000 */
[----:B------:R-:W-:Y:S02]  /*1da0*/  MOV R3, R10 ;  /* 0x0000000a00037202 */ /* 0x000fe40000000f00 */
[----:B------:R-:W-:-:S03]  /*1db0*/  ISETP.NE.AND P5, PT, R8, RZ, PT ;  /* 0x000000ff0800720c */ /* 0x000fc60003fa5270 */
        /* <DEDUP_REMOVED lines=39> */
.L_x_102:
[----:B------:R-:W-:Y:S05]  /*2030*/  BSYNC.RECONVERGENT B0 ;  /* 0x0000000000007941 */ /* 0x000fea0003800200 */
.L_x_87:
[----:B------:R-:W-:Y:S05]  /*2040*/  @P5 EXIT ;  /* 0x000000000000594d */ /* 0x000fea0003800000 */
[----:B01----:R-:W0:Y:S01]  /*2050*/  LDC.64 R2, c[0x0][0x388] ;  /* 0x0000e200ff027b82 */ /* 0x003e220000000a00 */
[----:B------:R-:W2:Y:S02]  /*2060*/  LDCU UR4, c[0x0][0x39c] ;  /* 0x00007380ff0477ac */ /* 0x000ea40008000800 */
[----:B--2---:R-:W-:-:S05]  /*2070*/  FADD R5, R8, UR4 ;  /* 0x0000000408057e21 */ /* 0x004fca0008000000 */
[----:B0-----:R-:W-:Y:S01]  /*2080*/  STG.E desc[UR6][R2.64], R5 ;  /* 0x0000000502007986 */ /* 0x001fe2000c101906 */
[----:B------:R-:W-:Y:S05]  /*2090*/  EXIT ;  /* 0x000000000000794d */ /* 0x000fea0003800000 */
.L_x_115:
        /* <DEDUP_REMOVED lines=14> */
.L_x_267:


//--------------------- .text._ZN3cub18CUB_300001_SM_10006detail6reduce28DeviceReduceSingleTileKernelINS2_10policy_hubIfjN4cuda3std3__44plusIfEEE10Policy1000EPfSC_iS9_ffNS7_10__identityEEEvT0_T1_T2_T3_T4_T6_ --------------------------
	.section	.text._ZN3cub18CUB_300001_SM_10006detail6reduce28DeviceReduceSingleTileKernelINS2_10policy_hubIfjN4cuda3std3__44plusIfEEE10Policy1000EPfSC_iS9_ffNS7_10__identityEEEvT0_T1_T2_T3_T4_T6_,"ax",@progbits
	.align	128
        .global         _ZN3cub18CUB_300001_SM_10006detail6reduce28DeviceReduceSingleTileKernelINS2_10policy_hubIfjN4cuda3std3__44plusIfEEE10Policy1000EPfSC_iS9_ffNS7_10__identityEEEvT0_T1_T2_T3_T4_T6_
        .type           _ZN3cub18CUB_300001_SM_10006detail6reduce28DeviceReduceSingleTileKernelINS2_10policy_hubIfjN4cuda3std3__44plusIfEEE10Policy1000EPfSC_iS9_ffNS7_10__identityEEEvT0_T1_T2_T3_T4_T6_,@function
        .size           _ZN3cub18CUB_300001_SM_10006detail6reduce28DeviceReduceSingleTileKernelINS2_10policy_hubIfjN4cuda3std3__44plusIfEEE10Policy1000EPfSC_iS9_ffNS7_10__identityEEEvT0_T1_T2_T3_T4_T6_,(.L_x_268 - _ZN3cub18CUB_300001_SM_10006detail6reduce28DeviceReduceSingleTileKernelINS2_10policy_hubIfjN4cuda3std3__44plusIfEEE10Policy1000EPfSC_iS9_ffNS7_10__identityEEEvT0_T1_T2_T3_T4_T6_)
        .other          _ZN3cub18CUB_300001_SM_10006detail6reduce28DeviceReduceSingleTileKernelINS2_10policy_hubIfjN4cuda3std3__44plusIfEEE10Policy1000EPfSC_iS9_ffNS7_10__identityEEEvT0_T1_T2_T3_T4_T6_,@"STO_CUDA_ENTRY STV_DEFAULT"
_ZN3cub18CUB_300001_SM_10006detail6reduce28DeviceReduceSingleTileKernelINS2_10policy_hubIfjN4cuda3std3__44plusIfEEE10Policy1000EPfSC_iS9_ffNS7_10__identityEEEvT0_T1_T2_T3_T4_T6_:
.text._ZN3cub18CUB_300001_SM_10006detail6reduce28DeviceReduceSingleTileKernelINS2_10policy_hubIfjN4cuda3std3__44plusIfEEE10Policy1000EPfSC_iS9_ffNS7_10__identityEEEvT0_T1_T2_T3_T4_T6_:
        /* <DEDUP_REMOVED lines=13> */
.L_x_116:
        /* <DEDUP_REMOVED lines=16> */
.L_x_121:
[----:B------:R-:W-:Y:S05]  /*01d0*/  BSYNC.RECONVERGENT B1 ;  /* 0x0000000000017941 */ /* 0x000fea0003800200 */
.L_x_120:
        /* <DEDUP_REMOVED lines=16> */
.L_x_126:
        /* <DEDUP_REMOVED lines=9> */
.L_x_125:
[----:B------:R-:W-:Y:S05]  /*0370*/  BSYNC.RECONVERGENT B2 ;  /* 0x0000000000027941 */ /* 0x000fea0003800200 */
.L_x_124:
        /* <DEDUP_REMOVED lines=8> */
.L_x_129:
        /* <DEDUP_REMOVED lines=43> */
.L_x_128:
[----:B------:R-:W-:Y:S05]  /*06b0*/  BSYNC.RECONVERGENT B2 ;  /* 0x0000000000027941 */ /* 0x000fea0003800200 */
.L_x_127:
        /* <DEDUP_REMOVED lines=26> */
.L_x_131:
[----:B------:R-:W-:Y:S05]  /*0860*/  BSYNC.RECONVERGENT B2 ;  /* 0x0000000000027941 */ /* 0x000fea0003800200 */
.L_x_130:
        /* <DEDUP_REMOVED lines=12> */
.L_x_123:
[----:B------:R-:W-:Y:S05]  /*0930*/  BSYNC.RECONVERGENT B1 ;  /* 0x0000000000017941 */ /* 0x000fea0003800200 */
.L_x_122:
        /* <DEDUP_REMOVED lines=10> */
[----:B------:R-:W1:Y:S06]  /*09e0*/  SHFL.DOWN PT, R3, R0, 0x2, 0x1f ;  /* 0x08401f0000037f89 */ /* 0x000e6c00000e0000 */
[----:B------:R-:W2:Y:S01]  /*09f0*/  @!P1 S2R R6, SR_CgaCtaId ;  /* 0x0000000000069919 */ /* 0x000ea20000008800 */
[----:B0-----:R-:W-:Y:S02]  /*0a00*/  @!P1 MOV R5, 0x400 ;  /* 0x0000040000059802 */ /* 0x001fe40000000f00 */
[----:B------:R-:W-:-:S04]  /*0a10*/  @!P1 SHF.R.U32.HI R4, RZ, 0x3, R2 ;  /* 0x00000003ff049819 */ /* 0x000fc80000011602 */
[----:B------:R-:W-:Y:S01]  /*0a20*/  @!P1 LOP3.LUT R4, R4, 0x7c, RZ, 0xc0, !PT ;  /* 0x0000007c04049812 */ /* 0x000fe200078ec0ff */
[----:B-1----:R-:W-:Y:S01]  /*0a30*/  @!P0 FADD R0, R0, R3 ;  /* 0x0000000300008221 */ /* 0x002fe20000000000 */
[----:B------:R-:W-:-:S04]  /*0a40*/  ISETP.GT.AND P0, PT, R8, 0x1b, PT ;  /* 0x0000001b0800780c */ /* 0x000fc80003f04270 */
[----:B------:R-:W0:Y:S01]  /*0a50*/  SHFL.DOWN PT, R3, R0, 0x4, 0x1f ;  /* 0x08801f0000037f89 */ /* 0x000e2200000e0000 */
[----:B--2---:R-:W-:-:S04]  /*0a60*/  @!P1 LEA R5, R6, R5, 0x18 ;  /* 0x0000000506059211 */ /* 0x004fc800078ec0ff */
        /* <DEDUP_REMOVED lines=16> */
[----:B0-----:R-:W0:Y:S04]  /*0b70*/  LDS.128 R4, [UR4+0x10] ;  /* 0x00001004ff047984 */ /* 0x001e280008000c00 */
[----:B------:R-:W1:Y:S04]  /*0b80*/  LDS.128 R12, [UR4+0x20] ;  /* 0x00002004ff0c7984 */ /* 0x000e680008000c00 */
[----:B------:R-:W2:Y:S04]  /*0b90*/  LDS.128 R8, [UR4+0x30] ;  /* 0x00003004ff087984 */ /* 0x000ea80008000c00 */
[----:B------:R-:W3:Y:S01]  /*0ba0*/  LDS.128 R16, [UR4+0x40] ;  /* 0x00004004ff107984 */ /* 0x000ee20008000c00 */
[----:B0-----:R-:W-:-:S04]  /*0bb0*/  FADD R5, R0, R5 ;  /* 0x0000000500057221 */ /* 0x001fc80000000000 */
[----:B------:R-:W-:-:S04]  /*0bc0*/  FADD R6, R5, R6 ;  /* 0x0000000605067221 */ /* 0x000fc80000000000 */
[----:B------:R-:W-:-:S04]  /*0bd0*/  FADD R7, R6, R7 ;  /* 0x0000000706077221 */ /* 0x000fc80000000000 */
[----:B-1----:R-:W-:-:S04]  /*0be0*/  FADD R12, R7, R12 ;  /* 0x0000000c070c7221 */ /* 0x002fc80000000000 */
[----:B------:R-:W-:-:S04]  /*0bf0*/  FADD R13, R12, R13 ;  /* 0x0000000d0c0d7221 */ /* 0x000fc80000000000 */
[----:B------:R-:W-:-:S04]  /*0c00*/  FADD R14, R13, R14 ;  /* 0x0000000e0d0e7221 */ /* 0x000fc80000000000 */
[----:B------:R-:W-:-:S04]  /*0c10*/  FADD R15, R14, R15 ;  /* 0x0000000f0e0f7221 */ /* 0x000fc80000000000 */
[----:B--2---:R-:W-:-:S04]  /*0c20*/  FADD R8, R15, R8 ;  /* 0x000000080f087221 */ /* 0x004fc80000000000 */
[----:B------:R-:W-:-:S04]  /*0c30*/  FADD R9, R8, R9 ;  /* 0x0000000908097221 */ /* 0x000fc80000000000 */
[----:B------:R-:W-:-:S04]  /*0c40*/  FADD R10, R9, R10 ;  /* 0x0000000a090a7221 */ /* 0x000fc80000000000 */
[----:B------:R-:W-:-:S04]  /*0c50*/  FADD R11, R10, R11 ;  /* 0x0000000b0a0b7221 */ /* 0x000fc80000000000 */
[----:B---3--:R-:W-:-:S04]  /*0c60*/  FADD R16, R11, R16 ;  /* 0x000000100b107221 */ /* 0x008fc80000000000 */
[----:B------:R-:W-:-:S04]  /*0c70*/  FADD R17, R16, R17 ;  /* 0x0000001110117221 */ /* 0x000fc80000000000 */
[----:B------:R-:W-:-:S04]  /*0c80*/  FADD R18, R17, R18 ;  /* 0x0000001211127221 */ /* 0x000fc80000000000 */
[----:B------:R-:W-:Y:S01]  /*0c90*/  FADD R0, R18, R19 ;  /* 0x0000001312007221 */ /* 0x000fe20000000000 */
[----:B------:R-:W-:Y:S06]  /*0ca0*/  BRA `(.L_x_133) ;  /* 0x0000003400707947 */ /* 0x000fec0003800000 */
.L_x_132:
        /* <DEDUP_REMOVED lines=23> */
[-C--:B------:R-:W-:Y:S02]  /*0e20*/  ISETP.GT.AND P0, PT, R5, R4.reuse, PT ;  /* 0x000000040500720c */ /* 0x080fe40003f04270 */
[----:B------:R-:W-:Y:S02]  /*0e30*/  IADD3 R5, PT, PT, R9, 0x10, RZ ;  /* 0x0000001009057810 */ /* 0x000fe40007ffe0ff */
        /* <DEDUP_REMOVED lines=20> */
[----:B------:R-:W0:Y:S04]  /*0f80*/  LDS.128 R16, [UR4+0x10] ;  /* 0x00001004ff107984 */ /* 0x000e280008000c00 */
[----:B----4-:R-:W1:Y:S04]  /*0f90*/  LDS.128 R4, [UR4+0x20] ;  /* 0x00002004ff047984 */ /* 0x010e680008000c00 */
[----:B------:R-:W2:Y:S04]  /*0fa0*/  LDS.128 R8, [UR4+0x30] ;  /* 0x00003004ff087984 */ /* 0x000ea80008000c00 */
[----:B------:R-:W3:Y:S01]  /*0fb0*/  LDS.128 R12, [UR4+0x40] ;  /* 0x00004004ff0c7984 */ /* 0x000ee20008000c00 */
[----:B0-----:R-:W-:Y:S01]  /*0fc0*/  @P2 FADD R0, R0, R17 ;  /* 0x0000001100002221 */ /* 0x001fe20000000000 */
[----:B------:R-:W-:-:S03]  /*0fd0*/  ISETP.GT.AND P2, PT, R3, 0x80, PT ;  /* 0x000000800300780c */ /* 0x000fc60003f44270 */
[----:B------:R-:W-:Y:S01]  /*0fe0*/  @P3 FADD R0, R0, R18 ;  /* 0x0000001200003221 */ /* 0x000fe20000000000 */
[----:B------:R-:W-:-:S03]  /*0ff0*/  ISETP.GT.AND P3, PT, R3, 0xa0, PT ;  /* 0x000000a00300780c */ /* 0x000fc60003f64270 */
[----:B------:R-:W-:Y:S01]  /*1000*/  @P1 FADD R0, R0, R19 ;  /* 0x0000001300001221 */ /* 0x000fe20000000000 */
[----:B------:R-:W-:-:S05]  /*1010*/  ISETP.GT.AND P1, PT, R3, 0xe0, PT ;  /* 0x000000e00300780c */ /* 0x000fca0003f24270 */
[----:B-1----:R-:W-:Y:S01]  /*1020*/  @P2 FADD R0, R0, R4 ;  /* 0x0000000400002221 */ /* 0x002fe20000000000 */
[----:B------:R-:W-:-:S03]  /*1030*/  ISETP.GT.AND P2, PT, R3, 0x100, PT ;  /* 0x000001000300780c */ /* 0x000fc60003f44270 */
[----:B------:R-:W-:Y:S01]  /*1040*/  @P3 FADD R0, R0, R5 ;  /* 0x0000000500003221 */ /* 0x000fe20000000000 */
[----:B------:R-:W-:-:S03]  /*1050*/  ISETP.GT.AND P3, PT, R3, 0x120, PT ;  /* 0x000001200300780c */ /* 0x000fc60003f64270 */
[----:B------:R-:W-:Y:S01]  /*1060*/  @P4 FADD R0, R0, R6 ;  /* 0x0000000600004221 */ /* 0x000fe20000000000 */
[----:B------:R-:W-:-:S03]  /*1070*/  ISETP.GT.AND P4, PT, R3, 0x140, PT ;  /* 0x000001400300780c */ /* 0x000fc60003f84270 */
[----:B------:R-:W-:Y:S01]  /*1080*/  @P1 FADD R0, R0, R7 ;  /* 0x0000000700001221 */ /* 0x000fe20000000000 */
[----:B------:R-:W-:-:S03]  /*1090*/  ISETP.GT.AND P1, PT, R3, 0x160, PT ;  /* 0x000001600300780c */ /* 0x000fc60003f24270 */
[----:B--2---:R-:W-:Y:S01]  /*10a0*/  @P2 FADD R0, R0, R8 ;  /* 0x0000000800002221 */ /* 0x004fe20000000000 */
[----:B------:R-:W-:-:S03]  /*10b0*/  ISETP.GT.AND P2, PT, R3, 0x180, PT ;  /* 0x000001800300780c */ /* 0x000fc60003f44270 */
[----:B------:R-:W-:Y:S01]  /*10c0*/  @P3 FADD R0, R0, R9 ;  /* 0x0000000900003221 */ /* 0x000fe20000000000 */
[----:B------:R-:W-:-:S03]  /*10d0*/  ISETP.GT.AND P3, PT, R3, 0x1a0, PT ;  /* 0x000001a00300780c */ /* 0x000fc60003f64270 */
[----:B------:R-:W-:Y:S01]  /*10e0*/  @P4 FADD R0, R0, R10 ;  /* 0x0000000a00004221 */ /* 0x000fe20000000000 */
[----:B------:R-:W-:-:S03]  /*10f0*/  ISETP.GT.AND P4, PT, R3, 0x1c0, PT ;  /* 0x000001c00300780c */ /* 0x000fc60003f84270 */
[----:B------:R-:W-:Y:S01]  /*1100*/  @P1 FADD R0, R0, R11 ;  /* 0x0000000b00001221 */ /* 0x000fe20000000000 */
[----:B------:R-:W-:-:S03]  /*1110*/  ISETP.GT.AND P1, PT, R3, 0x1e0, PT ;  /* 0x000001e00300780c */ /* 0x000fc60003f24270 */
[----:B---3--:R-:W-:-:S04]  /*1120*/  @P2 FADD R0, R0, R12 ;  /* 0x0000000c00002221 */ /* 0x008fc80000000000 */
[----:B------:R-:W-:-:S04]  /*1130*/  @P3 FADD R0, R0, R13 ;  /* 0x0000000d00003221 */ /* 0x000fc80000000000 */
[----:B------:R-:W-:-:S04]  /*1140*/  @P4 FADD R0, R0, R14 ;  /* 0x0000000e00004221 */ /* 0x000fc80000000000 */
[----:B------:R-:W-:Y:S01]  /*1150*/  @P1 FADD R0, R0, R15 ;  /* 0x0000000f00001221 */ /* 0x000fe20000000000 */
[----:B------:R-:W-:Y:S06]  /*1160*/  BRA `(.L_x_133) ;  /* 0x0000003000407947 */ /* 0x000fec0003800000 */
.L_x_119:
[----:B------:R-:W0:Y:S01]  /*1170*/  S2R R2, SR_TID.X ;  /* 0x0000000000027919 */ /* 0x000e220000002100 */
[----:B------:R-:W1:Y:S01]  /*1180*/  LDC.64 R4, c[0x0][0x380] ;  /* 0x0000e000ff047b82 */ /* 0x000e620000000a00 */
[----:B0-----:R-:W-:-:S05]  /*1190*/  SHF.L.U32 R7, R2, 0x1, RZ ;  /* 0x0000000102077819 */ /* 0x001fca00000006ff */
[----:B-1----:R-:W-:-:S05]  /*11a0*/  IMAD.WIDE.U32 R4, R7, 0x4, R4 ;  /* 0x0000000407047825 */ /* 0x002fca00078e0004 */
[----:B------:R-:W2:Y:S04]  /*11b0*/  LDG.E.64.CONSTANT R14, desc[UR6][R4.64] ;  /* 0x00000006040e7981 */ /* 0x000ea8000c1e9b00 */
[----:B------:R-:W3:Y:S04]  /*11c0*/  LDG.E.64.CONSTANT R16, desc[UR6][R4.64+0x1000] ;  /* 0x0010000604107981 */ /* 0x000ee8000c1e9b00 */
[----:B------:R-:W4:Y:S04]  /*11d0*/  LDG.E.64.CONSTANT R18, desc[UR6][R4.64+0x2000] ;  /* 0x0020000604127981 */ /* 0x000f28000c1e9b00 */
[----:B------:R-:W5:Y:S04]  /*11e0*/  LDG.E.64.CONSTANT R20, desc[UR6][R4.64+0x3000] ;  /* 0x0030000604147981 */ /* 0x000f68000c1e9b00 */
[----:B------:R-:W5:Y:S04]  /*11f0*/  LDG.E.64.CONSTANT R12, desc[UR6][R4.64+0x4000] ;  /* 0x00400006040c7981 */ /* 0x000f68000c1e9b00 */
[----:B------:R-:W5:Y:S04]  /*1200*/  LDG.E.64.CONSTANT R10, desc[UR6][R4.64+0x5000] ;  /* 0x00500006040a7981 */ /* 0x000f68000c1e9b00 */
[----:B------:R-:W5:Y:S04]  /*1210*/  LDG.E.64.CONSTANT R6, desc[UR6][R4.64+0x6000] ;  /* 0x0060000604067981 */ /* 0x000f68000c1e9b00 */
[----:B------:R-:W5:Y:S01]  /*1220*/  LDG.E.64.CONSTANT R8, desc[UR6][R4.64+0x7000] ;  /* 0x0070000604087981 */ /* 0x000f62000c1e9b00 */
[----:B------:R-:W-:Y:S01]  /*1230*/  ISETP.GE.U32.AND P0, PT, R3, 0x4000, PT ;  /* 0x000040000300780c */ /* 0x000fe20003f06070 */
[----:B--2---:R-:W-:Y:S01]  /*1240*/  FADD R14, R14, R15 ;  /* 0x0000000f0e0e7221 */ /* 0x004fe20000000000 */
[----:B---3--:R-:W-:Y:S01]  /*1250*/  FADD R17, R16, R17 ;  /* 0x0000001110117221 */ /* 0x008fe20000000000 */
[----:B----4-:R-:W-:-:S03]  /*1260*/  FADD R18, R18, R19 ;  /* 0x0000001312127221 */ /* 0x010fc60000000000 */
[----:B------:R-:W-:Y:S01]  /*1270*/  FADD R14, R14, R17 ;  /* 0x000000110e0e7221 */ /* 0x000fe20000000000 */
[----:B-----5:R-:W-:Y:S01]  /*1280*/  FADD R21, R20, R21 ;  /* 0x0000001514157221 */ /* 0x020fe20000000000 */
[----:B------:R-:W-:Y:S02]  /*1290*/  HFMA2 R20, -RZ, RZ, 0, 0.0078125 ;  /* 0x00002000ff147431 */ /* 0x000fe400000001ff */
[----:B------:R-:W-:Y:S01]  /*12a0*/  FADD R12, R12, R13 ;  /* 0x0000000d0c0c7221 */ /* 0x000fe20000000000 */
[----:B------:R-:W-:Y:S01]  /*12b0*/  FADD R21, R18, R21 ;  /* 0x0000001512157221 */ /* 0x000fe20000000000 */
[----:B------:R-:W-:-:S03]  /*12c0*/  FADD R11, R10, R11 ;  /* 0x0000000b0a0b7221 */ /* 0x000fc60000000000 */
[----:B------:R-:W-:Y:S01]  /*12d0*/  FADD R14, R14, R21 ;  /* 0x000000150e0e7221 */ /* 0x000fe20000000000 */
[----:B------:R-:W-:Y:S01]  /*12e0*/  FADD R6, R6, R7 ;  /* 0x0000000706067221 */ /* 0x000fe20000000000 */
[----:B------:R-:W-:Y:S01]  /*12f0*/  FADD R11, R12, R11 ;  /* 0x0000000b0c0b7221 */ /* 0x000fe20000000000 */
[----:B------:R-:W-:-:S04]  /*1300*/  FADD R9, R8, R9 ;  /* 0x0000000908097221 */ /* 0x000fc80000000000 */
[----:B------:R-:W-:-:S04]  /*1310*/  FADD R6, R6, R9 ;  /* 0x0000000906067221 */ /* 0x000fc80000000000 */
[----:B------:R-:W-:-:S04]  /*1320*/  FADD R11, R11, R6 ;  /* 0x000000060b0b7221 */ /* 0x000fc80000000000 */
[----:B------:R-:W-:Y:S01]  /*1330*/  FADD R0, R14, R11 ;  /* 0x0000000b0e007221 */ /* 0x000fe20000000000 */
[----:B------:R-:W-:Y:S06]  /*1340*/  @!P0 BRA `(.L_x_134) ;  /* 0x00000000008c8947 */ /* 0x000fec0003800000 */
[----:B------:R-:W0:Y:S01]  /*1350*/  LDC R24, c[0x0][0x390] ;  /* 0x0000e400ff187b82 */ /* 0x000e220000000800 */
[----:B------:R-:W-:Y:S02]  /*1360*/  IADD3 R21, PT, PT, R3, -0x2000, RZ ;  /* 0xffffe00003157810 */ /* 0x000fe40007ffe0ff */
[----:B------:R-:W-:-:S07]  /*1370*/  MOV R20, 0x2000 ;  /* 0x0000200000147802 */ /* 0x000fce0000000f00 */
.L_x_136:
[----:B------:R-:W-:-:S05]  /*1380*/  IMAD.WIDE R26, R20, 0x4, R4 ;  /* 0x00000004141a7825 */ /* 0x000fca00078e0204 */
[----:B------:R-:W2:Y:S04]  /*1390*/  LDG.E.64.CONSTANT R14, desc[UR6][R26.64+0x6000] ;  /* 0x006000061a0e7981 */ /* 0x000ea8000c1e9b00 */
[----:B------:R-:W2:Y:S04]  /*13a0*/  LDG.E.64.CONSTANT R6, desc[UR6][R26.64+0x7000] ;  /* 0x007000061a067981 */ /* 0x000ea8000c1e9b00 */
[----:B------:R-:W3:Y:S04]  /*13b0*/  LDG.E.64.CONSTANT R22, desc[UR6][R26.64] ;  /* 0x000000061a167981 */ /* 0x000ee8000c1e9b00 */
[----:B------:R-:W4:Y:S04]  /*13c0*/  LDG.E.64.CONSTANT R18, desc[UR6][R26.64+0x1000] ;  /* 0x001000061a127981 */ /* 0x000f28000c1e9b00 */
[----:B------:R-:W5:Y:S04]  /*13d0*/  LDG.E.64.CONSTANT R16, desc[UR6][R26.64+0x2000] ;  /* 0x002000061a107981 */ /* 0x000f68000c1e9b00 */
[----:B------:R-:W5:Y:S04]  /*13e0*/  LDG.E.64.CONSTANT R12, desc[UR6][R26.64+0x3000] ;  /* 0x003000061a0c7981 */ /* 0x000f68000c1e9b00 */
[----:B------:R-:W5:Y:S04]  /*13f0*/  LDG.E.64.CONSTANT R10, desc[UR6][R26.64+0x4000] ;  /* 0x004000061a0a7981 */ /* 0x000f68000c1e9b00 */
[----:B------:R-:W5:Y:S01]  /*1400*/  LDG.E.64.CONSTANT R8, desc[UR6][R26.64+0x5000] ;  /* 0x005000061a087981 */ /* 0x000f62000c1e9b00 */
[----:B0-----:R-:W-:Y:S01]  /*1410*/  MOV R3, R24 ;  /* 0x0000001800037202 */ /* 0x001fe20000000f00 */
[----:B--2---:R-:W-:-:S03]  /*1420*/  FADD R15, R15, R6 ;  /* 0x000000060f0f7221 */ /* 0x004fc60000000000 */
[----:B------:R-:W-:Y:S01]  /*1430*/  IADD3 R6, PT, PT, -R20, R3, RZ ;  /* 0x0000000314067210 */ /* 0x000fe20007ffe1ff */
[----:B---3--:R-:W-:-:S03]  /*1440*/  FADD R0, R22, R0 ;  /* 0x0000000016007221 */ /* 0x008fc60000000000 */
[----:B------:R-:W-:Y:S01]  /*1450*/  ISETP.GE.AND P0, PT, R6, 0x2000, PT ;  /* 0x000020000600780c */ /* 0x000fe20003f06270 */
[----:B----4-:R-:W-:Y:S01]  /*1460*/  FADD R23, R23, R18 ;  /* 0x0000001217177221 */ /* 0x010fe20000000000 */
[----:B-----5:R-:W-:Y:S01]  /*1470*/  FADD R18, R19, R16 ;  /* 0x0000001013127221 */ /* 0x020fe20000000000 */
[----:B------:R-:W-:Y:S01]  /*1480*/  FADD R17, R17, R12 ;  /* 0x0000000c11117221 */ /* 0x000fe20000000000 */
[----:B------:R-:W-:Y:S01]  /*1490*/  FADD R12, R13, R10 ;  /* 0x0000000a0d0c7221 */ /* 0x000fe20000000000 */
[----:B------:R-:W-:Y:S01]  /*14a0*/  FADD R11, R11, R8 ;  /* 0x000000080b0b7221 */ /* 0x000fe20000000000 */
[----:B------:R-:W-:Y:S01]  /*14b0*/  FADD R8, R9, R14 ;  /* 0x0000000e09087221 */ /* 0x000fe20000000000 */
[----:B------:R-:W-:Y:S01]  /*14c0*/  FADD R0, R0, R23 ;  /* 0x0000001700007221 */ /* 0x000fe20000000000 */
[----:B------:R-:W-:Y:S01]  /*14d0*/  FADD R17, R18, R17 ;  /* 0x0000001112117221 */ /* 0x000fe20000000000 */
[----:B------:R-:W-:Y:S01]  /*14e0*/  FADD R11, R12, R11 ;  /* 0x0000000b0c0b7221 */ /* 0x000fe20000000000 */
[----:B------:R-:W-:-:S02]  /*14f0*/  FADD R8, R8, R15 ;  /* 0x0000000f08087221 */ /* 0x000fc40000000000 */
[----:B------:R-:W-:Y:S02]  /*1500*/  FADD R0, R0, R17 ;  /* 0x0000001100007221 */ /* 0x000fe40000000000 */
[----:B------:R-:W-:-:S04]  /*1510*/  FADD R11, R11, R8 ;  /* 0x000000080b0b7221 */ /* 0x000fc80000000000 */
[----:B------:R-:W-:-:S04]  /*1520*/  FADD R11, R0, R11 ;  /* 0x0000000b000b7221 */ /* 0x000fc80000000000 */
[----:B------:R-:W-:Y:S01]  /*1530*/  FADD R0, R7, R11 ;  /* 0x0000000b07007221 */ /* 0x000fe20000000000 */
[----:B------:R-:W-:Y:S06]  /*1540*/  @!P0 BRA `(.L_x_135) ;  /* 0x0000000800308947 */ /* 0x000fec0003800000 */
[----:B------:R-:W-:-:S04]  /*1550*/  IADD3 R20, PT, PT, R20, 0x2000, RZ ;  /* 0x0000200014147810 */ /* 0x000fc80007ffe0ff */
[----:B------:R-:W-:-:S13]  /*1560*/  ISETP.GT.AND P0, PT, R20, R21, PT ;  /* 0x000000151400720c */ /* 0x000fda0003f04270 */
[----:B------:R-:W-:Y:S05]  /*1570*/  @!P0 BRA `(.L_x_136) ;  /* 0xfffffffc00808947 */ /* 0x000fea000383ffff */
.L_x_134:
        /* <DEDUP_REMOVED lines=20> */
.L_x_140:
        /* <DEDUP_REMOVED lines=8> */
.L_x_139:
[----:B------:R-:W-:Y:S05]  /*1740*/  BSYNC.RECONVERGENT B2 ;  /* 0x0000000000027941 */ /* 0x000fea0003800200 */
.L_x_138:
[----:B------:R-:W-:Y:S05]  /*1750*/  @!P1 BRA `(.L_x_137) ;  /* 0x0000000400a89947 */ /* 0x000fea0003800000 */
[----:B------:R-:W0:Y:S01]  /*1760*/  LDCU.64 UR4, c[0x0][0x380] ;  /* 0x00007000ff0477ac */ /* 0x000e220008000a00 */
[----:B------:R-:W-:Y:S01]  /*1770*/  IADD3 R5, PT, PT, R11, -R10, RZ ;  /* 0x8000000a0b057210 */ /* 0x000fe20007ffe0ff */
[----:B------:R-:W-:Y:S01]  /*1780*/  BSSY.RECONVERGENT B2, `(.L_x_141) ;  /* 0x000003b000027945 */ /* 0x000fe20003800200 */
[----:B------:R-:W-:Y:S02]  /*1790*/  IADD3 R3, P0, PT, R10, R20, RZ ;  /* 0x000000140a037210 */ /* 0x000fe40007f1e0ff */
[----:B------:R-:W-:Y:S02]  /*17a0*/  ISETP.GT.AND P1, PT, R5, 0x1800, PT ;  /* 0x000018000500780c */ /* 0x000fe40003f24270 */
[----:B------:R-:W-:Y:S02]  /*17b0*/  IADD3.X R6, PT, PT, RZ, RZ, RZ, P0, !PT ;  /* 0x000000ffff067210 */ /* 0x000fe400007fe4ff */
[----:B0-----:R-:W-:-:S04]  /*17c0*/  LEA R4, P0, R3, UR4, 0x2 ;  /* 0x0000000403047c11 */ /* 0x001fc8000f8010ff */
[----:B------:R-:W-:Y:S02]  /*17d0*/  LEA.HI.X R3, R3, UR5, R6, 0x2, P0 ;  /* 0x0000000503037c11 */ /* 0x000fe400080f1406 */
[----:B------:R-:W-:-:S04]  /*17e0*/  IADD3 R4, P0, PT, R4, 0x1000, RZ ;  /* 0x0000100004047810 */ /* 0x000fc80007f1e0ff */
[----:B------:R-:W-:Y:S02]  /*17f0*/  IADD3.X R5, PT, PT, RZ, R3, RZ, P0, !PT ;  /* 0x00000003ff057210 */ /* 0x000fe400007fe4ff */
[----:B------:R-:W-:Y:S02]  /*1800*/  PLOP3.LUT P0, PT, PT, PT, PT, 0x80, 0x8 ;  /* 0x000000000008781c */ /* 0x000fe40003f0f070 */
[----:B------:R-:W-:Y:S01]  /*1810*/  IADD3 R3, PT, PT, R10, R20, RZ ;  /* 0x000000140a037210 */ /* 0x000fe20007ffe0ff */
[----:B------:R-:W-:Y:S10]  /*1820*/  @!P1 BRA `(.L_x_142) ;  /* 0x0000000000c09947 */ /* 0x000ff40003800000 */
[----:B------:R-:W-:Y:S02]  /*1830*/  PLOP3.LUT P0, PT, PT, PT, PT, 0x8, 0x80 ;  /* 0x000000000080781c */ /* 0x000fe40003f0e170 */
[----:B------:R-:W-:-:S11]  /*1840*/  IADD3 R13, PT, PT, R11, -0x1800, RZ ;  /* 0xffffe8000b0d7810 */ /* 0x000fd60007ffe0ff */
.L_x_143:
        /* <DEDUP_REMOVED lines=46> */
.L_x_142:
[----:B------:R-:W-:Y:S05]  /*1b30*/  BSYNC.RECONVERGENT B2 ;  /* 0x0000000000027941 */ /* 0x000fea0003800200 */
.L_x_141:
        /* <DEDUP_REMOVED lines=31> */
.L_x_145:
[----:B------:R-:W-:Y:S05]  /*1d30*/  BSYNC.RECONVERGENT B2 ;  /* 0x0000000000027941 */ /* 0x000fea0003800200 */
.L_x_144:
        /* <DEDUP_REMOVED lines=9> */
[----:B----4-:R-:W-:-:S04]  /*1dd0*/  FADD R0, R0, R3 ;  /* 0x0000000300007221 */ /* 0x010fc80000000000 */
[----:B--2---:R-:W-:-:S04]  /*1de0*/  FADD R0, R0, R9 ;  /* 0x0000000900007221 */ /* 0x004fc80000000000 */
[----:B---3--:R-:W-:-:S07]  /*1df0*/  FADD R0, R0, R11 ;  /* 0x0000000b00007221 */ /* 0x008fce0000000000 */
.L_x_137:
[----:B------:R-:W-:Y:S05]  /*1e00*/  BSYNC.RECONVERGENT B1 ;  /* 0x0000000000017941 */ /* 0x000fea0003800200 */
.L_x_135:
        /* <DEDUP_REMOVED lines=32> */
[----:B---3--:R-:W0:Y:S04]  /*2010*/  LDS.128 R4, [UR4+0x10] ;  /* 0x00001004ff047984 */ /* 0x008e280008000c00 */
        /* <DEDUP_REMOVED lines=19> */
.L_x_118:
        /* <DEDUP_REMOVED lines=12> */
.L_x_148:
[----:B------:R-:W-:Y:S05]  /*2210*/  BSYNC.RECONVERGENT B1 ;  /* 0x0000000000017941 */ /* 0x000fea0003800200 */
.L_x_147:
        /* <DEDUP_REMOVED lines=16> */
.L_x_153:
        /* <DEDUP_REMOVED lines=9> */
.L_x_152:
[----:B------:R-:W-:Y:S05]  /*23b0*/  BSYNC.RECONVERGENT B2 ;  /* 0x0000000000027941 */ /* 0x000fea0003800200 */
.L_x_151:
        /* <DEDUP_REMOVED lines=8> */
.L_x_156:
        /* <DEDUP_REMOVED lines=43> */
.L_x_155:
[----:B------:R-:W-:Y:S05]  /*26f0*/  BSYNC.RECONVERGENT B2 ;  /* 0x0000000000027941 */ /* 0x000fea0003800200 */
.L_x_154:
        /* <DEDUP_REMOVED lines=26> */
.L_x_158:
[----:B------:R-:W-:Y:S05]  /*28a0*/  BSYNC.RECONVERGENT B2 ;  /* 0x0000000000027941 */ /* 0x000fea0003800200 */
.L_x_157:
        /* <DEDUP_REMOVED lines=12> */
.L_x_150:
[----:B------:R-:W-:Y:S05]  /*2970*/  BSYNC.RECONVERGENT B1 ;  /* 0x0000000000017941 */ /* 0x000fea0003800200 */
.L_x_149:
[----:B------:R-:W-:Y:S02]  /*2980*/  ISETP.GE.AND P0, PT, R3, 0x200, PT ;  /* 0x000002000300780c */ /* 0x000fe40003f06270 */
[----:B0----5:R-:W-:-:S11]  /*2990*/  MOV R5, R0 ;  /* 0x0000000000057202 */ /* 0x021fd60000000f00 */
[----:B------:R-:W-:Y:S05]  /*29a0*/  @!P0 BRA `(.L_x_159) ;  /* 0x0000000000d08947 */ /* 0x000fea0003800000 */
[----:B------:R-:W0:Y:S01]  /*29b0*/  S2R R7, SR_LANEID ;  /* 0x0000000000077919 */ /* 0x000e220000000000 */
[----:B------:R-:W1:Y:S02]  /*29c0*/  SHFL.DOWN PT, R0, R5, 0x1, 0x1f ;  /* 0x08201f0005007f89 */ /* 0x000e6400000e0000 */
[----:B-1----:R-:W-:Y:S01]  /*29d0*/  FADD R0, R0, R5 ;  /* 0x0000000500007221 */ /* 0x002fe20000000000 */
[C---:B0-----:R-:W-:Y:S02]  /*29e0*/  ISETP.GT.AND P0, PT, R7.reuse, 0x1e, PT ;  /* 0x0000001e0700780c */ /* 0x041fe40003f04270 */
[----:B------:R-:W-:Y:S02]  /*29f0*/  ISETP.NE.AND P1, PT, R7, RZ, PT ;  /* 0x000000ff0700720c */ /* 0x000fe40003f25270 */
[----:B------:R-:W-:Y:S02]  /*2a00*/  FSEL R0, R5, R0, P0 ;  /* 0x0000000005007208 */ /* 0x000fe40000000000 */
[----:B------:R-:W-:-:S03]  /*2a10*/  ISETP.GT.AND P0, PT, R7, 0x1d, PT ;  /* 0x0000001d0700780c */ /* 0x000fc60003f04270 */
[----:B------:R-:W0:Y:S06]  /*2a20*/  SHFL.DOWN PT, R3, R0, 0x2, 0x1f ;  /* 0x08401f0000037f89 */ /* 0x000e2c00000e0000 */
        /* <DEDUP_REMOVED lines=24> */
[----:B--2---:R-:W0:Y:S04]  /*2bb0*/  LDS.128 R4, [UR4+0x10] ;  /* 0x00001004ff047984 */ /* 0x004e280008000c00 */
        /* <DEDUP_REMOVED lines=19> */
.L_x_159:
[----:B------:R-:W0:Y:S01]  /*2cf0*/  S2R R4, SR_LANEID ;  /* 0x0000000000047919 */ /* 0x000e220000000000 */
[----:B------:R-:W-:-:S04]  /*2d00*/  LOP3.LUT R0, R2, 0x3e0, RZ, 0xc0, !PT ;  /* 0x000003e002007812 */ /* 0x000fc800078ec0ff */
[----:B------:R-:W-:Y:S02]  /*2d10*/  IADD3 R6, PT, PT, R0, 0x20, RZ ;  /* 0x0000002000067810 */ /* 0x000fe40007ffe0ff */
[----:B------:R-:W-:Y:S02]  /*2d20*/  LOP3.LUT R0, RZ, R0, RZ, 0x33, !PT ;  /* 0x00000000ff007212 */ /* 0x000fe400078e33ff */
[-C--:B------:R-:W-:Y:S02]  /*2d30*/  ISETP.GT.AND P0, PT, R6, R3.reuse, PT ;  /* 0x000000030600720c */ /* 0x080fe40003f04270 */
[----:B------:R-:W-:-:S04]  /*2d40*/  IADD3 R0, PT, PT, R0, R3, RZ ;  /* 0x0000000300007210 */ /* 0x000fc80007ffe0ff */
[----:B------:R-:W-:-:S05]  /*2d50*/  SEL R6, R0, 0x1f, P0 ;  /* 0x0000001f00067807 */ /* 0x000fca0000000000 */
[----:B------:R-:W1:Y:S01]  /*2d60*/  SHFL.DOWN PT, R0, R5, 0x1, R6 ;  /* 0x0820000005007989 */ /* 0x000e6200000e0006 */
[C---:B0-----:R-:W-:Y:S02]  /*2d70*/  ISETP.GE.AND P0, PT, R4.reuse, R6, PT ;  /* 0x000000060400720c */ /* 0x041fe40003f06270 */
[C---:B------:R-:W-:Y:S02]  /*2d80*/  IADD3 R7, PT, PT, R4.reuse, 0x2, RZ ;  /* 0x0000000204077810 */ /* 0x040fe40007ffe0ff */
[----:B------:R-:W-:-:S09]  /*2d90*/  ISETP.NE.AND P1, PT, R4, RZ, PT ;  /* 0x000000ff0400720c */ /* 0x000fd20003f25270 */
[----:B-1----:R-:W-:Y:S01]  /*2da0*/  @!P0 FADD R5, R0, R5 ;  /* 0x0000000500058221 */ /* 0x002fe20000000000 */
[-C--:B------:R-:W-:Y:S02]  /*2db0*/  ISETP.GT.AND P0, PT, R7, R6.reuse, PT ;  /* 0x000000060700720c */ /* 0x080fe40003f04270 */
[----:B------:R-:W-:Y:S01]  /*2dc0*/  IADD3 R7, PT, PT, R4, 0x4, RZ ;  /* 0x0000000404077810 */ /* 0x000fe20007ffe0ff */
[----:B------:R-:W0:Y:S01]  /*2dd0*/  @!P1 S2R R8, SR_CgaCtaId ;  /* 0x0000000000089919 */ /* 0x000e220000008800 */
        /* <DEDUP_REMOVED lines=31> */
[----:B-1----:R-:W1:Y:S04]  /*2fd0*/  LDS.128 R4, [UR4+0x20] ;  /* 0x00002004ff047984 */ /* 0x002e680008000c00 */
        /* <DEDUP_REMOVED lines=29> */
.L_x_146:
        /* <DEDUP_REMOVED lines=28> */
[----:B------:R-:W-:Y:S02]  /*3370*/  HFMA2 R11, -RZ, RZ, 0, 0.0078125 ;  /* 0x00002000ff0b7431 */ /* 0x000fe400000001ff */
        /* <DEDUP_REMOVED lines=11> */
.L_x_162:
[----:B------:R-:W-:-:S05]  /*3430*/  IMAD.WIDE R2, R11, 0x4, R4 ;  /* 0x000000040b027825 */ /* 0x000fca00078e0204 */
        /* <DEDUP_REMOVED lines=15> */
[----:B------:R0:W5:Y:S02]  /*3530*/  LDG.E.CONSTANT R18, desc[UR6][R2.64+0x7800] ;  /* 0x0078000602127981 */ /* 0x000164000c1e9900 */
[----:B0-----:R-:W-:-:S04]  /*3540*/  MOV R3, R7 ;  /* 0x0000000700037202 */ /* 0x001fc80000000f00 */
[----:B------:R-:W-:-:S04]  /*3550*/  IADD3 R2, PT, PT, -R11, R3, RZ ;  /* 0x000000030b027210 */ /* 0x000fc80007ffe1ff */
[----:B------:R-:W-:Y:S01]  /*3560*/  ISETP.GE.AND P0, PT, R2, 0x2000, PT ;  /* 0x000020000200780c */ /* 0x000fe20003f06270 */
        /* <DEDUP_REMOVED lines=17> */
[----:B------:R-:W-:-:S04]  /*3680*/  IADD3 R11, PT, PT, R11, 0x2000, RZ ;  /* 0x000020000b0b7810 */ /* 0x000fc80007ffe0ff */
[----:B------:R-:W-:-:S13]  /*3690*/  ISETP.GT.AND P0, PT, R11, R6, PT ;  /* 0x000000060b00720c */ /* 0x000fda0003f04270 */
[----:B------:R-:W-:Y:S05]  /*36a0*/  @!P0 BRA `(.L_x_162) ;  /* 0xfffffffc00608947 */ /* 0x000fea000383ffff */
.L_x_160:
        /* <DEDUP_REMOVED lines=20> */
.L_x_166:
        /* <DEDUP_REMOVED lines=8> */
.L_x_165:
[----:B------:R-:W-:Y:S05]  /*3870*/  BSYNC.RECONVERGENT B2 ;  /* 0x0000000000027941 */ /* 0x000fea0003800200 */
.L_x_164:
        /* <DEDUP_REMOVED lines=16> */
.L_x_169:
        /* <DEDUP_REMOVED lines=46> */
.L_x_168:
[----:B------:R-:W-:Y:S05]  /*3c60*/  BSYNC.RECONVERGENT B2 ;  /* 0x0000000000027941 */ /* 0x000fea0003800200 */
.L_x_167:
        /* <DEDUP_REMOVED lines=31> */
.L_x_171:
[----:B------:R-:W-:Y:S05]  /*3e60*/  BSYNC.RECONVERGENT B2 ;  /* 0x0000000000027941 */ /* 0x000fea0003800200 */
.L_x_170:
        /* <DEDUP_REMOVED lines=12> */
.L_x_163:
[----:B------:R-:W-:Y:S05]  /*3f30*/  BSYNC.RECONVERGENT B1 ;  /* 0x0000000000017941 */ /* 0x000fea0003800200 */
.L_x_161:
        /* <DEDUP_REMOVED lines=50> */
[----:B------:R-:W-:-:S07]  /*4260*/  FADD R0, R18, R19 ;  /* 0x0000001312007221 */ /* 0x000fce0000000000 */
.L_x_133:
[----:B------:R-:W-:Y:S05]  /*4270*/  BSYNC.RECONVERGENT B0 ;  /* 0x0000000000007941 */ /* 0x000fea0003800200 */
.L_x_117:
[----:B------:R-:W-:Y:S05]  /*4280*/  @P0 EXIT ;  /* 0x000000000000094d */ /* 0x000fea0003800000 */
[----:B0-23--:R-:W0:Y:S01]  /*4290*/  LDC.64 R2, c[0x0][0x388] ;  /* 0x0000e200ff027b82 */ /* 0x00de220000000a00 */
[----:B------:R-:W4:Y:S02]  /*42a0*/  LDCU UR4, c[0x0][0x398] ;  /* 0x00007300ff0477ac */ /* 0x000f240008000800 */
[----:B----4-:R-:W-:-:S05]  /*42b0*/  FADD R5, R0, UR4 ;  /* 0x0000000400057e21 */ /* 0x010fca0008000000 */
[----:B0-----:R-:W-:Y:S01]  /*42c0*/  STG.E desc[UR6][R2.64], R5 ;  /* 0x0000000502007986 */ /* 0x001fe2000c101906 */
[----:B------:R-:W-:Y:S05]  /*42d0*/  EXIT ;  /* 0x000000000000794d */ /* 0x000fea0003800000 */
.L_x_172:
        /* <DEDUP_REMOVED lines=10> */
.L_x_268:


//--------------------- .text._ZN3cub18CUB_300001_SM_10006detail6reduce18DeviceReduceKernelINS2_10policy_hubIfjN4cuda3std3__44plusIfEEE10Policy1000EN6thrust24THRUST_300001_SM_1000_NS6detail15normal_iteratorINSD_10device_ptrIfEEEEjS9_fNS7_10__identityEEEvT0_PT3_T1_NS0_13GridEvenShareISN_EET2_T4_ --------------------------
	.section	.text._ZN3cub18CUB_300001_SM_10006detail6reduce18DeviceReduceKernelINS2_10policy_hubIfjN4cuda3std3__44plusIfEEE10Policy1000EN6thrust24THRUST_300001_SM_1000_NS6detail15normal_iteratorINSD_10device_ptrIfEEEEjS9_fNS7_10__identityEEEvT0_PT3_T1_NS0_13GridEvenShareISN_EET2_T4_,"ax",@progbits
	.align	128
        .global         _ZN3cub18CUB_300001_SM_10006detail6reduce18DeviceReduceKernelINS2_10policy_hubIfjN4cuda3std3__44plusIfEEE10Policy1000EN6thrust24THRUST_300001_SM_1000_NS6detail15normal_iteratorINSD_10device_ptrIfEEEEjS9_fNS7_10__identityEEEvT0_PT3_T1_NS0_13GridEvenShareISN_EET2_T4_
        .type           _ZN3cub18CUB_300001_SM_10006detail6reduce18DeviceReduceKernelINS2_10policy_hubIfjN4cuda3std3__44plusIfEEE10Policy1000EN6thrust24THRUST_300001_SM_1000_NS6detail15normal_iteratorINSD_10device_ptrIfEEEEjS9_fNS7_10__identityEEEvT0_PT3_T1_NS0_13GridEvenShareISN_EET2_T4_,@function
        .size           _ZN3cub18CUB_300001_SM_10006detail6reduce18DeviceReduceKernelINS2_10policy_hubIfjN4cuda3std3__44plusIfEEE10Policy1000EN6thrust24THRUST_300001_SM_1000_NS6detail15normal_iteratorINSD_10device_ptrIfEEEEjS9_fNS7_10__identityEEEvT0_PT3_T1_NS0_13GridEvenShareISN_EET2_T4_,(.L_x_269 - _ZN3cub18CUB_300001_SM_10006detail6reduce18DeviceReduceKernelINS2_10policy_hubIfjN4cuda3std3__44plusIfEEE10Policy1000EN6thrust24THRUST_300001_SM_1000_NS6detail15normal_iteratorINSD_10device_ptrIfEEEEjS9_fNS7_10__identityEEEvT0_PT3_T1_NS0_13GridEvenShareISN_EET2_T4_)
        .other          _ZN3cub18CUB_300001_SM_10006detail6reduce18DeviceReduceKernelINS2_10policy_hubIfjN4cuda3std3__44plusIfEEE10Policy1000EN6thrust24THRUST_300001_SM_1000_NS6detail15normal_iteratorINSD_10device_ptrIfEEEEjS9_fNS7_10__identityEEEvT0_PT3_T1_NS0_13GridEvenShareISN_EET2_T4_,@"STO_CUDA_ENTRY STV_DEFAULT"
_ZN3cub18CUB_300001_SM_10006detail6reduce18DeviceReduceKernelINS2_10policy_hubIfjN4cuda3std3__44plusIfEEE10Policy1000EN6thrust24THRUST_300001_SM_1000_NS6detail15normal_iteratorINSD_10device_ptrIfEEEEjS9_fNS7_10__identityEEEvT0_PT3_T1_NS0_13GridEvenShareISN_EET2_T4_:
.text._ZN3cub18CUB_300001_SM_10006detail6reduce18DeviceReduceKernelINS2_10policy_hubIfjN4cuda3std3__44plusIfEEE10Policy1000EN6thrust24THRUST_300001_SM_1000_NS6detail15normal_iteratorINSD_10device_ptrIfEEEEjS9_fNS7_10__identityEEEvT0_PT3_T1_NS0_13GridEvenShareISN_EET2_T4_:
[----:B------:R-:W-:Y:S01]  /*0000*/  LDC R1, c[0x0][0x37c] ;  /* 0x0000df00ff017b82 */ /* 0x000fe20000000800 */
[----:B------:R-:W0:Y:S07]  /*0010*/  S2R R3, SR_CTAID.X ;  /* 0x0000000000037919 */ /* 0x000e2e0000002500 */
[----:B------:R-:W1:Y:S01]  /*0020*/  LDC.64 R6, c[0x0][0x3a8] ;  /* 0x0000ea00ff067b82 */ /* 0x000e620000000a00 */
[----:B------:R-:W2:Y:S01]  /*0030*/  LDCU.64 UR6, c[0x0][0x358] ;  /* 0x00006b00ff0677ac */ /* 0x000ea20008000a00 */
[----:B------:R-:W-:Y:S01]  /*0040*/  BSSY.RECONVERGENT B0, `(.L_x_173) ;  /* 0x000027a000007945 */ /* 0x000fe20003800200 */
[----:B-1----:R-:W-:Y:S01]  /*0050*/  SHF.L.U32 R13, R7, 0xd, RZ ;  /* 0x0000000d070d7819 */ /* 0x002fe200000006ff */
[----:B0-----:R-:W-:-:S05]  /*0060*/  IMAD R0, R3, -0x2000, R6 ;  /* 0xffffe00003007824 */ /* 0x001fca00078e0206 */
[----:B------:R-:W-:-:S13]  /*0070*/  ISETP.GT.U32.AND P0, PT, R0, 0x1fff, PT ;  /* 0x00001fff0000780c */ /* 0x000fda0003f04070 */
[----:B--2---:R-:W-:Y:S05]  /*0080*/  @P0 BRA `(.L_x_174) ;  /* 0x0000001000d40947 */ /* 0x004fea0003800000 */
[----:B------:R-:W0:Y:S01]  /*0090*/  S2R R2, SR_TID.X ;  /* 0x0000000000027919 */ /* 0x000e220000002100 */
[----:B------:R-:W-:Y:S01]  /*00a0*/  BSSY.RECONVERGENT B1, `(.L_x_175) ;  /* 0x000000a000017945 */ /* 0x000fe20003800200 */
[----:B------:R-:W-:Y:S01]  /*00b0*/  HFMA2 R15, -RZ, RZ, 0, 0 ;  /* 0x00000000ff0f7431 */ /* 0x000fe200000001ff */
[----:B0-----:R-:W-:Y:S02]  /*00c0*/  ISETP.GE.U32.AND P0, PT, R2, R0, PT ;  /* 0x000000000200720c */ /* 0x001fe40003f06070 */
[----:B------:R-:W-:-:S11]  /*00d0*/  MOV R4, R2 ;  /* 0x0000000200047202 */ /* 0x000fd60000000f00 */
[----:B------:R-:W-:Y:S05]  /*00e0*/  @P0 BRA `(.L_x_176) ;  /* 0x0000000000140947 */ /* 0x000fea0003800000 */
[----:B------:R-:W0:Y:S01]  /*00f0*/  LDC.64 R8, c[0x0][0x380] ;  /* 0x0000e000ff087b82 */ /* 0x000e220000000a00 */
[----:B------:R-:W-:-:S05]  /*0100*/  LEA R5, R3, R2, 0xd ;  /* 0x0000000203057211 */ /* 0x000fca00078e68ff */
[----:B0-----:R-:W-:-:S05]  /*0110*/  IMAD.WIDE.U32 R8, R5, 0x4, R8 ;  /* 0x0000000405087825 */ /* 0x001fca00078e0008 */
[----:B------:R0:W5:Y:S01]  /*0120*/  LDG.E R15, desc[UR6][R8.64] ;  /* 0x00000006080f7981 */ /* 0x000162000c1e1900 */
[----:B------:R-:W-:-:S07]  /*0130*/  IADD3 R4, PT, PT, R2, 0x200, RZ ;  /* 0x0000020002047810 */ /* 0x000fce0007ffe0ff */
.L_x_176:
[----:B------:R-:W-:Y:S05]  /*0140*/  BSYNC.RECONVERGENT B1 ;  /* 0x0000000000017941 */ /* 0x000fea0003800200 */
.L_x_175:
[----:B------:R-:W-:Y:S01]  /*0150*/  ISETP.GE.U32.AND P0, PT, R4, R0, PT ;  /* 0x000000000400720c */ /* 0x000fe20003f06070 */
[----:B------:R-:W-:-:S12]  /*0160*/  BSSY.RECONVERGENT B1, `(.L_x_177) ;  /* 0x00000a5000017945 */ /* 0x000fd80003800200 */
[----:B------:R-:W-:Y:S05]  /*0170*/  @P0 BRA `(.L_x_178) ;  /* 0x00000008008c0947 */ /* 0x000fea0003800000 */
[----:B------:R-:W-:Y:S01]  /*0180*/  LOP3.LUT R5, RZ, R4, RZ, 0x33, !PT ;  /* 0x00000004ff057212 */ /* 0x000fe200078e33ff */
[----:B------:R-:W-:Y:S03]  /*0190*/  BSSY.RECONVERGENT B2, `(.L_x_179) ;  /* 0x0000053000027945 */ /* 0x000fe60003800200 */
[----:B------:R-:W-:-:S05]  /*01a0*/  IADD3 R6, PT, PT, R5, R6, RZ ;  /* 0x0000000605067210 */ /* 0x000fca0007ffe0ff */
[----:B------:R-:W-:-:S05]  /*01b0*/  IMAD R6, R3, -0x2000, R6 ;  /* 0xffffe00003067824 */ /* 0x000fca00078e0206 */
[C---:B------:R-:W-:Y:S02]  /*01c0*/  ISETP.GE.U32.AND P0, PT, R6.reuse, 0x1e00, PT ;  /* 0x00001e000600780c */ /* 0x040fe40003f06070 */
[----:B------:R-:W-:-:S04]  /*01d0*/  LEA.HI R5, R6, 0x1, RZ, 0x17 ;  /* 0x0000000106057811 */ /* 0x000fc800078fb8ff */
[----:B------:R-:W-:-:S07]  /*01e0*/  LOP3.LUT R6, R5, 0xf, RZ, 0xc0, !PT ;  /* 0x0000000f05067812 */ /* 0x000fce00078ec0ff */
[----:B------:R-:W-:Y:S05]  /*01f0*/  @!P0 BRA `(.L_x_180) ;  /* 0x0000000400308947 */ /* 0x000fea0003800000 */
[----:B------:R-:W-:Y:S01]  /*0200*/  LOP3.LUT R10, R5, 0xfffff0, RZ, 0xc0, !PT ;  /* 0x00fffff0050a7812 */ /* 0x000fe200078ec0ff */
[----:B------:R-:W-:Y:S01]  /*0210*/  BSSY.RECONVERGENT B3, `(.L_x_181) ;  /* 0x0000049000037945 */ /* 0x000fe20003800200 */
[----:B0-----:R-:W-:Y:S02]  /*0220*/  LOP3.LUT R9, R4, 0x1000, RZ, 0xfc, !PT ;  /* 0x0000100004097812 */ /* 0x001fe400078efcff */
[----:B------:R-:W-:Y:S02]  /*0230*/  LEA R4, R3, R4, 0xd ;  /* 0x0000000403047211 */ /* 0x000fe400078e68ff */
[----:B------:R-:W-:-:S07]  /*0240*/  IADD3 R10, PT, PT, -R10, RZ, RZ ;  /* 0x000000ff0a0a7210 */ /* 0x000fce0007ffe1ff */
.L_x_182:
[----:B------:R-:W0:Y:S02]  /*0250*/  LDC.64 R12, c[0x0][0x380] ;  /* 0x0000e000ff0c7b82 */ /* 0x000e240000000a00 */
[----:B0-----:R-:W-:-:S05]  /*0260*/  IMAD.WIDE.U32 R22, R4, 0x4, R12 ;  /* 0x0000000404167825 */ /* 0x001fca00078e000c */
[----:B------:R0:W2:Y:S01]  /*0270*/  LDG.E R8, desc[UR6][R22.64] ;  /* 0x0000000616087981 */ /* 0x0000a2000c1e1900 */
[C---:B------:R-:W-:Y:S02]  /*0280*/  IADD3 R25, PT, PT, R4.reuse, 0x200, RZ ;  /* 0x0000020004197810 */ /* 0x040fe40007ffe0ff */
[C---:B------:R-:W-:Y:S02]  /*0290*/  IADD3 R21, PT, PT, R4.reuse, 0x400, RZ ;  /* 0x0000040004157810 */ /* 0x040fe40007ffe0ff */
[C---:B------:R-:W-:Y:S01]  /*02a0*/  IADD3 R17, PT, PT, R4.reuse, 0x600, RZ ;  /* 0x0000060004117810 */ /* 0x040fe20007ffe0ff */
[----:B------:R-:W-:Y:S01]  /*02b0*/  IMAD.WIDE.U32 R24, R25, 0x4, R12 ;  /* 0x0000000419187825 */ /* 0x000fe200078e000c */
[----:B------:R-:W-:-:S03]  /*02c0*/  IADD3 R19, PT, PT, R4, 0x800, RZ ;  /* 0x0000080004137810 */ /* 0x000fc60007ffe0ff */
[--C-:B------:R-:W-:Y:S01]  /*02d0*/  IMAD.WIDE.U32 R20, R21, 0x4, R12.reuse ;  /* 0x0000000415147825 */ /* 0x100fe200078e000c */
[----:B------:R-:W3:Y:S01]  /*02e0*/  LDG.E R7, desc[UR6][R24.64] ;  /* 0x0000000618077981 */ /* 0x000ee2000c1e1900 */
[C---:B------:R-:W-:Y:S02]  /*02f0*/  IADD3 R11, PT, PT, R4.reuse, 0xa00, RZ ;  /* 0x00000a00040b7810 */ /* 0x040fe40007ffe0ff */
[--C-:B------:R-:W-:Y:S01]  /*0300*/  IMAD.WIDE.U32 R16, R17, 0x4, R12.reuse ;  /* 0x0000000411107825 */ /* 0x100fe200078e000c */
[----:B------:R1:W4:Y:S01]  /*0310*/  LDG.E R29, desc[UR6][R20.64] ;  /* 0x00000006141d7981 */ /* 0x000322000c1e1900 */
[C---:B------:R-:W-:Y:S02]  /*0320*/  IADD3 R14, PT, PT, R4.reuse, 0xc00, RZ ;  /* 0x00000c00040e7810 */ /* 0x040fe40007ffe0ff */
[--C-:B------:R-:W-:Y:S01]  /*0330*/  IMAD.WIDE.U32 R18, R19, 0x4, R12.reuse ;  /* 0x0000000413127825 */ /* 0x100fe200078e000c */
[----:B------:R1:W4:Y:S03]  /*0340*/  LDG.E R28, desc[UR6][R16.64] ;  /* 0x00000006101c7981 */ /* 0x000326000c1e1900 */
[----:B0-----:R-:W-:Y:S01]  /*0350*/  IMAD.WIDE.U32 R22, R11, 0x4, R12 ;  /* 0x000000040b167825 */ /* 0x001fe200078e000c */
[----:B------:R-:W4:Y:S01]  /*0360*/  LDG.E R27, desc[UR6][R18.64] ;  /* 0x00000006121b7981 */ /* 0x000f22000c1e1900 */
[----:B------:R-:W-:-:S02]  /*0370*/  IADD3 R11, PT, PT, R4, 0xe00, RZ ;  /* 0x00000e00040b7810 */ /* 0x000fc40007ffe0ff */
[--C-:B-1----:R-:W-:Y:S01]  /*0380*/  IMAD.WIDE.U32 R20, R14, 0x4, R12.reuse ;  /* 0x000000040e147825 */ /* 0x102fe200078e000c */
[----:B------:R0:W4:Y:S01]  /*0390*/  LDG.E R26, desc[UR6][R22.64] ;  /* 0x00000006161a7981 */ /* 0x000122000c1e1900 */
[C---:B------:R-:W-:Y:S02]  /*03a0*/  IADD3 R14, PT, PT, R4.reuse, 0x1000, RZ ;  /* 0x00001000040e7810 */ /* 0x040fe40007ffe0ff */
[C---:B------:R-:W-:Y:S01]  /*03b0*/  IADD3 R24, PT, PT, R4.reuse, 0x1200, RZ ;  /* 0x0000120004187810 */ /* 0x040fe20007ffe0ff */
[--C-:B------:R-:W-:Y:S01]  /*03c0*/  IMAD.WIDE.U32 R16, R11, 0x4, R12.reuse ;  /* 0x000000040b107825 */ /* 0x100fe200078e000c */
[----:B------:R1:W4:Y:S01]  /*03d0*/  LDG.E R25, desc[UR6][R20.64] ;  /* 0x0000000614197981 */ /* 0x000322000c1e1900 */
[----:B------:R-:W-:Y:S02]  /*03e0*/  IADD3 R11, PT, PT, R4, 0x1400, RZ ;  /* 0x00001400040b7810 */ /* 0x000fe40007ffe0ff */
[--C-:B0-----:R-:W-:Y:S02]  /*03f0*/  IMAD.WIDE.U32 R22, R24, 0x4, R12.reuse ;  /* 0x0000000418167825 */ /* 0x101fe400078e000c */
[----:B------:R0:W4:Y:S02]  /*0400*/  LDG.E R24, desc[UR6][R16.64] ;  /* 0x0000000610187981 */ /* 0x000124000c1e1900 */
[--C-:B-1----:R-:W-:Y:S01]  /*0410*/  IMAD.WIDE.U32 R20, R14, 0x4, R12.reuse ;  /* 0x000000040e147825 */ /* 0x102fe200078e000c */
[C---:B------:R-:W-:Y:S01]  /*0420*/  IADD3 R14, PT, PT, R4.reuse, 0x1600, RZ ;  /* 0x00001600040e7810 */ /* 0x040fe20007ffe0ff */
[----:B------:R1:W4:Y:S04]  /*0430*/  LDG.E R18, desc[UR6][R22.64] ;  /* 0x0000000616127981 */ /* 0x000328000c1e1900 */
[----:B------:R1:W4:Y:S01]  /*0440*/  LDG.E R19, desc[UR6][R20.64] ;  /* 0x0000000614137981 */ /* 0x000322000c1e1900 */
[----:B0-----:R-:W-:Y:S01]  /*0450*/  IMAD.WIDE.U32 R16, R11, 0x4, R12 ;  /* 0x000000040b107825 */ /* 0x001fe200078e000c */
[----:B-1----:R-:W-:-:S04]  /*0460*/  IADD3 R23, PT, PT, R4, 0x1800, RZ ;  /* 0x0000180004177810 */ /* 0x002fc80007ffe0ff */
[----:B------:R0:W4:Y:S01]  /*0470*/  LDG.E R11, desc[UR6][R16.64] ;  /* 0x00000006100b7981 */ /* 0x000122000c1e1900 */
[C---:B------:R-:W-:Y:S01]  /*0480*/  IADD3 R21, PT, PT, R4.reuse, 0x1a00, RZ ;  /* 0x00001a0004157810 */ /* 0x040fe20007ffe0ff */
[----:B0-----:R-:W-:Y:S01]  /*0490*/  IMAD.WIDE.U32 R16, R23, 0x4, R12 ;  /* 0x0000000417107825 */ /* 0x001fe200078e000c */
[----:B------:R-:W-:-:S03]  /*04a0*/  IADD3 R23, PT, PT, R4, 0x1c00, RZ ;  /* 0x00001c0004177810 */ /* 0x000fc60007ffe0ff */
[--C-:B------:R-:W-:Y:S02]  /*04b0*/  IMAD.WIDE.U32 R20, R21, 0x4, R12.reuse ;  /* 0x0000000415147825 */ /* 0x100fe400078e000c */
[----:B------:R-:W4:Y:S02]  /*04c0*/  LDG.E R16, desc[UR6][R16.64] ;  /* 0x0000000610107981 */ /* 0x000f24000c1e1900 */
[----:B------:R-:W-:Y:S02]  /*04d0*/  IMAD.WIDE.U32 R22, R23, 0x4, R12 ;  /* 0x0000000417167825 */ /* 0x000fe400078e000c */
[----:B------:R-:W4:Y:S04]  /*04e0*/  LDG.E R20, desc[UR6][R20.64] ;  /* 0x0000000614147981 */ /* 0x000f28000c1e1900 */
[----:B------:R-:W4:Y:S01]  /*04f0*/  LDG.E R22, desc[UR6][R22.64] ;  /* 0x0000000616167981 */ /* 0x000f22000c1e1900 */
[----:B--2--5:R-:W-:Y:S01]  /*0500*/  FADD R8, R8, R15 ;  /* 0x0000000f08087221 */ /* 0x024fe20000000000 */
[----:B------:R-:W-:-:S06]  /*0510*/  IMAD.WIDE.U32 R14, R14, 0x4, R12 ;  /* 0x000000040e0e7825 */ /* 0x000fcc00078e000c */
[----:B------:R0:W2:Y:S02]  /*0520*/  LDG.E R14, desc[UR6][R14.64] ;  /* 0x000000060e0e7981 */ /* 0x0000a4000c1e1900 */
[----:B0-----:R-:W-:-:S05]  /*0530*/  IADD3 R15, PT, PT, R4, 0x1e00, RZ ;  /* 0x00001e00040f7810 */ /* 0x001fca0007ffe0ff */
[----:B------:R-:W-:-:S06]  /*0540*/  IMAD.WIDE.U32 R12, R15, 0x4, R12 ;  /* 0x000000040f0c7825 */ /* 0x000fcc00078e000c */
[----:B------:R-:W2:Y:S01]  /*0550*/  LDG.E R12, desc[UR6][R12.64] ;  /* 0x000000060c0c7981 */ /* 0x000ea2000c1e1900 */
        /* <DEDUP_REMOVED lines=8> */
[----:B------:R-:W-:Y:S01]  /*05e0*/  FADD R18, R19, R18 ;  /* 0x0000001213127221 */ /* 0x000fe20000000000 */
[----:B------:R-:W-:-:S03]  /*05f0*/  IADD3 R10, PT, PT, R10, 0x10, RZ ;  /* 0x000000100a0a7810 */ /* 0x000fc60007ffe0ff */
[----:B------:R-:W-:Y:S01]  /*0600*/  FADD R11, R18, R11 ;  /* 0x0000000b120b7221 */ /* 0x000fe20000000000 */
[----:B------:R-:W-:Y:S02]  /*0610*/  ISETP.NE.AND P0, PT, R10, RZ, PT ;  /* 0x000000ff0a00720c */ /* 0x000fe40003f05270 */
[----:B------:R-:W-:Y:S02]  /*0620*/  IADD3 R9, PT, PT, R9, 0x2000, RZ ;  /* 0x0000200009097810 */ /* 0x000fe40007ffe0ff */
[----:B------:R-:W-:Y:S01]  /*0630*/  IADD3 R4, PT, PT, R4, 0x2000, RZ ;  /* 0x0000200004047810 */ /* 0x000fe20007ffe0ff */
[----:B--2---:R-:W-:-:S04]  /*0640*/  FADD R11, R11, R14 ;  /* 0x0000000e0b0b7221 */ /* 0x004fc80000000000 */
[----:B------:R-:W-:-:S04]  /*0650*/  FADD R11, R11, R16 ;  /* 0x000000100b0b7221 */ /* 0x000fc80000000000 */
[----:B------:R-:W-:-:S04]  /*0660*/  FADD R11, R11, R20 ;  /* 0x000000140b0b7221 */ /* 0x000fc80000000000 */
[----:B------:R-:W-:-:S04]  /*0670*/  FADD R11, R11, R22 ;  /* 0x000000160b0b7221 */ /* 0x000fc80000000000 */
[----:B------:R-:W-:Y:S01]  /*0680*/  FADD R15, R11, R12 ;  /* 0x0000000c0b0f7221 */ /* 0x000fe20000000000 */
[----:B------:R-:W-:Y:S06]  /*0690*/  @P0 BRA `(.L_x_182) ;  /* 0xfffffff800ec0947 */ /* 0x000fec000383ffff */
[----:B------:R-:W-:Y:S05]  /*06a0*/  BSYNC.RECONVERGENT B3 ;  /* 0x0000000000037941 */ /* 0x000fea0003800200 */
.L_x_181:
[----:B------:R-:W-:-:S07]  /*06b0*/  IADD3 R4, PT, PT, R9, -0x1000, RZ ;  /* 0xfffff00009047810 */ /* 0x000fce0007ffe0ff */
.L_x_180:
[----:B------:R-:W-:Y:S05]  /*06c0*/  BSYNC.RECONVERGENT B2 ;  /* 0x0000000000027941 */ /* 0x000fea0003800200 */
.L_x_179:
[----:B------:R-:W-:-:S13]  /*06d0*/  ISETP.NE.AND P0, PT, R6, RZ, PT ;  /* 0x000000ff0600720c */ /* 0x000fda0003f05270 */
[----:B------:R-:W-:Y:S05]  /*06e0*/  @!P0 BRA `(.L_x_178) ;  /* 0x0000000400308947 */ /* 0x000fea0003800000 */
[----:B------:R-:W-:Y:S01]  /*06f0*/  ISETP.GE.U32.AND P0, PT, R6, 0x8, PT ;  /* 0x000000080600780c */ /* 0x000fe20003f06070 */
[----:B------:R-:W-:Y:S01]  /*0700*/  BSSY.RECONVERGENT B2, `(.L_x_183) ;  /* 0x0000026000027945 */ /* 0x000fe20003800200 */
[----:B------:R-:W-:-:S04]  /*0710*/  LOP3.LUT R22, R5, 0x7, RZ, 0xc0, !PT ;  /* 0x0000000705167812 */ /* 0x000fc800078ec0ff */
[----:B------:R-:W-:-:S07]  /*0720*/  ISETP.NE.AND P1, PT, R22, RZ, PT ;  /* 0x000000ff1600720c */ /* 0x000fce0003f25270 */
[----:B------:R-:W-:Y:S06]  /*0730*/  @!P0 BRA `(.L_x_184) ;  /* 0x0000000000888947 */ /* 0x000fec0003800000 */
[----:B------:R-:W1:Y:S01]  /*0740*/  LDC.64 R6, c[0x0][0x380] ;  /* 0x0000e000ff067b82 */ /* 0x000e620000000a00 */
[----:B------:R-:W-:-:S04]  /*0750*/  LEA R19, R3, R4, 0xd ;  /* 0x0000000403137211 */ /* 0x000fc800078e68ff */
[C---:B------:R-:W-:Y:S02]  /*0760*/  IADD3 R17, PT, PT, R19.reuse, 0x200, RZ ;  /* 0x0000020013117810 */ /* 0x040fe40007ffe0ff */
[C---:B------:R-:W-:Y:S02]  /*0770*/  IADD3 R21, PT, PT, R19.reuse, 0x400, RZ ;  /* 0x0000040013157810 */ /* 0x040fe40007ffe0ff */
[C---:B------:R-:W-:Y:S02]  /*0780*/  IADD3 R13, PT, PT, R19.reuse, 0x600, RZ ;  /* 0x00000600130d7810 */ /* 0x040fe40007ffe0ff */
[C---:B0-----:R-:W-:Y:S01]  /*0790*/  IADD3 R9, PT, PT, R19.reuse, 0x800, RZ ;  /* 0x0000080013097810 */ /* 0x041fe20007ffe0ff */
[----:B-1----:R-:W-:-:S04]  /*07a0*/  IMAD.WIDE.U32 R10, R19, 0x4, R6 ;  /* 0x00000004130a7825 */ /* 0x002fc800078e0006 */
[--C-:B------:R-:W-:Y:S01]  /*07b0*/  IMAD.WIDE.U32 R16, R17, 0x4, R6.reuse ;  /* 0x0000000411107825 */ /* 0x100fe200078e0006 */
[----:B------:R0:W2:Y:S03]  /*07c0*/  LDG.E R14, desc[UR6][R10.64] ;  /* 0x000000060a0e7981 */ /* 0x0000a6000c1e1900 */
[--C-:B------:R-:W-:Y:S01]  /*07d0*/  IMAD.WIDE.U32 R20, R21, 0x4, R6.reuse ;  /* 0x0000000415147825 */ /* 0x100fe200078e0006 */
[----:B------:R1:W3:Y:S03]  /*07e0*/  LDG.E R18, desc[UR6][R16.64] ;  /* 0x0000000610127981 */ /* 0x0002e6000c1e1900 */
[--C-:B------:R-:W-:Y:S01]  /*07f0*/  IMAD.WIDE.U32 R12, R13, 0x4, R6.reuse ;  /* 0x000000040d0c7825 */ /* 0x100fe200078e0006 */
[----:B------:R-:W-:Y:S01]  /*0800*/  IADD3 R23, PT, PT, R19, 0xa00, RZ ;  /* 0x00000a0013177810 */ /* 0x000fe20007ffe0ff */
[----:B------:R-:W4:Y:S02]  /*0810*/  LDG.E R20, desc[UR6][R20.64] ;  /* 0x0000000614147981 */ /* 0x000f24000c1e1900 */
[--C-:B------:R-:W-:Y:S01]  /*0820*/  IMAD.WIDE.U32 R8, R9, 0x4, R6.reuse ;  /* 0x0000000409087825 */ /* 0x100fe200078e0006 */
[----:B------:R-:W-:Y:S01]  /*0830*/  IADD3 R25, PT, PT, R19, 0xc00, RZ ;  /* 0x00000c0013197810 */ /* 0x000fe20007ffe0ff */
[----:B------:R-:W4:Y:S02]  /*0840*/  LDG.E R12, desc[UR6][R12.64] ;  /* 0x000000060c0c7981 */ /* 0x000f24000c1e1900 */
[--C-:B0-----:R-:W-:Y:S01]  /*0850*/  IMAD.WIDE.U32 R10, R23, 0x4, R6.reuse ;  /* 0x00000004170a7825 */ /* 0x101fe200078e0006 */
[----:B------:R-:W-:Y:S01]  /*0860*/  IADD3 R19, PT, PT, R19, 0xe00, RZ ;  /* 0x00000e0013137810 */ /* 0x000fe20007ffe0ff */
[----:B------:R-:W4:Y:S02]  /*0870*/  LDG.E R8, desc[UR6][R8.64] ;  /* 0x0000000608087981 */ /* 0x000f24000c1e1900 */
[----:B-1----:R-:W-:-:S02]  /*0880*/  IMAD.WIDE.U32 R16, R25, 0x4, R6 ;  /* 0x0000000419107825 */ /* 0x002fc400078e0006 */
[----:B------:R-:W4:Y:S02]  /*0890*/  LDG.E R11, desc[UR6][R10.64] ;  /* 0x000000060a0b7981 */ /* 0x000f24000c1e1900 */
[----:B------:R-:W-:Y:S02]  /*08a0*/  IMAD.WIDE.U32 R6, R19, 0x4, R6 ;  /* 0x0000000413067825 */ /* 0x000fe400078e0006 */
[----:B------:R-:W4:Y:S04]  /*08b0*/  LDG.E R17, desc[UR6][R16.64] ;  /* 0x0000000610117981 */ /* 0x000f28000c1e1900 */
[----:B------:R-:W4:Y:S01]  /*08c0*/  LDG.E R7, desc[UR6][R6.64] ;  /* 0x0000000606077981 */ /* 0x000f22000c1e1900 */
        /* <DEDUP_REMOVED lines=9> */
.L_x_184:
[----:B------:R-:W-:Y:S05]  /*0960*/  BSYNC.RECONVERGENT B2 ;  /* 0x0000000000027941 */ /* 0x000fea0003800200 */
.L_x_183:
[----:B------:R-:W-:Y:S05]  /*0970*/  @!P1 BRA `(.L_x_178) ;  /* 0x00000000008c9947 */ /* 0x000fea0003800000 */
[----:B------:R-:W-:Y:S01]  /*0980*/  ISETP.GE.U32.AND P0, PT, R22, 0x4, PT ;  /* 0x000000041600780c */ /* 0x000fe20003f06070 */
[----:B------:R-:W-:Y:S01]  /*0990*/  BSSY.RECONVERGENT B2, `(.L_x_185) ;  /* 0x0000016000027945 */ /* 0x000fe20003800200 */
[----:B------:R-:W-:-:S04]  /*09a0*/  LOP3.LUT R5, R5, 0x3, RZ, 0xc0, !PT ;  /* 0x0000000305057812 */ /* 0x000fc800078ec0ff */
[----:B------:R-:W-:-:S07]  /*09b0*/  ISETP.NE.AND P1, PT, R5, RZ, PT ;  /* 0x000000ff0500720c */ /* 0x000fce0003f25270 */
[----:B------:R-:W-:Y:S06]  /*09c0*/  @!P0 BRA `(.L_x_186) ;  /* 0x0000000000488947 */ /* 0x000fec0003800000 */
[----:B------:R-:W0:Y:S01]  /*09d0*/  LDC.64 R6, c[0x0][0x380] ;  /* 0x0000e000ff067b82 */ /* 0x000e220000000a00 */
[----:B------:R-:W-:-:S04]  /*09e0*/  LEA R13, R3, R4, 0xd ;  /* 0x00000004030d7211 */ /* 0x000fc800078e68ff */
[C---:B------:R-:W-:Y:S02]  /*09f0*/  IADD3 R11, PT, PT, R13.reuse, 0x200, RZ ;  /* 0x000002000d0b7810 */ /* 0x040fe40007ffe0ff */
[C---:B------:R-:W-:Y:S02]  /*0a00*/  IADD3 R17, PT, PT, R13.reuse, 0x400, RZ ;  /* 0x000004000d117810 */ /* 0x040fe40007ffe0ff */
[C---:B------:R-:W-:Y:S01]  /*0a10*/  IADD3 R19, PT, PT, R13.reuse, 0x600, RZ ;  /* 0x000006000d137810 */ /* 0x040fe20007ffe0ff */
[----:B0-----:R-:W-:-:S04]  /*0a20*/  IMAD.WIDE.U32 R8, R13, 0x4, R6 ;  /* 0x000000040d087825 */ /* 0x001fc800078e0006 */
[--C-:B------:R-:W-:Y:S02]  /*0a30*/  IMAD.WIDE.U32 R10, R11, 0x4, R6.reuse ;  /* 0x000000040b0a7825 */ /* 0x100fe400078e0006 */
[----:B------:R-:W2:Y:S02]  /*0a40*/  LDG.E R8, desc[UR6][R8.64] ;  /* 0x0000000608087981 */ /* 0x000ea4000c1e1900 */
[--C-:B------:R-:W-:Y:S02]  /*0a50*/  IMAD.WIDE.U32 R12, R17, 0x4, R6.reuse ;  /* 0x00000004110c7825 */ /* 0x100fe400078e0006 */
[----:B------:R-:W3:Y:S02]  /*0a60*/  LDG.E R10, desc[UR6][R10.64] ;  /* 0x000000060a0a7981 */ /* 0x000ee4000c1e1900 */
[----:B------:R-:W-:Y:S02]  /*0a70*/  IMAD.WIDE.U32 R6, R19, 0x4, R6 ;  /* 0x0000000413067825 */ /* 0x000fe400078e0006 */
[----:B------:R-:W4:Y:S04]  /*0a80*/  LDG.E R12, desc[UR6][R12.64] ;  /* 0x000000060c0c7981 */ /* 0x000f28000c1e1900 */
[----:B------:R-:W4:Y:S01]  /*0a90*/  LDG.E R6, desc[UR6][R6.64] ;  /* 0x0000000606067981 */ /* 0x000f22000c1e1900 */
[----:B------:R-:W-:Y:S01]  /*0aa0*/  IADD3 R4, PT, PT, R4, 0x800, RZ ;  /* 0x0000080004047810 */ /* 0x000fe20007ffe0ff */
[----:B--2--5:R-:W-:-:S04]  /*0ab0*/  FADD R15, R15, R8 ;  /* 0x000000080f0f7221 */ /* 0x024fc80000000000 */
[----:B---3--:R-:W-:-:S04]  /*0ac0*/  FADD R15, R15, R10 ;  /* 0x0000000a0f0f7221 */ /* 0x008fc80000000000 */
[----:B----4-:R-:W-:-:S04]  /*0ad0*/  FADD R15, R15, R12 ;  /* 0x0000000c0f0f7221 */ /* 0x010fc80000000000 */
[----:B------:R-:W-:-:S07]  /*0ae0*/  FADD R15, R15, R6 ;  /* 0x000000060f0f7221 */ /* 0x000fce0000000000 */
.L_x_186:
[----:B------:R-:W-:Y:S05]  /*0af0*/  BSYNC.RECONVERGENT B2 ;  /* 0x0000000000027941 */ /* 0x000fea0003800200 */
.L_x_185:
[----:B------:R-:W-:Y:S05]  /*0b00*/  @!P1 BRA `(.L_x_178) ;  /* 0x0000000000289947 */ /* 0x000fea0003800000 */
[----:B------:R-:W1:Y:S01]  /*0b10*/  LDC.64 R6, c[0x0][0x380] ;  /* 0x0000e000ff067b82 */ /* 0x000e620000000a00 */
[----:B0-----:R-:W-:Y:S02]  /*0b20*/  LEA R9, R3, R4, 0xd ;  /* 0x0000000403097211 */ /* 0x001fe400078e68ff */
[----:B------:R-:W-:-:S07]  /*0b30*/  IADD3 R8, PT, PT, -R5, RZ, RZ ;  /* 0x000000ff05087210 */ /* 0x000fce0007ffe1ff */
.L_x_187:
[----:B-1----:R-:W-:-:S06]  /*0b40*/  IMAD.WIDE.U32 R4, R9, 0x4, R6 ;  /* 0x0000000409047825 */ /* 0x002fcc00078e0006 */
[----:B------:R-:W2:Y:S01]  /*0b50*/  LDG.E R4, desc[UR6][R4.64] ;  /* 0x0000000604047981 */ /* 0x000ea2000c1e1900 */
[----:B------:R-:W-:Y:S02]  /*0b60*/  IADD3 R8, PT, PT, R8, 0x1, RZ ;  /* 0x0000000108087810 */ /* 0x000fe40007ffe0ff */
[----:B------:R-:W-:Y:S02]  /*0b70*/  IADD3 R9, PT, PT, R9, 0x200, RZ ;  /* 0x0000020009097810 */ /* 0x000fe40007ffe0ff */
[----:B------:R-:W-:Y:S01]  /*0b80*/  ISETP.NE.AND P0, PT, R8, RZ, PT ;  /* 0x000000ff0800720c */ /* 0x000fe20003f05270 */
[----:B--2--5:R-:W-:-:S12]  /*0b90*/  FADD R15, R4, R15 ;  /* 0x0000000f040f7221 */ /* 0x024fd80000000000 */
[----:B------:R-:W-:Y:S05]  /*0ba0*/  @P0 BRA `(.L_x_187) ;  /* 0xfffffffc00e40947 */ /* 0x000fea000383ffff */
.L_x_178:
[----:B------:R-:W-:Y:S05]  /*0bb0*/  BSYNC.RECONVERGENT B1 ;  /* 0x0000000000017941 */ /* 0x000fea0003800200 */
.L_x_177:
[----:B------:R-:W-:-:S13]  /*0bc0*/  ISETP.GE.U32.AND P0, PT, R0, 0x200, PT ;  /* 0x000002000000780c */ /* 0x000fda0003f06070 */
[----:B------:R-:W-:Y:S05]  /*0bd0*/  @!P0 BRA `(.L_x_188) ;  /* 0x0000000000d08947 */ /* 0x000fea0003800000 */
[----:B0-----:R-:W0:Y:S01]  /*0be0*/  S2R R8, SR_LANEID ;  /* 0x0000000000087919 */ /* 0x001e220000000000 */
[----:B-----5:R-:W1:Y:S02]  /*0bf0*/  SHFL.DOWN PT, R0, R15, 0x1, 0x1f ;  /* 0x08201f000f007f89 */ /* 0x020e6400000e0000 */
[----:B-1----:R-:W-:Y:S01]  /*0c00*/  FADD R0, R0, R15 ;  /* 0x0000000f00007221 */ /* 0x002fe20000000000 */
[C---:B0-----:R-:W-:Y:S02]  /*0c10*/  ISETP.GT.AND P0, PT, R8.reuse, 0x1e, PT ;  /* 0x0000001e0800780c */ /* 0x041fe40003f04270 */
[C---:B------:R-:W-:Y:S02]  /*0c20*/  ISETP.NE.AND P1, PT, R8.reuse, RZ, PT ;  /* 0x000000ff0800720c */ /* 0x040fe40003f25270 */
        /* <DEDUP_REMOVED lines=27> */
[----:B------:R-:W0:Y:S04]  /*0de0*/  LDS.128 R12, [UR4+0x10] ;  /* 0x00001004ff0c7984 */ /* 0x000e280008000c00 */
[----:B------:R-:W2:Y:S04]  /*0df0*/  LDS.128 R8, [UR4+0x20] ;  /* 0x00002004ff087984 */ /* 0x000ea80008000c00 */
[----:B-1----:R-:W1:Y:S04]  /*0e00*/  LDS.128 R4, [UR4+0x30] ;  /* 0x00003004ff047984 */ /* 0x002e680008000c00 */
[----:B------:R-:W3:Y:S01]  /*0e10*/  LDS.128 R16, [UR4+0x40] ;  /* 0x00004004ff107984 */ /* 0x000ee20008000c00 */
[----:B0-----:R-:W-:-:S04]  /*0e20*/  FADD R13, R20, R13 ;  /* 0x0000000d140d7221 */ /* 0x001fc80000000000 */
[----:B------:R-:W-:-:S04]  /*0e30*/  FADD R14, R13, R14 ;  /* 0x0000000e0d0e7221 */ /* 0x000fc80000000000 */
[----:B------:R-:W-:-:S04]  /*0e40*/  FADD R15, R14, R15 ;  /* 0x0000000f0e0f7221 */ /* 0x000fc80000000000 */
[----:B--2---:R-:W-:-:S04]  /*0e50*/  FADD R8, R15, R8 ;  /* 0x000000080f087221 */ /* 0x004fc80000000000 */
[----:B------:R-:W-:-:S04]  /*0e60*/  FADD R9, R8, R9 ;  /* 0x0000000908097221 */ /* 0x000fc80000000000 */
[----:B------:R-:W-:-:S04]  /*0e70*/  FADD R10, R9, R10 ;  /* 0x0000000a090a7221 */ /* 0x000fc80000000000 */
[----:B------:R-:W-:-:S04]  /*0e80*/  FADD R11, R10, R11 ;  /* 0x0000000b0a0b7221 */ /* 0x000fc80000000000 */
[----:B-1----:R-:W-:-:S04]  /*0e90*/  FADD R4, R11, R4 ;  /* 0x000000040b047221 */ /* 0x002fc80000000000 */
        /* <DEDUP_REMOVED lines=8> */
.L_x_188:
[----:B0-----:R-:W0:Y:S01]  /*0f20*/  S2R R8, SR_LANEID ;  /* 0x0000000000087919 */ /* 0x001e220000000000 */
[----:B------:R-:W-:-:S04]  /*0f30*/  LOP3.LUT R4, R2, 0x3e0, RZ, 0xc0, !PT ;  /* 0x000003e002047812 */ /* 0x000fc800078ec0ff */
[----:B------:R-:W-:Y:S02]  /*0f40*/  IADD3 R5, PT, PT, R4, 0x20, RZ ;  /* 0x0000002004057810 */ /* 0x000fe40007ffe0ff */
[----:B------:R-:W-:Y:S02]  /*0f50*/  LOP3.LUT R7, RZ, R4, RZ, 0x33, !PT ;  /* 0x00000004ff077212 */ /* 0x000fe400078e33ff */
[----:B------:R-:W-:Y:S02]  /*0f60*/  ISETP.GT.U32.AND P0, PT, R5, R0, PT ;  /* 0x000000000500720c */ /* 0x000fe40003f04070 */
[----:B------:R-:W-:-:S04]  /*0f70*/  IADD3 R7, PT, PT, R0, R7, RZ ;  /* 0x0000000700077210 */ /* 0x000fc80007ffe0ff */
[----:B------:R-:W-:-:S05]  /*0f80*/  SEL R7, R7, 0x1f, P0 ;  /* 0x0000001f07077807 */ /* 0x000fca0000000000 */
[----:B-----5:R-:W1:Y:S01]  /*0f90*/  SHFL.DOWN PT, R4, R15, 0x1, R7 ;  /* 0x082000000f047989 */ /* 0x020e6200000e0007 */
[C---:B0-----:R-:W-:Y:S02]  /*0fa0*/  ISETP.GE.AND P0, PT, R8.reuse, R7, PT ;  /* 0x000000070800720c */ /* 0x041fe40003f06270 */
[C---:B------:R-:W-:Y:S02]  /*0fb0*/  IADD3 R6, PT, PT, R8.reuse, 0x2, RZ ;  /* 0x0000000208067810 */ /* 0x040fe40007ffe0ff */
[----:B------:R-:W-:-:S09]  /*0fc0*/  ISETP.NE.AND P1, PT, R8, RZ, PT ;  /* 0x000000ff0800720c */ /* 0x000fd20003f25270 */
[----:B-1----:R-:W-:Y:S01]  /*0fd0*/  @!P0 FADD R15, R4, R15 ;  /* 0x0000000f040f8221 */ /* 0x002fe20000000000 */
[----:B------:R-:W-:Y:S02]  /*0fe0*/  ISETP.GT.AND P0, PT, R6, R7, PT ;  /* 0x000000070600720c */ /* 0x000fe40003f04270 */
[----:B------:R-:W-:Y:S01]  /*0ff0*/  IADD3 R6, PT, PT, R8, 0x4, RZ ;  /* 0x0000000408067810 */ /* 0x000fe20007ffe0ff */
        /* <DEDUP_REMOVED lines=24> */
[----:B------:R-:W1:Y:S01]  /*1180*/  S2UR UR5, SR_CgaCtaId ;  /* 0x00000000000579c3 */ /* 0x000e620000008800 */
[----:B------:R-:W-:Y:S01]  /*1190*/  UMOV UR4, 0x400 ;  /* 0x0000040000047882 */ /* 0x000fe20000000000 */
[C---:B------:R-:W-:Y:S02]  /*11a0*/  ISETP.GT.U32.AND P2, PT, R0.reuse, 0x20, PT ;  /* 0x000000200000780c */ /* 0x040fe40003f44070 */
[C---:B------:R-:W-:Y:S02]  /*11b0*/  ISETP.GT.U32.AND P3, PT, R0.reuse, 0x40, PT ;  /* 0x000000400000780c */ /* 0x040fe40003f64070 */
[C---:B------:R-:W-:Y:S02]  /*11c0*/  ISETP.GT.U32.AND P1, PT, R0.reuse, 0x60, PT ;  /* 0x000000600000780c */ /* 0x040fe40003f24070 */
[----:B------:R-:W-:Y:S01]  /*11d0*/  ISETP.GT.U32.AND P4, PT, R0, 0xc0, PT ;  /* 0x000000c00000780c */ /* 0x000fe20003f84070 */
[----:B-1----:R-:W-:-:S09]  /*11e0*/  ULEA UR4, UR5, UR4, 0x18 ;  /* 0x0000000405047291 */ /* 0x002fd2000f8ec0ff */
[----:B0-----:R-:W0:Y:S04]  /*11f0*/  LDS.128 R4, [UR4+0x10] ;  /* 0x00001004ff047984 */ /* 0x001e280008000c00 */
[----:B------:R-:W1:Y:S04]  /*1200*/  LDS.128 R8, [UR4+0x20] ;  /* 0x00002004ff087984 */ /* 0x000e680008000c00 */
[----:B------:R-:W2:Y:S04]  /*1210*/  LDS.128 R12, [UR4+0x30] ;  /* 0x00003004ff0c7984 */ /* 0x000ea80008000c00 */
[----:B------:R-:W3:Y:S01]  /*1220*/  LDS.128 R16, [UR4+0x40] ;  /* 0x00004004ff107984 */ /* 0x000ee20008000c00 */
[----:B0-----:R-:W-:Y:S01]  /*1230*/  @P2 FADD R20, R20, R5 ;  /* 0x0000000514142221 */ /* 0x001fe20000000000 */
[----:B------:R-:W-:-:S03]  /*1240*/  ISETP.GT.U32.AND P2, PT, R0, 0x80, PT ;  /* 0x000000800000780c */ /* 0x000fc60003f44070 */
[----:B------:R-:W-:Y:S01]  /*1250*/  @P3 FADD R20, R20, R6 ;  /* 0x0000000614143221 */ /* 0x000fe20000000000 */
[----:B------:R-:W-:-:S03]  /*1260*/  ISETP.GT.U32.AND P3, PT, R0, 0xa0, PT ;  /* 0x000000a00000780c */ /* 0x000fc60003f64070 */
[----:B------:R-:W-:Y:S01]  /*1270*/  @P1 FADD R20, R20, R7 ;  /* 0x0000000714141221 */ /* 0x000fe20000000000 */
[----:B------:R-:W-:-:S05]  /*1280*/  ISETP.GT.U32.AND P1, PT, R0, 0xe0, PT ;  /* 0x000000e00000780c */ /* 0x000fca0003f24070 */
[----:B-1----:R-:W-:Y:S01]  /*1290*/  @P2 FADD R20, R20, R8 ;  /* 0x0000000814142221 */ /* 0x002fe20000000000 */
[----:B------:R-:W-:-:S03]  /*12a0*/  ISETP.GT.U32.AND P2, PT, R0, 0x100, PT ;  /* 0x000001000000780c */ /* 0x000fc60003f44070 */
[----:B------:R-:W-:Y:S01]  /*12b0*/  @P3 FADD R20, R20, R9 ;  /* 0x0000000914143221 */ /* 0x000fe20000000000 */
[----:B------:R-:W-:-:S03]  /*12c0*/  ISETP.GT.U32.AND P3, PT, R0, 0x120, PT ;  /* 0x000001200000780c */ /* 0x000fc60003f64070 */
[----:B------:R-:W-:Y:S01]  /*12d0*/  @P4 FADD R20, R20, R10 ;  /* 0x0000000a14144221 */ /* 0x000fe20000000000 */
[----:B------:R-:W-:-:S03]  /*12e0*/  ISETP.GT.U32.AND P4, PT, R0, 0x140, PT ;  /* 0x000001400000780c */ /* 0x000fc60003f84070 */
[----:B------:R-:W-:Y:S01]  /*12f0*/  @P1 FADD R20, R20, R11 ;  /* 0x0000000b14141221 */ /* 0x000fe20000000000 */
[----:B------:R-:W-:-:S03]  /*1300*/  ISETP.GT.U32.AND P1, PT, R0, 0x160, PT ;  /* 0x000001600000780c */ /* 0x000fc60003f24070 */
[----:B--2---:R-:W-:Y:S01]  /*1310*/  @P2 FADD R20, R20, R12 ;  /* 0x0000000c14142221 */ /* 0x004fe20000000000 */
[----:B------:R-:W-:-:S03]  /*1320*/  ISETP.GT.U32.AND P2, PT, R0, 0x180, PT ;  /* 0x000001800000780c */ /* 0x000fc60003f44070 */
[----:B------:R-:W-:Y:S01]  /*1330*/  @P3 FADD R20, R20, R13 ;  /* 0x0000000d14143221 */ /* 0x000fe20000000000 */
[----:B------:R-:W-:-:S03]  /*1340*/  ISETP.GT.U32.AND P3, PT, R0, 0x1a0, PT ;  /* 0x000001a00000780c */ /* 0x000fc60003f64070 */
[----:B------:R-:W-:Y:S01]  /*1350*/  @P4 FADD R20, R20, R14 ;  /* 0x0000000e14144221 */ /* 0x000fe20000000000 */
[----:B------:R-:W-:-:S03]  /*1360*/  ISETP.GT.U32.AND P4, PT, R0, 0x1c0, PT ;  /* 0x000001c00000780c */ /* 0x000fc60003f84070 */
[----:B------:R-:W-:Y:S01]  /*1370*/  @P1 FADD R20, R20, R15 ;  /* 0x0000000f14141221 */ /* 0x000fe20000000000 */
[----:B------:R-:W-:-:S03]  /*1380*/  ISETP.GT.U32.AND P1, PT, R0, 0x1e0, PT ;  /* 0x000001e00000780c */ /* 0x000fc60003f24070 */
[----:B---3--:R-:W-:-:S04]  /*1390*/  @P2 FADD R20, R20, R16 ;  /* 0x0000001014142221 */ /* 0x008fc80000000000 */
[----:B------:R-:W-:-:S04]  /*13a0*/  @P3 FADD R20, R20, R17 ;  /* 0x0000001114143221 */ /* 0x000fc80000000000 */
[----:B------:R-:W-:-:S04]  /*13b0*/  @P4 FADD R20, R20, R18 ;  /* 0x0000001214144221 */ /* 0x000fc80000000000 */
[----:B------:R-:W-:Y:S01]  /*13c0*/  @P1 FADD R20, R20, R19 ;  /* 0x0000001314141221 */ /* 0x000fe20000000000 */
[----:B------:R-:W-:Y:S06]  /*13d0*/  BRA `(.L_x_189) ;  /* 0x0000001400007947 */ /* 0x000fec0003800000 */
.L_x_174:
[----:B------:R-:W0:Y:S01]  /*13e0*/  S2R R2, SR_TID.X ;  /* 0x0000000000027919 */ /* 0x000e220000002100 */
[----:B------:R-:W1:Y:S02]  /*13f0*/  LDCU.64 UR4, c[0x0][0x380] ;  /* 0x00007000ff0477ac */ /* 0x000e640008000a00 */
[----:B-1----:R-:W-:Y:S02]  /*1400*/  MOV R4, UR4 ;  /* 0x0000000400047c02 */ /* 0x002fe40008000f00 */
[----:B------:R-:W-:Y:S02]  /*1410*/  MOV R5, UR5 ;  /* 0x0000000500057c02 */ /* 0x000fe40008000f00 */
[----:B0-----:R-:W-:-:S05]  /*1420*/  LEA R9, R3, R2, 0xd ;  /* 0x0000000203097211 */ /* 0x001fca00078e68ff */
[----:B------:R-:W-:-:S05]  /*1430*/  IMAD.WIDE.U32 R8, R9, 0x4, R4 ;  /* 0x0000000409087825 */ /* 0x000fca00078e0004 */
        /* <DEDUP_REMOVED lines=16> */
[----:B------:R-:W-:Y:S01]  /*1540*/  ISETP.GE.U32.AND P0, PT, R0, R13, PT ;  /* 0x0000000d0000720c */ /* 0x000fe20003f06070 */
        /* <DEDUP_REMOVED lines=16> */
[----:B------:R-:W-:Y:S01]  /*1650*/  LEA R9, R3, R13, 0xd ;  /* 0x0000000d03097211 */ /* 0x000fe200078e68ff */
[----:B------:R-:W-:Y:S01]  /*1660*/  UMOV UR4, URZ ;  /* 0x000000ff00047c82 */ /* 0x000fe20008000000 */
[----:B------:R-:W-:Y:S02]  /*1670*/  IADD3 R8, PT, PT, R6, -0x2000, RZ ;  /* 0xffffe00006087810 */ /* 0x000fe40007ffe0ff */
[----:B------:R-:W-:Y:S02]  /*1680*/  LOP3.LUT R0, RZ, R2, RZ, 0x33, !PT ;  /* 0x00000002ff007212 */ /* 0x000fe400078e33ff */
[----:B------:R-:W-:Y:S02]  /*1690*/  ISETP.GT.U32.AND P0, PT, R9, R8, PT ;  /* 0x000000080900720c */ /* 0x000fe40003f04070 */
[----:B------:R-:W-:Y:S02]  /*16a0*/  IADD3 R10, PT, PT, -R13, R6, R0 ;  /* 0x000000060d0a7210 */ /* 0x000fe40007ffe100 */
[----:B------:R-:W-:-:S02]  /*16b0*/  IADD3 R7, PT, PT, R9, 0x1000, R2 ;  /* 0x0000100009077810 */ /* 0x000fc40007ffe002 */
[----:B------:R-:W-:Y:S01]  /*16c0*/  MOV R0, R9 ;  /* 0x0000000900007202 */ /* 0x000fe20000000f00 */
[----:B------:R-:W-:-:S06]  /*16d0*/  IMAD R2, R3, -0x2000, R10 ;  /* 0xffffe00003027824 */ /* 0x000fcc00078e020a */
[----:B------:R-:W-:Y:S05]  /*16e0*/  @P0 BRA `(.L_x_191) ;  /* 0x0000000000bc0947 */ /* 0x000fea0003800000 */
[----:B------:R-:W0:Y:S08]  /*16f0*/  LDC R6, c[0x0][0x3a8] ;  /* 0x0000ea00ff067b82 */ /* 0x000e300000000800 */
[----:B------:R-:W1:Y:S02]  /*1700*/  LDC.64 R4, c[0x0][0x380] ;  /* 0x0000e000ff047b82 */ /* 0x000e640000000a00 */
.L_x_192:
[----:B------:R-:W2:Y:S02]  /*1710*/  S2R R10, SR_TID.X ;  /* 0x00000000000a7919 */ /* 0x000ea40000002100 */
[----:B--2---:R-:W-:-:S05]  /*1720*/  IADD3 R11, PT, PT, R10, R9, RZ ;  /* 0x000000090a0b7210 */ /* 0x004fca0007ffe0ff */
[----:B-1----:R-:W-:-:S05]  /*1730*/  IMAD.WIDE.U32 R10, R11, 0x4, R4 ;  /* 0x000000040b0a7825 */ /* 0x002fca00078e0004 */
        /* <DEDUP_REMOVED lines=13> */
[----:B---3--:R-:W-:-:S02]  /*1810*/  FADD R14, R14, R15 ;  /* 0x0000000f0e0e7221 */ /* 0x008fc40000000000 */
[----:B------:R-:W2:Y:S01]  /*1820*/  LDG.E R15, desc[UR6][R10.64+0x7000] ;  /* 0x007000060a0f7981 */ /* 0x000ea2000c1e1900 */
[----:B----4-:R-:W-:-:S03]  /*1830*/  FADD R12, R16, R17 ;  /* 0x00000011100c7221 */ /* 0x010fc60000000000 */
[----:B------:R-:W3:Y:S04]  /*1840*/  LDG.E R17, desc[UR6][R10.64+0x5800] ;  /* 0x005800060a117981 */ /* 0x000ee8000c1e1900 */
[----:B------:R-:W2:Y:S01]  /*1850*/  LDG.E R16, desc[UR6][R10.64+0x6800] ;  /* 0x006800060a107981 */ /* 0x000ea2000c1e1900 */
[----:B------:R-:W-:-:S03]  /*1860*/  FADD R14, R23, R14 ;  /* 0x0000000e170e7221 */ /* 0x000fc60000000000 */
[----:B------:R-:W4:Y:S01]  /*1870*/  LDG.E R23, desc[UR6][R10.64+0x7800] ;  /* 0x007800060a177981 */ /* 0x000f22000c1e1900 */
[----:B-----5:R-:W-:-:S04]  /*1880*/  FADD R19, R19, R20 ;  /* 0x0000001413137221 */ /* 0x020fc80000000000 */
[----:B------:R-:W-:Y:S01]  /*1890*/  FADD R19, R12, R19 ;  /* 0x000000130c137221 */ /* 0x000fe20000000000 */
[----:B0-----:R-:W-:Y:S01]  /*18a0*/  IADD3 R12, PT, PT, -R9, R6, RZ ;  /* 0x00000006090c7210 */ /* 0x001fe20007ffe1ff */
[----:B------:R-:W-:-:S03]  /*18b0*/  FADD R21, R21, R22 ;  /* 0x0000001615157221 */ /* 0x000fc60000000000 */
[----:B------:R-:W-:Y:S01]  /*18c0*/  ISETP.GE.U32.AND P0, PT, R12, R13, PT ;  /* 0x0000000d0c00720c */ /* 0x000fe20003f06070 */
[----:B------:R-:W-:-:S04]  /*18d0*/  FADD R24, R24, R25 ;  /* 0x0000001918187221 */ /* 0x000fc80000000000 */
[----:B------:R-:W-:Y:S01]  /*18e0*/  FADD R21, R21, R24 ;  /* 0x0000001815157221 */ /* 0x000fe20000000000 */
[----:B------:R-:W-:Y:S01]  /*18f0*/  FADD R14, R14, R19 ;  /* 0x000000130e0e7221 */ /* 0x000fe20000000000 */
[----:B---3--:R-:W-:Y:S01]  /*1900*/  FADD R17, R17, R18 ;  /* 0x0000001211117221 */ /* 0x008fe20000000000 */
[----:B--2---:R-:W-:-:S04]  /*1910*/  FADD R16, R16, R15 ;  /* 0x0000000f10107221 */ /* 0x004fc80000000000 */
[----:B------:R-:W-:-:S04]  /*1920*/  FADD R16, R17, R16 ;  /* 0x0000001011107221 */ /* 0x000fc80000000000 */
[----:B------:R-:W-:-:S04]  /*1930*/  FADD R21, R21, R16 ;  /* 0x0000001015157221 */ /* 0x000fc80000000000 */
[----:B------:R-:W-:-:S04]  /*1940*/  FADD R14, R14, R21 ;  /* 0x000000150e0e7221 */ /* 0x000fc80000000000 */
[----:B----4-:R-:W-:Y:S01]  /*1950*/  FADD R23, R23, R14 ;  /* 0x0000000e17177221 */ /* 0x010fe20000000000 */
[----:B------:R-:W-:Y:S06]  /*1960*/  @!P0 BRA `(.L_x_190) ;  /* 0x0000000800d08947 */ /* 0x000fec0003800000 */
[C---:B------:R-:W-:Y:S01]  /*1970*/  IADD3 R9, PT, PT, R13.reuse, R9, RZ ;  /* 0x000000090d097210 */ /* 0x040fe20007ffe0ff */
[----:B------:R-:W-:Y:S01]  /*1980*/  UIADD3 UR4, UPT, UPT, UR4, 0x1, URZ ;  /* 0x0000000104047890 */ /* 0x000fe2000fffe0ff */
[----:B------:R-:W-:Y:S02]  /*1990*/  IADD3 R0, PT, PT, R13, R0, RZ ;  /* 0x000000000d007210 */ /* 0x000fe40007ffe0ff */
[----:B------:R-:W-:Y:S02]  /*19a0*/  ISETP.GT.U32.AND P0, PT, R9, R8, PT ;  /* 0x000000080900720c */ /* 0x000fe40003f04070 */
[C---:B------:R-:W-:Y:S02]  /*19b0*/  IADD3 R2, PT, PT, -R13.reuse, R2, RZ ;  /* 0x000000020d027210 */ /* 0x040fe40007ffe1ff */
[----:B------:R-:W-:-:S09]  /*19c0*/  IADD3 R7, PT, PT, R13, R7, RZ ;  /* 0x000000070d077210 */ /* 0x000fd20007ffe0ff */
[----:B------:R-:W-:Y:S05]  /*19d0*/  @!P0 BRA `(.L_x_192) ;  /* 0xfffffffc004c8947 */ /* 0x000fea000383ffff */
.L_x_191:
[----:B------:R-:W0:Y:S01]  /*19e0*/  S2R R16, SR_TID.X ;  /* 0x0000000000107919 */ /* 0x000e220000002100 */
[----:B------:R-:W-:Y:S01]  /*19f0*/  IADD3 R8, PT, PT, -R9, R6, RZ ;  /* 0x0000000609087210 */ /* 0x000fe20007ffe1ff */
[----:B------:R-:W-:Y:S03]  /*1a00*/  BSSY.RECONVERGENT B1, `(.L_x_190) ;  /* 0x00000aa000017945 */ /* 0x000fe60003800200 */
[----:B0-----:R-:W-:-:S04]  /*1a10*/  ISETP.GE.AND P0, PT, R16, R8, PT ;  /* 0x000000081000720c */ /* 0x001fc80003f06270 */
[----:B------:R-:W-:-:S13]  /*1a20*/  ISETP.GE.U32.OR P0, PT, R9, R6, P0 ;  /* 0x000000060900720c */ /* 0x000fda0000706470 */
[----:B------:R-:W-:Y:S05]  /*1a30*/  @P0 BRA `(.L_x_193) ;  /* 0x0000000800980947 */ /* 0x000fea0003800000 */
[----:B------:R-:W0:Y:S01]  /*1a40*/  LDC R10, c[0x0][0x3ac] ;  /* 0x0000eb00ff0a7b82 */ /* 0x000e220000000800 */
[----:B------:R-:W-:Y:S01]  /*1a50*/  LOP3.LUT R11, RZ, R16, RZ, 0x33, !PT ;  /* 0x00000010ff0b7212 */ /* 0x000fe200078e33ff */
[----:B------:R-:W-:Y:S06]  /*1a60*/  BSSY.RECONVERGENT B2, `(.L_x_194) ;  /* 0x0000056000027945 */ /* 0x000fec0003800200 */
[----:B------:R-:W1:Y:S01]  /*1a70*/  LDC R8, c[0x0][0x3ac] ;  /* 0x0000eb00ff087b82 */ /* 0x000e620000000800 */
[----:B0-----:R-:W-:-:S04]  /*1a80*/  SHF.L.U32 R10, R10, 0xd, RZ ;  /* 0x0000000d0a0a7819 */ /* 0x001fc800000006ff */
[----:B------:R-:W-:-:S04]  /*1a90*/  LEA R10, R3, R10, 0xd ;  /* 0x0000000a030a7211 */ /* 0x000fc800078e68ff */
[----:B------:R-:W-:Y:S01]  /*1aa0*/  IADD3 R6, PT, PT, -R10, R6, R11 ;  /* 0x000000060a067210 */ /* 0x000fe20007ffe10b */
[----:B-1----:R-:W-:-:S04]  /*1ab0*/  IMAD R11, R8, UR4, RZ ;  /* 0x00000004080b7c24 */ /* 0x002fc8000f8e02ff */
[----:B------:R-:W-:-:S05]  /*1ac0*/  IMAD R6, R11, -0x2000, R6 ;  /* 0xffffe0000b067824 */ /* 0x000fca00078e0206 */
[C---:B------:R-:W-:Y:S02]  /*1ad0*/  ISETP.GE.U32.AND P0, PT, R6.reuse, 0x1e00, PT ;  /* 0x00001e000600780c */ /* 0x040fe40003f06070 */
[----:B------:R-:W-:-:S04]  /*1ae0*/  LEA.HI R6, R6, 0x1, RZ, 0x17 ;  /* 0x0000000106067811 */ /* 0x000fc800078fb8ff */
[----:B------:R-:W-:-:S07]  /*1af0*/  LOP3.LUT R8, R6, 0xf, RZ, 0xc0, !PT ;  /* 0x0000000f06087812 */ /* 0x000fce00078ec0ff */
[----:B------:R-:W-:Y:S05]  /*1b00*/  @!P0 BRA `(.L_x_195) ;  /* 0x00000004002c8947 */ /* 0x000fea0003800000 */
[----:B------:R-:W-:Y:S01]  /*1b10*/  LEA.HI R10, R2, 0x1, RZ, 0x17 ;  /* 0x00000001020a7811 */ /* 0x000fe200078fb8ff */
[----:B------:R-:W-:Y:S01]  /*1b20*/  BSSY.RECONVERGENT B3, `(.L_x_196) ;  /* 0x0000048000037945 */ /* 0x000fe20003800200 */
[----:B------:R-:W-:Y:S02]  /*1b30*/  LOP3.LUT R11, R16, 0x1000, RZ, 0xfc, !PT ;  /* 0x00001000100b7812 */ /* 0x000fe400078efcff */
[----:B------:R-:W-:-:S04]  /*1b40*/  LOP3.LUT R10, R10, 0xfffff0, RZ, 0xc0, !PT ;  /* 0x00fffff00a0a7812 */ /* 0x000fc800078ec0ff */
[----:B------:R-:W-:-:S07]  /*1b50*/  IADD3 R13, PT, PT, -R10, RZ, RZ ;  /* 0x000000ff0a0d7210 */ /* 0x000fce0007ffe1ff */
.L_x_197:
[C---:B------:R-:W-:Y:S02]  /*1b60*/  IADD3 R15, PT, PT, R7.reuse, -0x1000, RZ ;  /* 0xfffff000070f7810 */ /* 0x040fe40007ffe0ff */
[----:B------:R-:W-:-:S03]  /*1b70*/  IADD3 R25, PT, PT, R7, -0xe00, RZ ;  /* 0xfffff20007197810 */ /* 0x000fc60007ffe0ff */
[----:B------:R-:W-:Y:S01]  /*1b80*/  IMAD.WIDE.U32 R14, R15, 0x4, R4 ;  /* 0x000000040f0e7825 */ /* 0x000fe200078e0004 */
[----:B------:R-:W-:-:S04]  /*1b90*/  IADD3 R21, PT, PT, R7, -0xc00, RZ ;  /* 0xfffff40007157810 */ /* 0x000fc80007ffe0ff */
[----:B------:R0:W2:Y:S01]  /*1ba0*/  LDG.E R22, desc[UR6][R14.64] ;  /* 0x000000060e167981 */ /* 0x0000a2000c1e1900 */
[----:B------:R-:W-:-:S04]  /*1bb0*/  IMAD.WIDE.U32 R24, R25, 0x4, R4 ;  /* 0x0000000419187825 */ /* 0x000fc800078e0004 */
[--C-:B------:R-:W-:Y:S01]  /*1bc0*/  IMAD.WIDE.U32 R20, R21, 0x4, R4.reuse ;  /* 0x0000000415147825 */ /* 0x100fe200078e0004 */
[----:B------:R-:W3:Y:S04]  /*1bd0*/  LDG.E R16, desc[UR6][R24.64] ;  /* 0x0000000618107981 */ /* 0x000ee8000c1e1900 */
[----:B------:R1:W4:Y:S01]  /*1be0*/  LDG.E R17, desc[UR6][R20.64] ;  /* 0x0000000614117981 */ /* 0x000322000c1e1900 */
[C---:B------:R-:W-:Y:S02]  /*1bf0*/  IADD3 R19, PT, PT, R7.reuse, -0xa00, RZ ;  /* 0xfffff60007137810 */ /* 0x040fe40007ffe0ff */
[C---:B------:R-:W-:Y:S02]  /*1c00*/  IADD3 R29, PT, PT, R7.reuse, -0x800, RZ ;  /* 0xfffff800071d7810 */ /* 0x040fe40007ffe0ff */
[----:B------:R-:W-:Y:S01]  /*1c10*/  IADD3 R27, PT, PT, R7, -0x600, RZ ;  /* 0xfffffa00071b7810 */ /* 0x000fe20007ffe0ff */
[----:B------:R-:W-:Y:S01]  /*1c20*/  IMAD.WIDE.U32 R18, R19, 0x4, R4 ;  /* 0x0000000413127825 */ /* 0x000fe200078e0004 */
[----:B------:R-:W-:-:S03]  /*1c30*/  IADD3 R12, PT, PT, R7, -0x400, RZ ;  /* 0xfffffc00070c7810 */ /* 0x000fc60007ffe0ff */
[--C-:B------:R-:W-:Y:S01]  /*1c40*/  IMAD.WIDE.U32 R28, R29, 0x4, R4.reuse ;  /* 0x000000041d1c7825 */ /* 0x100fe200078e0004 */
[----:B------:R-:W5:Y:S03]  /*1c50*/  LDG.E R10, desc[UR6][R18.64] ;  /* 0x00000006120a7981 */ /* 0x000f66000c1e1900 */
[----:B0-----:R-:W-:Y:S01]  /*1c60*/  IMAD.WIDE.U32 R14, R27, 0x4, R4 ;  /* 0x000000041b0e7825 */ /* 0x001fe200078e0004 */
[----:B------:R-:W-:-:S03]  /*1c70*/  IADD3 R27, PT, PT, R7, -0x200, RZ ;  /* 0xfffffe00071b7810 */ /* 0x000fc60007ffe0ff */
[--C-:B-1----:R-:W-:Y:S02]  /*1c80*/  IMAD.WIDE.U32 R20, R12, 0x4, R4.reuse ;  /* 0x000000040c147825 */ /* 0x102fe400078e0004 */
[----:B------:R0:W5:Y:S04]  /*1c90*/  LDG.E R12, desc[UR6][R14.64] ;  /* 0x000000060e0c7981 */ /* 0x000168000c1e1900 */
[----:B------:R1:W5:Y:S01]  /*1ca0*/  LDG.E R18, desc[UR6][R28.64] ;  /* 0x000000061c127981 */ /* 0x000362000c1e1900 */
[----:B------:R-:W-:-:S04]  /*1cb0*/  IMAD.WIDE.U32 R24, R7, 0x4, R4 ;  /* 0x0000000407187825 */ /* 0x000fc800078e0004 */
[----:B0-----:R-:W-:Y:S01]  /*1cc0*/  IMAD.WIDE.U32 R14, R27, 0x4, R4 ;  /* 0x000000041b0e7825 */ /* 0x001fe200078e0004 */
[----:B------:R-:W5:Y:S04]  /*1cd0*/  LDG.E R19, desc[UR6][R24.64] ;  /* 0x0000000618137981 */ /* 0x000f68000c1e1900 */
[----:B------:R0:W5:Y:S01]  /*1ce0*/  LDG.E R27, desc[UR6][R20.64] ;  /* 0x00000006141b7981 */ /* 0x000162000c1e1900 */
[----:B-1----:R-:W-:-:S03]  /*1cf0*/  IADD3 R29, PT, PT, R7, 0x200, RZ ;  /* 0x00000200071d7810 */ /* 0x002fc60007ffe0ff */
[----:B------:R1:W5:Y:S01]  /*1d00*/  LDG.E R26, desc[UR6][R14.64] ;  /* 0x000000060e1a7981 */ /* 0x000362000c1e1900 */
[----:B0-----:R-:W-:Y:S01]  /*1d10*/  IADD3 R21, PT, PT, R7, 0x400, RZ ;  /* 0x0000040007157810 */ /* 0x001fe20007ffe0ff */
[----:B------:R-:W-:Y:S01]  /*1d20*/  IMAD.WIDE.U32 R28, R29, 0x4, R4 ;  /* 0x000000041d1c7825 */ /* 0x000fe200078e0004 */
[----:B-1----:R-:W-:-:S05]  /*1d30*/  IADD3 R15, PT, PT, R7, 0x800, RZ ;  /* 0x00000800070f7810 */ /* 0x002fca0007ffe0ff */
[----:B------:R-:W5:Y:S01]  /*1d40*/  LDG.E R28, desc[UR6][R28.64] ;  /* 0x000000061c1c7981 */ /* 0x000f62000c1e1900 */
[----:B------:R-:W-:-:S06]  /*1d50*/  IMAD.WIDE.U32 R14, R15, 0x4, R4 ;  /* 0x000000040f0e7825 */ /* 0x000fcc00078e0004 */
[----:B------:R-:W5:Y:S01]  /*1d60*/  LDG.E R14, desc[UR6][R14.64] ;  /* 0x000000060e0e7981 */ /* 0x000f62000c1e1900 */
[----:B--2---:R-:W-:Y:S01]  /*1d70*/  FADD R25, R22, R23 ;  /* 0x0000001716197221 */ /* 0x004fe20000000000 */
[----:B------:R-:W-:Y:S01]  /*1d80*/  IMAD.WIDE.U32 R22, R21, 0x4, R4 ;  /* 0x0000000415167825 */ /* 0x000fe200078e0004 */
[----:B------:R-:W-:-:S03]  /*1d90*/  IADD3 R21, PT, PT, R7, 0x600, RZ ;  /* 0x0000060007157810 */ /* 0x000fc60007ffe0ff */
[----:B---3--:R-:W-:Y:S02]  /*1da0*/  FADD R16, R25, R16 ;  /* 0x0000001019107221 */ /* 0x008fe40000000000 */
[----:B------:R-:W-:Y:S01]  /*1db0*/  IMAD.WIDE.U32 R20, R21, 0x4, R4 ;  /* 0x0000000415147825 */ /* 0x000fe200078e0004 */
[----:B------:R-:W-:Y:S01]  /*1dc0*/  IADD3 R25, PT, PT, R7, 0xa00, RZ ;  /* 0x00000a0007197810 */ /* 0x000fe20007ffe0ff */
[----:B------:R-:W2:Y:S04]  /*1dd0*/  LDG.E R29, desc[UR6][R22.64] ;  /* 0x00000006161d7981 */ /* 0x000ea8000c1e1900 */
[----:B------:R4:W3:Y:S02]  /*1de0*/  LDG.E R20, desc[UR6][R20.64] ;  /* 0x0000000614147981 */ /* 0x0008e4000c1e1900 */
[----:B----4-:R-:W-:Y:S01]  /*1df0*/  FADD R21, R16, R17 ;  /* 0x0000001110157221 */ /* 0x010fe20000000000 */
[----:B------:R-:W-:Y:S01]  /*1e00*/  IMAD.WIDE.U32 R16, R25, 0x4, R4 ;  /* 0x0000000419107825 */ /* 0x000fe200078e0004 */
[----:B------:R-:W-:-:S05]  /*1e10*/  IADD3 R25, PT, PT, R7, 0xc00, RZ ;  /* 0x00000c0007197810 */ /* 0x000fca0007ffe0ff */
[--C-:B------:R-:W-:Y:S01]  /*1e20*/  IMAD.WIDE.U32 R22, R25, 0x4, R4.reuse ;  /* 0x0000000419167825 */ /* 0x100fe200078e0004 */
[----:B------:R-:W-:Y:S01]  /*1e30*/  IADD3 R25, PT, PT, R7, 0xe00, RZ ;  /* 0x00000e0007197810 */ /* 0x000fe20007ffe0ff */
[----:B------:R-:W4:Y:S04]  /*1e40*/  LDG.E R16, desc[UR6][R16.64] ;  /* 0x0000000610107981 */ /* 0x000f28000c1e1900 */
[----:B------:R-:W-:Y:S01]  /*1e50*/  IMAD.WIDE.U32 R24, R25, 0x4, R4 ;  /* 0x0000000419187825 */ /* 0x000fe200078e0004 */
[----:B------:R-:W4:Y:S05]  /*1e60*/  LDG.E R22, desc[UR6][R22.64] ;  /* 0x0000000616167981 */ /* 0x000f2a000c1e1900 */
[----:B------:R-:W4:Y:S01]  /*1e70*/  LDG.E R24, desc[UR6][R24.64] ;  /* 0x0000000618187981 */ /* 0x000f22000c1e1900 */
[----:B-----5:R-:W-:-:S04]  /*1e80*/  FADD R21, R21, R10 ;  /* 0x0000000a15157221 */ /* 0x020fc80000000000 */
[----:B------:R-:W-:-:S04]  /*1e90*/  FADD R21, R21, R18 ;  /* 0x0000001215157221 */ /* 0x000fc80000000000 */
[----:B------:R-:W-:-:S04]  /*1ea0*/  FADD R12, R21, R12 ;  /* 0x0000000c150c7221 */ /* 0x000fc80000000000 */
[----:B------:R-:W-:-:S04]  /*1eb0*/  FADD R27, R12, R27 ;  /* 0x0000001b0c1b7221 */ /* 0x000fc80000000000 */
[----:B------:R-:W-:-:S04]  /*1ec0*/  FADD R26, R27, R26 ;  /* 0x0000001a1b1a7221 */ /* 0x000fc80000000000 */
[----:B------:R-:W-:-:S04]  /*1ed0*/  FADD R19, R26, R19 ;  /* 0x000000131a137221 */ /* 0x000fc80000000000 */
[----:B------:R-:W-:Y:S01]  /*1ee0*/  FADD R28, R19, R28 ;  /* 0x0000001c131c7221 */ /* 0x000fe20000000000 */
[----:B------:R-:W-:-:S04]  /*1ef0*/  IADD3 R13, PT, PT, R13, 0x10, RZ ;  /* 0x000000100d0d7810 */ /* 0x000fc80007ffe0ff */
[----:B------:R-:W-:Y:S02]  /*1f00*/  ISETP.NE.AND P0, PT, R13, RZ, PT ;  /* 0x000000ff0d00720c */ /* 0x000fe40003f05270 */
[----:B------:R-:W-:Y:S02]  /*1f10*/  IADD3 R11, PT, PT, R11, 0x2000, RZ ;  /* 0x000020000b0b7810 */ /* 0x000fe40007ffe0ff */
[----:B------:R-:W-:Y:S01]  /*1f20*/  IADD3 R7, PT, PT, R7, 0x2000, RZ ;  /* 0x0000200007077810 */ /* 0x000fe20007ffe0ff */
[----:B--2---:R-:W-:-:S04]  /*1f30*/  FADD R29, R28, R29 ;  /* 0x0000001d1c1d7221 */ /* 0x004fc80000000000 */
[----:B---3--:R-:W-:-:S04]  /*1f40*/  FADD R29, R29, R20 ;  /* 0x000000141d1d7221 */ /* 0x008fc80000000000 */
[----:B------:R-:W-:-:S04]  /*1f50*/  FADD R29, R29, R14 ;  /* 0x0000000e1d1d7221 */ /* 0x000fc80000000000 */
[----:B----4-:R-:W-:-:S04]  /*1f60*/  FADD R29, R29, R16 ;  /* 0x000000101d1d7221 */ /* 0x010fc80000000000 */
[----:B------:R-:W-:-:S04]  /*1f70*/  FADD R29, R29, R22 ;  /* 0x000000161d1d7221 */ /* 0x000fc80000000000 */
[----:B------:R-:W-:Y:S01]  /*1f80*/  FADD R23, R29, R24 ;  /* 0x000000181d177221 */ /* 0x000fe20000000000 */
[----:B------:R-:W-:Y:S06]  /*1f90*/  @P0 BRA `(.L_x_197) ;  /* 0xfffffff800f00947 */ /* 0x000fec000383ffff */
[----:B------:R-:W-:Y:S05]  /*1fa0*/  BSYNC.RECONVERGENT B3 ;  /* 0x0000000000037941 */ /* 0x000fea0003800200 */
.L_x_196:
[----:B------:R-:W-:-:S07]  /*1fb0*/  IADD3 R16, PT, PT, R11, -0x1000, RZ ;  /* 0xfffff0000b107810 */ /* 0x000fce0007ffe0ff */
.L_x_195:
[----:B------:R-:W-:Y:S05]  /*1fc0*/  BSYNC.RECONVERGENT B2 ;  /* 0x0000000000027941 */ /* 0x000fea0003800200 */
.L_x_194:
[----:B------:R-:W-:-:S13]  /*1fd0*/  ISETP.NE.AND P0, PT, R8, RZ, PT ;  /* 0x000000ff0800720c */ /* 0x000fda0003f05270 */
[----:B------:R-:W-:Y:S05]  /*1fe0*/  @!P0 BRA `(.L_x_193) ;  /* 0x00000004002c8947 */ /* 0x000fea0003800000 */
[----:B------:R-:W-:Y:S01]  /*1ff0*/  ISETP.GE.U32.AND P0, PT, R8, 0x8, PT ;  /* 0x000000080800780c */ /* 0x000fe20003f06070 */
[----:B------:R-:W-:Y:S01]  /*2000*/  BSSY.RECONVERGENT B2, `(.L_x_198) ;  /* 0x0000025000027945 */ /* 0x000fe20003800200 */
[----:B------:R-:W-:-:S04]  /*2010*/  LOP3.LUT R22, R6, 0x7, RZ, 0xc0, !PT ;  /* 0x0000000706167812 */ /* 0x000fc800078ec0ff */
[----:B------:R-:W-:-:S07]  /*2020*/  ISETP.NE.AND P1, PT, R22, RZ, PT ;  /* 0x000000ff1600720c */ /* 0x000fce0003f25270 */
[----:B------:R-:W-:Y:S06]  /*2030*/  @!P0 BRA `(.L_x_199) ;  /* 0x0000000000848947 */ /* 0x000fec0003800000 */
[----:B------:R-:W-:-:S04]  /*2040*/  IADD3 R7, PT, PT, R16, R9, RZ ;  /* 0x0000000910077210 */ /* 0x000fc80007ffe0ff */
[C---:B------:R-:W-:Y:S01]  /*2050*/  IADD3 R21, PT, PT, R7.reuse, 0x200, RZ ;  /* 0x0000020007157810 */ /* 0x040fe20007ffe0ff */
[C---:B------:R-:W-:Y:S01]  /*2060*/  IMAD.WIDE.U32 R14, R7.reuse, 0x4, R4 ;  /* 0x00000004070e7825 */ /* 0x040fe200078e0004 */
[----:B------:R-:W-:-:S03]  /*2070*/  IADD3 R19, PT, PT, R7, 0x400, RZ ;  /* 0x0000040007137810 */ /* 0x000fc60007ffe0ff */
[--C-:B------:R-:W-:Y:S01]  /*2080*/  IMAD.WIDE.U32 R20, R21, 0x4, R4.reuse ;  /* 0x0000000415147825 */ /* 0x100fe200078e0004 */
[----:B------:R0:W2:Y:S01]  /*2090*/  LDG.E R8, desc[UR6][R14.64] ;  /* 0x000000060e087981 */ /* 0x0000a2000c1e1900 */
[----:B------:R-:W-:Y:S02]  /*20a0*/  IADD3 R11, PT, PT, R7, 0x600, RZ ;  /* 0x00000600070b7810 */ /* 0x000fe40007ffe0ff */
[--C-:B------:R-:W-:Y:S01]  /*20b0*/  IMAD.WIDE.U32 R18, R19, 0x4, R4.reuse ;  /* 0x0000000413127825 */ /* 0x100fe200078e0004 */
[----:B------:R1:W3:Y:S01]  /*20c0*/  LDG.E R17, desc[UR6][R20.64] ;  /* 0x0000000614117981 */ /* 0x0002e2000c1e1900 */
[----:B------:R-:W-:Y:S02]  /*20d0*/  IADD3 R13, PT, PT, R7, 0x800, RZ ;  /* 0x00000800070d7810 */ /* 0x000fe40007ffe0ff */
[--C-:B------:R-:W-:Y:S01]  /*20e0*/  IMAD.WIDE.U32 R10, R11, 0x4, R4.reuse ;  /* 0x000000040b0a7825 */ /* 0x100fe200078e0004 */
[----:B------:R-:W-:Y:S01]  /*20f0*/  IADD3 R25, PT, PT, R7, 0xa00, RZ ;  /* 0x00000a0007197810 */ /* 0x000fe20007ffe0ff */
[----:B------:R-:W4:Y:S02]  /*2100*/  LDG.E R18, desc[UR6][R18.64] ;  /* 0x0000000612127981 */ /* 0x000f24000c1e1900 */
[--C-:B------:R-:W-:Y:S01]  /*2110*/  IMAD.WIDE.U32 R12, R13, 0x4, R4.reuse ;  /* 0x000000040d0c7825 */ /* 0x100fe200078e0004 */
[----:B------:R-:W-:Y:S01]  /*2120*/  IADD3 R27, PT, PT, R7, 0xc00, RZ ;  /* 0x00000c00071b7810 */ /* 0x000fe20007ffe0ff */
[----:B------:R-:W5:Y:S02]  /*2130*/  LDG.E R10, desc[UR6][R10.64] ;  /* 0x000000060a0a7981 */ /* 0x000f64000c1e1900 */
[--C-:B0-----:R-:W-:Y:S01]  /*2140*/  IMAD.WIDE.U32 R14, R25, 0x4, R4.reuse ;  /* 0x00000004190e7825 */ /* 0x101fe200078e0004 */
[----:B------:R-:W-:Y:S01]  /*2150*/  IADD3 R25, PT, PT, R7, 0xe00, RZ ;  /* 0x00000e0007197810 */ /* 0x000fe20007ffe0ff */
[----:B------:R-:W5:Y:S02]  /*2160*/  LDG.E R12, desc[UR6][R12.64] ;  /* 0x000000060c0c7981 */ /* 0x000f64000c1e1900 */
[----:B-1----:R-:W-:-:S02]  /*2170*/  IMAD.WIDE.U32 R20, R27, 0x4, R4 ;  /* 0x000000041b147825 */ /* 0x002fc400078e0004 */
[----:B------:R-:W5:Y:S02]  /*2180*/  LDG.E R15, desc[UR6][R14.64] ;  /* 0x000000060e0f7981 */ /* 0x000f64000c1e1900 */
[----:B------:R-:W-:Y:S02]  /*2190*/  IMAD.WIDE.U32 R24, R25, 0x4, R4 ;  /* 0x0000000419187825 */ /* 0x000fe400078e0004 */
        /* <DEDUP_REMOVED lines=11> */
.L_x_199:
[----:B------:R-:W-:Y:S05]  /*2250*/  BSYNC.RECONVERGENT B2 ;  /* 0x0000000000027941 */ /* 0x000fea0003800200 */
.L_x_198:
[----:B------:R-:W-:Y:S05]  /*2260*/  @!P1 BRA `(.L_x_193) ;  /* 0x00000000008c9947 */ /* 0x000fea0003800000 */
[----:B------:R-:W-:Y:S01]  /*2270*/  ISETP.GE.U32.AND P0, PT, R22, 0x4, PT ;  /* 0x000000041600780c */ /* 0x000fe20003f06070 */
[----:B------:R-:W-:Y:S01]  /*2280*/  BSSY.RECONVERGENT B2, `(.L_x_200) ;  /* 0x0000014000027945 */ /* 0x000fe20003800200 */
[----:B------:R-:W-:-:S11]  /*2290*/  LOP3.LUT P1, RZ, R6, 0x3, RZ, 0xc0, !PT ;  /* 0x0000000306ff7812 */ /* 0x000fd6000782c0ff */
[----:B------:R-:W-:Y:S05]  /*22a0*/  @!P0 BRA `(.L_x_201) ;  /* 0x0000000000448947 */ /* 0x000fea0003800000 */
[----:B------:R-:W-:-:S04]  /*22b0*/  IADD3 R11, PT, PT, R16, R9, RZ ;  /* 0x00000009100b7210 */ /* 0x000fc80007ffe0ff */
[C---:B------:R-:W-:Y:S01]  /*22c0*/  IADD3 R9, PT, PT, R11.reuse, 0x200, RZ ;  /* 0x000002000b097810 */ /* 0x040fe20007ffe0ff */
[C---:B------:R-:W-:Y:S01]  /*22d0*/  IMAD.WIDE.U32 R6, R11.reuse, 0x4, R4 ;  /* 0x000000040b067825 */ /* 0x040fe200078e0004 */
[----:B------:R-:W-:-:S03]  /*22e0*/  IADD3 R13, PT, PT, R11, 0x400, RZ ;  /* 0x000004000b0d7810 */ /* 0x000fc60007ffe0ff */
[--C-:B------:R-:W-:Y:S01]  /*22f0*/  IMAD.WIDE.U32 R8, R9, 0x4, R4.reuse ;  /* 0x0000000409087825 */ /* 0x100fe200078e0004 */
[----:B------:R-:W-:Y:S01]  /*2300*/  IADD3 R15, PT, PT, R11, 0x600, RZ ;  /* 0x000006000b0f7810 */ /* 0x000fe20007ffe0ff */
[----:B------:R-:W2:Y:S02]  /*2310*/  LDG.E R6, desc[UR6][R6.64] ;  /* 0x0000000606067981 */ /* 0x000ea4000c1e1900 */
[--C-:B------:R-:W-:Y:S02]  /*2320*/  IMAD.WIDE.U32 R10, R13, 0x4, R4.reuse ;  /* 0x000000040d0a7825 */ /* 0x100fe400078e0004 */
[----:B------:R-:W3:Y:S02]  /*2330*/  LDG.E R8, desc[UR6][R8.64] ;  /* 0x0000000608087981 */ /* 0x000ee4000c1e1900 */
[----:B------:R-:W-:Y:S02]  /*2340*/  IMAD.WIDE.U32 R12, R15, 0x4, R4 ;  /* 0x000000040f0c7825 */ /* 0x000fe400078e0004 */
[----:B------:R-:W4:Y:S04]  /*2350*/  LDG.E R10, desc[UR6][R10.64] ;  /* 0x000000060a0a7981 */ /* 0x000f28000c1e1900 */
[----:B------:R-:W5:Y:S01]  /*2360*/  LDG.E R12, desc[UR6][R12.64] ;  /* 0x000000060c0c7981 */ /* 0x000f62000c1e1900 */
[----:B------:R-:W-:Y:S01]  /*2370*/  IADD3 R16, PT, PT, R16, 0x800, RZ ;  /* 0x0000080010107810 */ /* 0x000fe20007ffe0ff */
[----:B--2---:R-:W-:-:S04]  /*2380*/  FADD R23, R23, R6 ;  /* 0x0000000617177221 */ /* 0x004fc80000000000 */
[----:B---3--:R-:W-:-:S04]  /*2390*/  FADD R23, R23, R8 ;  /* 0x0000000817177221 */ /* 0x008fc80000000000 */
[----:B----4-:R-:W-:-:S04]  /*23a0*/  FADD R23, R23, R10 ;  /* 0x0000000a17177221 */ /* 0x010fc80000000000 */
[----:B-----5:R-:W-:-:S07]  /*23b0*/  FADD R23, R23, R12 ;  /* 0x0000000c17177221 */ /* 0x020fce0000000000 */
.L_x_201:
[----:B------:R-:W-:Y:S05]  /*23c0*/  BSYNC.RECONVERGENT B2 ;  /* 0x0000000000027941 */ /* 0x000fea0003800200 */
.L_x_200:
[----:B------:R-:W-:Y:S05]  /*23d0*/  @!P1 BRA `(.L_x_193) ;  /* 0x0000000000309947 */ /* 0x000fea0003800000 */
[----:B------:R-:W-:Y:S02]  /*23e0*/  LOP3.LUT R2, R2, 0xffff, RZ, 0xc0, !PT ;  /* 0x0000ffff02027812 */ /* 0x000fe400078ec0ff */
[----:B------:R-:W-:Y:S02]  /*23f0*/  IADD3 R9, PT, PT, R16, R0, RZ ;  /* 0x0000000010097210 */ /* 0x000fe40007ffe0ff */
[----:B------:R-:W-:-:S04]  /*2400*/  LEA.HI R2, R2, 0x1, RZ, 0x17 ;  /* 0x0000000102027811 */ /* 0x000fc800078fb8ff */
[----:B------:R-:W-:-:S04]  /*2410*/  LOP3.LUT R2, R2, 0x3, RZ, 0xc0, !PT ;  /* 0x0000000302027812 */ /* 0x000fc800078ec0ff */
[----:B------:R-:W-:-:S07]  /*2420*/  IADD3 R2, PT, PT, -R2, RZ, RZ ;  /* 0x000000ff02027210 */ /* 0x000fce0007ffe1ff */
.L_x_202:
[----:B------:R-:W-:-:S06]  /*2430*/  IMAD.WIDE.U32 R6, R9, 0x4, R4 ;  /* 0x0000000409067825 */ /* 0x000fcc00078e0004 */
[----:B------:R-:W2:Y:S01]  /*2440*/  LDG.E R6, desc[UR6][R6.64] ;  /* 0x0000000606067981 */ /* 0x000ea2000c1e1900 */
[----:B------:R-:W-:Y:S02]  /*2450*/  IADD3 R2, PT, PT, R2, 0x1, RZ ;  /* 0x0000000102027810 */ /* 0x000fe40007ffe0ff */
[----:B------:R-:W-:Y:S02]  /*2460*/  IADD3 R9, PT, PT, R9, 0x200, RZ ;  /* 0x0000020009097810 */ /* 0x000fe40007ffe0ff */
[----:B------:R-:W-:Y:S01]  /*2470*/  ISETP.NE.AND P0, PT, R2, RZ, PT ;  /* 0x000000ff0200720c */ /* 0x000fe20003f05270 */
[----:B--2---:R-:W-:-:S12]  /*2480*/  FADD R23, R6, R23 ;  /* 0x0000001706177221 */ /* 0x004fd80000000000 */
[----:B------:R-:W-:Y:S05]  /*2490*/  @P0 BRA `(.L_x_202) ;  /* 0xfffffffc00e40947 */ /* 0x000fea000383ffff */
.L_x_193:
[----:B------:R-:W-:Y:S05]  /*24a0*/  BSYNC.RECONVERGENT B1 ;  /* 0x0000000000017941 */ /* 0x000fea0003800200 */
.L_x_190:
        /* <DEDUP_REMOVED lines=33> */
[----:B------:R-:W1:Y:S04]  /*26c0*/  LDS.128 R8, [UR4+0x20] ;  /* 0x00002004ff087984 */ /* 0x000e680008000c00 */
[----:B--2---:R-:W2:Y:S04]  /*26d0*/  LDS.128 R4, [UR4+0x30] ;  /* 0x00003004ff047984 */ /* 0x004ea80008000c00 */
        /* <DEDUP_REMOVED lines=16> */
.L_x_189:
[----:B------:R-:W-:Y:S05]  /*27e0*/  BSYNC.RECONVERGENT B0 ;  /* 0x0000000000007941 */ /* 0x000fea0003800200 */
.L_x_173:
[----:B------:R-:W-:Y:S05]  /*27f0*/  @P0 EXIT ;  /* 0x000000000000094d */ /* 0x000fea0003800000 */
[----:B012---:R-:W0:Y:S02]  /*2800*/  LDC.64 R4, c[0x0][0x388] ;  /* 0x0000e200ff047b82 */ /* 0x007e240000000a00 */
[----:B0-----:R-:W-:-:S05]  /*2810*/  IMAD.WIDE.U32 R2, R3, 0x4, R4 ;  /* 0x0000000403027825 */ /* 0x001fca00078e0004 */
[----:B------:R-:W-:Y:S01]  /*2820*/  STG.E desc[UR6][R2.64], R20 ;  /* 0x0000001402007986 */ /* 0x000fe2000c101906 */
[----:B------:R-:W-:Y:S05]  /*2830*/  EXIT ;  /* 0x000000000000794d */ /* 0x000fea0003800000 */
.L_x_203:
        /* <DEDUP_REMOVED lines=12> */
.L_x_269:


//--------------------- .text._ZN3cub18CUB_300001_SM_10006detail6reduce28DeviceReduceSingleTileKernelINS2_10policy_hubIfjN4cuda3std3__44plusIfEEE10Policy1000EN6thrust24THRUST_300001_SM_1000_NS6detail15normal_iteratorINSD_10device_ptrIfEEEEPfjS9_ffNS7_10__identityEEEvT0_T1_T2_T3_T4_T6_ --------------------------
	.section	.text._ZN3cub18CUB_300001_SM_10006detail6reduce28DeviceReduceSingleTileKernelINS2_10policy_hubIfjN4cuda3std3__44plusIfEEE10Policy1000EN6thrust24THRUST_300001_SM_1000_NS6detail15normal_iteratorINSD_10device_ptrIfEEEEPfjS9_ffNS7_10__identityEEEvT0_T1_T2_T3_T4_T6_,"ax",@progbits
	.align	128
        .global         _ZN3cub18CUB_300001_SM_10006detail6reduce28DeviceReduceSingleTileKernelINS2_10policy_hubIfjN4cuda3std3__44plusIfEEE10Policy1000EN6thrust24THRUST_300001_SM_1000_NS6detail15normal_iteratorINSD_10device_ptrIfEEEEPfjS9_ffNS7_10__identityEEEvT0_T1_T2_T3_T4_T6_
        .type           _ZN3cub18CUB_300001_SM_10006detail6reduce28DeviceReduceSingleTileKernelINS2_10policy_hubIfjN4cuda3std3__44plusIfEEE10Policy1000EN6thrust24THRUST_300001_SM_1000_NS6detail15normal_iteratorINSD_10device_ptrIfEEEEPfjS9_ffNS7_10__identityEEEvT0_T1_T2_T3_T4_T6_,@function
        .size           _ZN3cub18CUB_300001_SM_10006detail6reduce28DeviceReduceSingleTileKernelINS2_10policy_hubIfjN4cuda3std3__44plusIfEEE10Policy1000EN6thrust24THRUST_300001_SM_1000_NS6detail15normal_iteratorINSD_10device_ptrIfEEEEPfjS9_ffNS7_10__identityEEEvT0_T1_T2_T3_T4_T6_,(.L_x_270 - _ZN3cub18CUB_300001_SM_10006detail6reduce28DeviceReduceSingleTileKernelINS2_10policy_hubIfjN4cuda3std3__44plusIfEEE10Policy1000EN6thrust24THRUST_300001_SM_1000_NS6detail15normal_iteratorINSD_10device_ptrIfEEEEPfjS9_ffNS7_10__identityEEEvT0_T1_T2_T3_T4_T6_)
        .other          _ZN3cub18CUB_300001_SM_10006detail6reduce28DeviceReduceSingleTileKernelINS2_10policy_hubIfjN4cuda3std3__44plusIfEEE10Policy1000EN6thrust24THRUST_300001_SM_1000_NS6detail15normal_iteratorINSD_10device_ptrIfEEEEPfjS9_ffNS7_10__identityEEEvT0_T1_T2_T3_T4_T6_,@"STO_CUDA_ENTRY STV_DEFAULT"
_ZN3cub18CUB_300001_SM_10006detail6reduce28DeviceReduceSingleTileKernelINS2_10policy_hubIfjN4cuda3std3__44plusIfEEE10Policy1000EN6thrust24THRUST_300001_SM_1000_NS6detail15normal_iteratorINSD_10device_ptrIfEEEEPfjS9_ffNS7_10__identityEEEvT0_T1_T2_T3_T4_T6_:
.text._ZN3cub18CUB_300001_SM_10006detail6reduce28DeviceReduceSingleTileKernelINS2_10policy_hubIfjN4cuda3std3__44plusIfEEE10Policy1000EN6thrust24THRUST_300001_SM_1000_NS6detail15normal_iteratorINSD_10device_ptrIfEEEEPfjS9_ffNS7_10__identityEEEvT0_T1_T2_T3_T4_T6_:
        /* <DEDUP_REMOVED lines=13> */
.L_x_204:
[----:B------:R-:W-:Y:S01]  /*00d0*/  ISETP.GT.U32.AND P0, PT, R4, 0x1fff, PT ;  /* 0x00001fff0400780c */ /* 0x000fe20003f04070 */
[----:B------:R-:W-:-:S12]  /*00e0*/  BSSY.RECONVERGENT B0, `(.L_x_205) ;  /* 0x000022c000007945 */ /* 0x000fd80003800200 */
[----:B------:R-:W-:Y:S05]  /*00f0*/  @P0 BRA `(.L_x_206) ;  /* 0x0000001000000947 */ /* 0x000fea0003800000 */
[----:B------:R-:W0:Y:S01]  /*0100*/  S2R R5, SR_TID.X ;  /* 0x0000000000057919 */ /* 0x000e220000002100 */
[----:B------:R-:W-:Y:S01]  /*0110*/  BSSY.RECONVERGENT B1, `(.L_x_207) ;  /* 0x0000009000017945 */ /* 0x000fe20003800200 */
[----:B------:R-:W-:Y:S01]  /*0120*/  HFMA2 R0, -RZ, RZ, 0, 0 ;  /* 0x00000000ff007431 */ /* 0x000fe200000001ff */
[----:B0-----:R-:W-:Y:S02]  /*0130*/  ISETP.GE.U32.AND P0, PT, R5, R4, PT ;  /* 0x000000040500720c */ /* 0x001fe40003f06070 */
[----:B------:R-:W-:-:S11]  /*0140*/  MOV R7, R5 ;  /* 0x0000000500077202 */ /* 0x000fd60000000f00 */
[----:B------:R-:W-:Y:S05]  /*0150*/  @P0 BRA `(.L_x_208) ;  /* 0x0000000000100947 */ /* 0x000fea0003800000 */
[----:B------:R-:W0:Y:S02]  /*0160*/  LDC.64 R2, c[0x0][0x380] ;  /* 0x0000e000ff027b82 */ /* 0x000e240000000a00 */
[----:B0-----:R-:W-:-:S05]  /*0170*/  IMAD.WIDE.U32 R2, R5, 0x4, R2 ;  /* 0x0000000405027825 */ /* 0x001fca00078e0002 */
[----:B------:R0:W5:Y:S01]  /*0180*/  LDG.E R0, desc[UR6][R2.64] ;  /* 0x0000000602007981 */ /* 0x000162000c1e1900 */
[----:B------:R-:W-:-:S07]  /*0190*/  IADD3 R7, PT, PT, R5, 0x200, RZ ;  /* 0x0000020005077810 */ /* 0x000fce0007ffe0ff */
.L_x_208:
[----:B------:R-:W-:Y:S05]  /*01a0*/  BSYNC.RECONVERGENT B1 ;  /* 0x0000000000017941 */ /* 0x000fea0003800200 */
.L_x_207:
[----:B------:R-:W-:Y:S01]  /*01b0*/  ISETP.GE.U32.AND P0, PT, R7, R4, PT ;  /* 0x000000040700720c */ /* 0x000fe20003f06070 */
[----:B------:R-:W-:-:S12]  /*01c0*/  BSSY.RECONVERGENT B1, `(.L_x_209) ;  /* 0x0000070000017945 */ /* 0x000fd80003800200 */
[----:B------:R-:W-:Y:S05]  /*01d0*/  @P0 BRA `(.L_x_210) ;  /* 0x0000000400b80947 */ /* 0x000fea0003800000 */
[----:B0-----:R-:W-:Y:S01]  /*01e0*/  LOP3.LUT R3, RZ, R7, RZ, 0x33, !PT ;  /* 0x00000007ff037212 */ /* 0x001fe200078e33ff */
[----:B------:R-:W-:Y:S03]  /*01f0*/  BSSY.RECONVERGENT B2, `(.L_x_211) ;  /* 0x0000033000027945 */ /* 0x000fe60003800200 */
[----:B------:R-:W-:-:S04]  /*0200*/  IADD3 R3, PT, PT, R3, R4, RZ ;  /* 0x0000000403037210 */ /* 0x000fc80007ffe0ff */
        /* <DEDUP_REMOVED lines=9> */
[----:B------:R-:W-:-:S04]  /*02a0*/  IADD3 R2, P0, PT, R2, 0x4000, RZ ;  /* 0x0000400002027810 */ /* 0x000fc80007f1e0ff */
[----:B------:R-:W-:-:S09]  /*02b0*/  IADD3.X R3, PT, PT, RZ, R3, RZ, P0, !PT ;  /* 0x00000003ff037210 */ /* 0x000fd200007fe4ff */
.L_x_213:
        /* <DEDUP_REMOVED lines=19> */
[----:B0-----:R-:W-:-:S04]  /*03f0*/  IADD3 R2, P2, PT, R2, 0x8000, RZ ;  /* 0x0000800002027810 */ /* 0x001fc80007f5e0ff */
[----:B------:R-:W-:Y:S01]  /*0400*/  IADD3.X R3, PT, PT, RZ, R3, RZ, P2, !PT ;  /* 0x00000003ff037210 */ /* 0x000fe200017fe4ff */
        /* <DEDUP_REMOVED lines=17> */
.L_x_212:
[----:B------:R-:W-:Y:S05]  /*0520*/  BSYNC.RECONVERGENT B2 ;  /* 0x0000000000027941 */ /* 0x000fea0003800200 */
.L_x_211:
[----:B------:R-:W-:Y:S05]  /*0530*/  @!P1 BRA `(.L_x_210) ;  /* 0x0000000000e09947 */ /* 0x000fea0003800000 */
[----:B------:R-:W-:Y:S01]  /*0540*/  ISETP.GE.U32.AND P0, PT, R22, 0x8, PT ;  /* 0x000000081600780c */ /* 0x000fe20003f06070 */
[----:B------:R-:W-:Y:S01]  /*0550*/  BSSY.RECONVERGENT B2, `(.L_x_214) ;  /* 0x0000017000027945 */ /* 0x000fe20003800200 */
[----:B------:R-:W-:-:S04]  /*0560*/  LOP3.LUT R10, R6, 0x7, RZ, 0xc0, !PT ;  /* 0x00000007060a7812 */ /* 0x000fc800078ec0ff */
[----:B------:R-:W-:-:S07]  /*0570*/  ISETP.NE.AND P1, PT, R10, RZ, PT ;  /* 0x000000ff0a00720c */ /* 0x000fce0003f25270 */
[----:B------:R-:W-:Y:S06]  /*0580*/  @!P0 BRA `(.L_x_215) ;  /* 0x00000000004c8947 */ /* 0x000fec0003800000 */
[----:B------:R-:W0:Y:S02]  /*0590*/  LDC.64 R2, c[0x0][0x380] ;  /* 0x0000e000ff027b82 */ /* 0x000e240000000a00 */
[----:B0-----:R-:W-:-:S05]  /*05a0*/  IMAD.WIDE.U32 R2, R7, 0x4, R2 ;  /* 0x0000000407027825 */ /* 0x001fca00078e0002 */
        /* <DEDUP_REMOVED lines=17> */
.L_x_215:
[----:B------:R-:W-:Y:S05]  /*06c0*/  BSYNC.RECONVERGENT B2 ;  /* 0x0000000000027941 */ /* 0x000fea0003800200 */
.L_x_214:
        /* <DEDUP_REMOVED lines=17> */
.L_x_217:
[----:B------:R-:W-:Y:S05]  /*07e0*/  BSYNC.RECONVERGENT B2 ;  /* 0x0000000000027941 */ /* 0x000fea0003800200 */
.L_x_216:
[----:B------:R-:W-:Y:S05]  /*07f0*/  @!P1 BRA `(.L_x_210) ;  /* 0x0000000000309947 */ /* 0x000fea0003800000 */
[----:B------:R-:W0:Y:S01]  /*0800*/  LDC.64 R2, c[0x0][0x380] ;  /* 0x0000e000ff027b82 */ /* 0x000e220000000a00 */
[----:B------:R-:W-:Y:S01]  /*0810*/  IADD3 R6, PT, PT, -R6, RZ, RZ ;  /* 0x000000ff06067210 */ /* 0x000fe20007ffe1ff */
[----:B0-----:R-:W-:-:S05]  /*0820*/  IMAD.WIDE.U32 R2, R7, 0x4, R2 ;  /* 0x0000000407027825 */ /* 0x001fca00078e0002 */
[----:B------:R-:W-:-:S07]  /*0830*/  MOV R7, R3 ;  /* 0x0000000300077202 */ /* 0x000fce0000000f00 */
.L_x_218:
[----:B------:R-:W-:-:S06]  /*0840*/  MOV R3, R7 ;  /* 0x0000000700037202 */ /* 0x000fcc0000000f00 */
[----:B------:R0:W2:Y:S01]  /*0850*/  LDG.E R3, desc[UR6][R2.64] ;  /* 0x0000000602037981 */ /* 0x0000a2000c1e1900 */
[----:B------:R-:W-:-:S04]  /*0860*/  IADD3 R6, PT, PT, R6, 0x1, RZ ;  /* 0x0000000106067810 */ /* 0x000fc80007ffe0ff */
[----:B------:R-:W-:Y:S02]  /*0870*/  ISETP.NE.AND P0, PT, R6, RZ, PT ;  /* 0x000000ff0600720c */ /* 0x000fe40003f05270 */
[----:B0-----:R-:W-:-:S04]  /*0880*/  IADD3 R2, P1, PT, R2, 0x800, RZ ;  /* 0x0000080002027810 */ /* 0x001fc80007f3e0ff */
[----:B------:R-:W-:Y:S01]  /*0890*/  IADD3.X R7, PT, PT, RZ, R7, RZ, P1, !PT ;  /* 0x00000007ff077210 */ /* 0x000fe20000ffe4ff */
[----:B--2--5:R-:W-:-:S06]  /*08a0*/  FADD R0, R3, R0 ;  /* 0x0000000003007221 */ /* 0x024fcc0000000000 */
[----:B------:R-:W-:Y:S05]  /*08b0*/  @P0 BRA `(.L_x_218) ;  /* 0xfffffffc00e00947 */ /* 0x000fea000383ffff */
.L_x_210:
[----:B------:R-:W-:Y:S05]  /*08c0*/  BSYNC.RECONVERGENT B1 ;  /* 0x0000000000017941 */ /* 0x000fea0003800200 */
.L_x_209:
[----:B------:R-:W-:Y:S02]  /*08d0*/  ISETP.GE.U32.AND P0, PT, R4, 0x200, PT ;  /* 0x000002000400780c */ /* 0x000fe40003f06070 */
        /* <DEDUP_REMOVED lines=36> */
[----:B------:R-:W3:Y:S04]  /*0b20*/  LDS.128 R8, [UR4+0x30] ;  /* 0x00003004ff087984 */ /* 0x000ee80008000c00 */
[----:B------:R-:W4:Y:S01]  /*0b30*/  LDS.128 R16, [UR4+0x40] ;  /* 0x00004004ff107984 */ /* 0x000f220008000c00 */
[----:B0-----:R-:W-:-:S04]  /*0b40*/  FADD R5, R0, R5 ;  /* 0x0000000500057221 */ /* 0x001fc80000000000 */
        /* <DEDUP_REMOVED lines=9> */
[----:B------:R-:W-:-:S04]  /*0be0*/  FADD R11, R10, R11 ;  /* 0x0000000b0a0b7221 */ /* 0x000fc80000000000 */
[----:B----4-:R-:W-:-:S04]  /*0bf0*/  FADD R16, R11, R16 ;  /* 0x000000100b107221 */ /* 0x010fc80000000000 */
[----:B------:R-:W-:-:S04]  /*0c00*/  FADD R17, R16, R17 ;  /* 0x0000001110117221 */ /* 0x000fc80000000000 */
[----:B------:R-:W-:-:S04]  /*0c10*/  FADD R18, R17, R18 ;  /* 0x0000001211127221 */ /* 0x000fc80000000000 */
[----:B------:R-:W-:Y:S01]  /*0c20*/  FADD R0, R18, R19 ;  /* 0x0000001312007221 */ /* 0x000fe20000000000 */
[----:B------:R-:W-:Y:S06]  /*0c30*/  BRA `(.L_x_220) ;  /* 0x0000001400d87947 */ /* 0x000fec0003800000 */
.L_x_219:
[----:B------:R-:W1:Y:S01]  /*0c40*/  S2R R6, SR_LANEID ;  /* 0x0000000000067919 */ /* 0x000e620000000000 */
[----:B------:R-:W-:-:S04]  /*0c50*/  LOP3.LUT R0, R5, 0x3e0, RZ, 0xc0, !PT ;  /* 0x000003e005007812 */ /* 0x000fc800078ec0ff */
[----:B0-----:R-:W-:Y:S02]  /*0c60*/  IADD3 R3, PT, PT, R0, 0x20, RZ ;  /* 0x0000002000037810 */ /* 0x001fe40007ffe0ff */
[----:B------:R-:W-:Y:S02]  /*0c70*/  LOP3.LUT R7, RZ, R0, RZ, 0x33, !PT ;  /* 0x00000000ff077212 */ /* 0x000fe400078e33ff */
[-C--:B------:R-:W-:Y:S02]  /*0c80*/  ISETP.GT.U32.AND P0, PT, R3, R4.reuse, PT ;  /* 0x000000040300720c */ /* 0x080fe40003f04070 */
        /* <DEDUP_REMOVED lines=40> */
[----:B------:R-:W0:Y:S04]  /*0f10*/  LDS.128 R20, [UR4+0x10] ;  /* 0x00001004ff147984 */ /* 0x000e280008000c00 */
        /* <DEDUP_REMOVED lines=30> */
.L_x_206:
[----:B------:R-:W0:Y:S01]  /*1100*/  S2R R0, SR_TID.X ;  /* 0x0000000000007919 */ /* 0x000e220000002100 */
[----:B------:R-:W1:Y:S02]  /*1110*/  LDCU.64 UR4, c[0x0][0x380] ;  /* 0x00007000ff0477ac */ /* 0x000e640008000a00 */
[----:B-1----:R-:W-:Y:S02]  /*1120*/  MOV R12, UR4 ;  /* 0x00000004000c7c02 */ /* 0x002fe40008000f00 */
[----:B------:R-:W-:-:S03]  /*1130*/  MOV R13, UR5 ;  /* 0x00000005000d7c02 */ /* 0x000fc60008000f00 */
        /* <DEDUP_REMOVED lines=17> */
[----:B------:R-:W-:Y:S01]  /*1250*/  UMOV UR4, 0x2000 ;  /* 0x0000200000047882 */ /* 0x000fe20000000000 */
[----:B--2---:R-:W-:Y:S01]  /*1260*/  FADD R20, R20, R21 ;  /* 0x0000001514147221 */ /* 0x004fe20000000000 */
[----:B------:R-:W-:-:S04]  /*1270*/  IADD3 R21, PT, PT, R4, -0x2000, RZ ;  /* 0xffffe00004157810 */ /* 0x000fc80007ffe0ff */
[----:B------:R-:W-:Y:S01]  /*1280*/  ISETP.GE.U32.AND P0, PT, R21, 0x2000, PT ;  /* 0x000020001500780c */ /* 0x000fe20003f06070 */
[----:B---3--:R-:W-:Y:S01]  /*1290*/  FADD R6, R6, R7 ;  /* 0x0000000706067221 */ /* 0x008fe20000000000 */
[----:B----4-:R-:W-:-:S04]  /*12a0*/  FADD R9, R8, R9 ;  /* 0x0000000908097221 */ /* 0x010fc80000000000 */
[----:B------:R-:W-:Y:S01]  /*12b0*/  FADD R6, R6, R9 ;  /* 0x0000000906067221 */ /* 0x000fe20000000000 */
[----:B-----5:R-:W-:Y:S01]  /*12c0*/  FADD R10, R10, R11 ;  /* 0x0000000b0a0a7221 */ /* 0x020fe20000000000 */
[----:B------:R-:W-:-:S04]  /*12d0*/  FADD R15, R14, R15 ;  /* 0x0000000f0e0f7221 */ /* 0x000fc80000000000 */
[----:B------:R-:W-:Y:S01]  /*12e0*/  FADD R15, R10, R15 ;  /* 0x0000000f0a0f7221 */ /* 0x000fe20000000000 */
[----:B------:R-:W-:Y:S01]  /*12f0*/  FADD R16, R16, R17 ;  /* 0x0000001110107221 */ /* 0x000fe20000000000 */
[----:B------:R-:W-:-:S04]  /*1300*/  FADD R19, R18, R19 ;  /* 0x0000001312137221 */ /* 0x000fc80000000000 */
[----:B------:R-:W-:Y:S01]  /*1310*/  FADD R16, R16, R19 ;  /* 0x0000001310107221 */ /* 0x000fe20000000000 */
[----:B------:R-:W-:-:S04]  /*1320*/  FADD R5, R5, R22 ;  /* 0x0000001605057221 */ /* 0x000fc80000000000 */
[----:B------:R-:W-:Y:S01]  /*1330*/  FADD R5, R20, R5 ;  /* 0x0000000514057221 */ /* 0x000fe20000000000 */
[----:B------:R-:W-:-:S03]  /*1340*/  FADD R6, R6, R15 ;  /* 0x0000000f06067221 */ /* 0x000fc60000000000 */
[----:B------:R-:W-:-:S04]  /*1350*/  FADD R5, R16, R5 ;  /* 0x0000000510057221 */ /* 0x000fc80000000000 */
[----:B------:R-:W-:Y:S01]  /*1360*/  FADD R5, R6, R5 ;  /* 0x0000000506057221 */ /* 0x000fe20000000000 */
[----:B------:R-:W-:Y:S06]  /*1370*/  @!P0 BRA `(.L_x_221) ;  /* 0x0000000000ac8947 */ /* 0x000fec0003800000 */
[----:B------:R-:W0:Y:S01]  /*1380*/  LDC R4, c[0x0][0x390] ;  /* 0x0000e400ff047b82 */ /* 0x000e220000000800 */
[----:B------:R-:W-:-:S07]  /*1390*/  UMOV UR4, 0x2000 ;  /* 0x0000200000047882 */ /* 0x000fce0000000000 */
[----:B------:R-:W1:Y:S02]  /*13a0*/  LDC.64 R12, c[0x0][0x380] ;  /* 0x0000e000ff0c7b82 */ /* 0x000e640000000a00 */
.L_x_223:
[----:B------:R-:W-:-:S05]  /*13b0*/  IADD3 R3, PT, PT, R0, UR4, RZ ;  /* 0x0000000400037c10 */ /* 0x000fca000fffe0ff */
        /* <DEDUP_REMOVED lines=17> */
[----:B0-----:R-:W-:-:S04]  /*14d0*/  IADD3 R2, PT, PT, R4, -UR4, RZ ;  /* 0x8000000404027c10 */ /* 0x001fc8000fffe0ff */
        /* <DEDUP_REMOVED lines=18> */
[----:B------:R-:W-:-:S06]  /*1600*/  UIADD3 UR4, UPT, UPT, UR4, 0x2000, URZ ;  /* 0x0000200004047890 */ /* 0x000fcc000fffe0ff */
[----:B------:R-:W-:-:S13]  /*1610*/  ISETP.LT.U32.AND P0, PT, R21, UR4, PT ;  /* 0x0000000415007c0c */ /* 0x000fda000bf01070 */
[----:B------:R-:W-:Y:S05]  /*1620*/  @!P0 BRA `(.L_x_223) ;  /* 0xfffffffc00608947 */ /* 0x000fea000383ffff */
.L_x_221:
[----:B------:R-:W-:Y:S01]  /*1630*/  IADD3 R3, PT, PT, R4, -UR4, RZ ;  /* 0x8000000404037c10 */ /* 0x000fe2000fffe0ff */
[----:B------:R-:W-:Y:S03]  /*1640*/  BSSY.RECONVERGENT B1, `(.L_x_222) ;  /* 0x00000a3000017945 */ /* 0x000fe60003800200 */
[----:B------:R-:W-:-:S04]  /*1650*/  ISETP.GE.AND P0, PT, R0, R3, PT ;  /* 0x000000030000720c */ /* 0x000fc80003f06270 */
[----:B------:R-:W-:-:S13]  /*1660*/  ISETP.LE.U32.OR P0, PT, R4, UR4, P0 ;  /* 0x0000000404007c0c */ /* 0x000fda0008703470 */
[----:B------:R-:W-:Y:S05]  /*1670*/  @P0 BRA `(.L_x_224) ;  /* 0x00000008007c0947 */ /* 0x000fea0003800000 */
[-C--:B------:R-:W-:Y:S01]  /*1680*/  LOP3.LUT R3, RZ, R0.reuse, RZ, 0x33, !PT ;  /* 0x00000000ff037212 */ /* 0x080fe200078e33ff */
[----:B------:R-:W-:Y:S01]  /*1690*/  BSSY.RECONVERGENT B2, `(.L_x_225) ;  /* 0x0000052000027945 */ /* 0x000fe20003800200 */
[----:B------:R-:W-:Y:S02]  /*16a0*/  MOV R6, R0 ;  /* 0x0000000000067202 */ /* 0x000fe40000000f00 */
[----:B------:R-:W-:-:S04]  /*16b0*/  IADD3 R3, PT, PT, R4, -UR4, R3 ;  /* 0x8000000404037c10 */ /* 0x000fc8000fffe003 */
[C---:B------:R-:W-:Y:S02]  /*16c0*/  ISETP.GE.U32.AND P0, PT, R3.reuse, 0x1e00, PT ;  /* 0x00001e000300780c */ /* 0x040fe40003f06070 */
[----:B------:R-:W-:-:S04]  /*16d0*/  LEA.HI R3, R3, 0x1, RZ, 0x17 ;  /* 0x0000000103037811 */ /* 0x000fc800078fb8ff */
[----:B------:R-:W-:-:S07]  /*16e0*/  LOP3.LUT R4, R3, 0xf, RZ, 0xc0, !PT ;  /* 0x0000000f03047812 */ /* 0x000fce00078ec0ff */
[----:B------:R-:W-:Y:S05]  /*16f0*/  @!P0 BRA `(.L_x_226) ;  /* 0x00000004002c8947 */ /* 0x000fea0003800000 */
[----:B------:R-:W-:Y:S01]  /*1700*/  LOP3.LUT R7, R3, 0xfffff0, RZ, 0xc0, !PT ;  /* 0x00fffff003077812 */ /* 0x000fe200078ec0ff */
[----:B------:R-:W-:Y:S01]  /*1710*/  BSSY.RECONVERGENT B3, `(.L_x_227) ;  /* 0x0000048000037945 */ /* 0x000fe20003800200 */
[C---:B------:R-:W-:Y:S02]  /*1720*/  LOP3.LUT R6, R0.reuse, 0x1000, RZ, 0xfc, !PT ;  /* 0x0000100000067812 */ /* 0x040fe400078efcff */
[----:B------:R-:W-:Y:S02]  /*1730*/  IADD3 R2, PT, PT, R0, UR4, RZ ;  /* 0x0000000400027c10 */ /* 0x000fe4000fffe0ff */
[----:B------:R-:W-:-:S07]  /*1740*/  IADD3 R7, PT, PT, -R7, RZ, RZ ;  /* 0x000000ff07077210 */ /* 0x000fce0007ffe1ff */
.L_x_228:
[C---:B------:R-:W-:Y:S01]  /*1750*/  IADD3 R19, PT, PT, R2.reuse, 0x200, RZ ;  /* 0x0000020002137810 */ /* 0x040fe20007ffe0ff */
[C---:B------:R-:W-:Y:S01]  /*1760*/  IMAD.WIDE.U32 R14, R2.reuse, 0x4, R12 ;  /* 0x00000004020e7825 */ /* 0x040fe200078e000c */
[----:B------:R-:W-:-:S03]  /*1770*/  IADD3 R11, PT, PT, R2, 0x400, RZ ;  /* 0x00000400020b7810 */ /* 0x000fc60007ffe0ff */
[--C-:B------:R-:W-:Y:S01]  /*1780*/  IMAD.WIDE.U32 R18, R19, 0x4, R12.reuse ;  /* 0x0000000413127825 */ /* 0x100fe200078e000c */
[----:B------:R0:W2:Y:S01]  /*1790*/  LDG.E R8, desc[UR6][R14.64] ;  /* 0x000000060e087981 */ /* 0x0000a2000c1e1900 */
[C---:B------:R-:W-:Y:S02]  /*17a0*/  IADD3 R21, PT, PT, R2.reuse, 0x600, RZ ;  /* 0x0000060002157810 */ /* 0x040fe40007ffe0ff */
[--C-:B------:R-:W-:Y:S01]  /*17b0*/  IMAD.WIDE.U32 R10, R11, 0x4, R12.reuse ;  /* 0x000000040b0a7825 */ /* 0x100fe200078e000c */
[----:B------:R1:W3:Y:S01]  /*17c0*/  LDG.E R9, desc[UR6][R18.64] ;  /* 0x0000000612097981 */ /* 0x0002e2000c1e1900 */
[C---:B------:R-:W-:Y:S02]  /*17d0*/  IADD3 R17, PT, PT, R2.reuse, 0x800, RZ ;  /* 0x0000080002117810 */ /* 0x040fe40007ffe0ff */
[--C-:B------:R-:W-:Y:S02]  /*17e0*/  IMAD.WIDE.U32 R20, R21, 0x4, R12.reuse ;  /* 0x0000000415147825 */ /* 0x100fe400078e000c */
[----:B------:R4:W5:Y:S01]  /*17f0*/  LDG.E R10, desc[UR6][R10.64] ;  /* 0x000000060a0a7981 */ /* 0x000962000c1e1900 */
[----:B------:R-:W-:Y:S01]  /*1800*/  IADD3 R29, PT, PT, R2, 0xa00, RZ ;  /* 0x00000a00021d7810 */ /* 0x000fe20007ffe0ff */
[----:B------:R-:W-:-:S02]  /*1810*/  IMAD.WIDE.U32 R16, R17, 0x4, R12 ;  /* 0x0000000411107825 */ /* 0x000fc400078e000c */
[----:B------:R4:W5:Y:S01]  /*1820*/  LDG.E R27, desc[UR6][R20.64] ;  /* 0x00000006141b7981 */ /* 0x000962000c1e1900 */
[C---:B------:R-:W-:Y:S01]  /*1830*/  IADD3 R23, PT, PT, R2.reuse, 0xc00, RZ ;  /* 0x00000c0002177810 */ /* 0x040fe20007ffe0ff */
[--C-:B------:R-:W-:Y:S02]  /*1840*/  IMAD.WIDE.U32 R28, R29, 0x4, R12.reuse ;  /* 0x000000041d1c7825 */ /* 0x100fe400078e000c */
[----:B------:R-:W5:Y:S01]  /*1850*/  LDG.E R26, desc[UR6][R16.64] ;  /* 0x00000006101a7981 */ /* 0x000f62000c1e1900 */
[C---:B------:R-:W-:Y:S01]  /*1860*/  IADD3 R22, PT, PT, R2.reuse, 0xe00, RZ ;  /* 0x00000e0002167810 */ /* 0x040fe20007ffe0ff */
[--C-:B0-----:R-:W-:Y:S02]  /*1870*/  IMAD.WIDE.U32 R14, R23, 0x4, R12.reuse ;  /* 0x00000004170e7825 */ /* 0x101fe400078e000c */
[----:B------:R0:W5:Y:S01]  /*1880*/  LDG.E R25, desc[UR6][R28.64] ;  /* 0x000000061c197981 */ /* 0x000162000c1e1900 */
[----:B------:R-:W-:Y:S01]  /*1890*/  IADD3 R23, PT, PT, R2, 0x1000, RZ ;  /* 0x0000100002177810 */ /* 0x000fe20007ffe0ff */
[----:B-1----:R-:W-:-:S02]  /*18a0*/  IMAD.WIDE.U32 R18, R22, 0x4, R12 ;  /* 0x0000000416127825 */ /* 0x002fc400078e000c */
[----:B------:R1:W5:Y:S01]  /*18b0*/  LDG.E R24, desc[UR6][R14.64] ;  /* 0x000000060e187981 */ /* 0x000362000c1e1900 */
[C---:B----4-:R-:W-:Y:S01]  /*18c0*/  IADD3 R11, PT, PT, R2.reuse, 0x1200, RZ ;  /* 0x00001200020b7810 */ /* 0x050fe20007ffe0ff */
[--C-:B------:R-:W-:Y:S02]  /*18d0*/  IMAD.WIDE.U32 R20, R23, 0x4, R12.reuse ;  /* 0x0000000417147825 */ /* 0x100fe400078e000c */
[----:B------:R4:W5:Y:S01]  /*18e0*/  LDG.E R23, desc[UR6][R18.64] ;  /* 0x0000000612177981 */ /* 0x000962000c1e1900 */
[C---:B0-----:R-:W-:Y:S01]  /*18f0*/  IADD3 R29, PT, PT, R2.reuse, 0x1400, RZ ;  /* 0x00001400021d7810 */ /* 0x041fe20007ffe0ff */
[--C-:B------:R-:W-:Y:S02]  /*1900*/  IMAD.WIDE.U32 R16, R11, 0x4, R12.reuse ;  /* 0x000000040b107825 */ /* 0x100fe400078e000c */
[----:B------:R-:W5:Y:S01]  /*1910*/  LDG.E R22, desc[UR6][R20.64] ;  /* 0x0000000614167981 */ /* 0x000f62000c1e1900 */
[----:B-1----:R-:W-:Y:S01]  /*1920*/  IADD3 R15, PT, PT, R2, 0x1600, RZ ;  /* 0x00001600020f7810 */ /* 0x002fe20007ffe0ff */
[----:B------:R-:W-:-:S02]  /*1930*/  IMAD.WIDE.U32 R28, R29, 0x4, R12 ;  /* 0x000000041d1c7825 */ /* 0x000fc400078e000c */
[----:B------:R0:W5:Y:S01]  /*1940*/  LDG.E R11, desc[UR6][R16.64] ;  /* 0x00000006100b7981 */ /* 0x000162000c1e1900 */
[C---:B----4-:R-:W-:Y:S01]  /*1950*/  IADD3 R19, PT, PT, R2.reuse, 0x1800, RZ ;  /* 0x0000180002137810 */ /* 0x050fe20007ffe0ff */
[--C-:B------:R-:W-:Y:S02]  /*1960*/  IMAD.WIDE.U32 R14, R15, 0x4, R12.reuse ;  /* 0x000000040f0e7825 */ /* 0x100fe400078e000c */
[----:B------:R-:W4:Y:S02]  /*1970*/  LDG.E R28, desc[UR6][R28.64] ;  /* 0x000000061c1c7981 */ /* 0x000f24000c1e1900 */
[----:B------:R-:W-:Y:S01]  /*1980*/  IMAD.WIDE.U32 R18, R19, 0x4, R12 ;  /* 0x0000000413127825 */ /* 0x000fe200078e000c */
[C---:B0-----:R-:W-:Y:S02]  /*1990*/  IADD3 R17, PT, PT, R2.reuse, 0x1a00, RZ ;  /* 0x00001a0002117810 */ /* 0x041fe40007ffe0ff */
[----:B------:R-:W-:-:S03]  /*19a0*/  IADD3 R21, PT, PT, R2, 0x1c00, RZ ;  /* 0x00001c0002157810 */ /* 0x000fc60007ffe0ff */
[----:B------:R-:W4:Y:S04]  /*19b0*/  LDG.E R18, desc[UR6][R18.64] ;  /* 0x0000000612127981 */ /* 0x000f28000c1e1900 */
[----:B------:R0:W4:Y:S01]  /*19c0*/  LDG.E R29, desc[UR6][R14.64] ;  /* 0x000000060e1d7981 */ /* 0x000122000c1e1900 */
[----:B------:R-:W-:Y:S01]  /*19d0*/  IADD3 R20, PT, PT, R2, 0x1e00, RZ ;  /* 0x00001e0002147810 */ /* 0x000fe20007ffe0ff */
[----:B0-----:R-:W-:-:S04]  /*19e0*/  IMAD.WIDE.U32 R14, R17, 0x4, R12 ;  /* 0x00000004110e7825 */ /* 0x001fc800078e000c */
[--C-:B------:R-:W-:Y:S02]  /*19f0*/  IMAD.WIDE.U32 R16, R21, 0x4, R12.reuse ;  /* 0x0000000415107825 */ /* 0x100fe400078e000c */
[----:B------:R-:W4:Y:S02]  /*1a00*/  LDG.E R14, desc[UR6][R14.64] ;  /* 0x000000060e0e7981 */ /* 0x000f24000c1e1900 */
[----:B------:R-:W-:Y:S02]  /*1a10*/  IMAD.WIDE.U32 R20, R20, 0x4, R12 ;  /* 0x0000000414147825 */ /* 0x000fe400078e000c */
[----:B------:R-:W4:Y:S04]  /*1a20*/  LDG.E R16, desc[UR6][R16.64] ;  /* 0x0000000610107981 */ /* 0x000f28000c1e1900 */
[----:B------:R-:W4:Y:S01]  /*1a30*/  LDG.E R20, desc[UR6][R20.64] ;  /* 0x0000000614147981 */ /* 0x000f22000c1e1900 */
[----:B------:R-:W-:-:S04]  /*1a40*/  IADD3 R7, PT, PT, R7, 0x10, RZ ;  /* 0x0000001007077810 */ /* 0x000fc80007ffe0ff */
[----:B------:R-:W-:Y:S02]  /*1a50*/  ISETP.NE.AND P0, PT, R7, RZ, PT ;  /* 0x000000ff0700720c */ /* 0x000fe40003f05270 */
[----:B------:R-:W-:Y:S02]  /*1a60*/  IADD3 R6, PT, PT, R6, 0x2000, RZ ;  /* 0x0000200006067810 */ /* 0x000fe40007ffe0ff */
[----:B------:R-:W-:Y:S01]  /*1a70*/  IADD3 R2, PT, PT, R2, 0x2000, RZ ;  /* 0x0000200002027810 */ /* 0x000fe20007ffe0ff */
[----:B--2---:R-:W-:-:S04]  /*1a80*/  FADD R8, R8, R5 ;  /* 0x0000000508087221 */ /* 0x004fc80000000000 */
[----:B---3--:R-:W-:-:S04]  /*1a90*/  FADD R9, R8, R9 ;  /* 0x0000000908097221 */ /* 0x008fc80000000000 */
        /* <DEDUP_REMOVED lines=8> */
[----:B----4-:R-:W-:-:S04]  /*1b20*/  FADD R28, R11, R28 ;  /* 0x0000001c0b1c7221 */ /* 0x010fc80000000000 */
[----:B------:R-:W-:-:S04]  /*1b30*/  FADD R29, R28, R29 ;  /* 0x0000001d1c1d7221 */ /* 0x000fc80000000000 */
[----:B------:R-:W-:-:S04]  /*1b40*/  FADD R29, R29, R18 ;  /* 0x000000121d1d7221 */ /* 0x000fc80000000000 */
[----:B------:R-:W-:-:S04]  /*1b50*/  FADD R29, R29, R14 ;  /* 0x0000000e1d1d7221 */ /* 0x000fc80000000000 */
[----:B------:R-:W-:-:S04]  /*1b60*/  FADD R29, R29, R16 ;  /* 0x000000101d1d7221 */ /* 0x000fc80000000000 */
[----:B------:R-:W-:Y:S01]  /*1b70*/  FADD R5, R29, R20 ;  /* 0x000000141d057221 */ /* 0x000fe20000000000 */
[----:B------:R-:W-:Y:S06]  /*1b80*/  @P0 BRA `(.L_x_228) ;  /* 0xfffffff800f00947 */ /* 0x000fec000383ffff */
[----:B------:R-:W-:Y:S05]  /*1b90*/  BSYNC.RECONVERGENT B3 ;  /* 0x0000000000037941 */ /* 0x000fea0003800200 */
.L_x_227:
[----:B------:R-:W-:-:S07]  /*1ba0*/  IADD3 R6, PT, PT, R6, -0x1000, RZ ;  /* 0xfffff00006067810 */ /* 0x000fce0007ffe0ff */
.L_x_226:
[----:B------:R-:W-:Y:S05]  /*1bb0*/  BSYNC.RECONVERGENT B2 ;  /* 0x0000000000027941 */ /* 0x000fea0003800200 */
.L_x_225:
[----:B------:R-:W-:-:S13]  /*1bc0*/  ISETP.NE.AND P0, PT, R4, RZ, PT ;  /* 0x000000ff0400720c */ /* 0x000fda0003f05270 */
[----:B------:R-:W-:Y:S05]  /*1bd0*/  @!P0 BRA `(.L_x_224) ;  /* 0x0000000400248947 */ /* 0x000fea0003800000 */
[----:B------:R-:W-:Y:S01]  /*1be0*/  ISETP.GE.U32.AND P0, PT, R4, 0x8, PT ;  /* 0x000000080400780c */ /* 0x000fe20003f06070 */
[----:B------:R-:W-:Y:S01]  /*1bf0*/  BSSY.RECONVERGENT B2, `(.L_x_229) ;  /* 0x0000025000027945 */ /* 0x000fe20003800200 */
[----:B------:R-:W-:-:S04]  /*1c00*/  LOP3.LUT R22, R3, 0x7, RZ, 0xc0, !PT ;  /* 0x0000000703167812 */ /* 0x000fc800078ec0ff */
[----:B------:R-:W-:-:S07]  /*1c10*/  ISETP.NE.AND P1, PT, R22, RZ, PT ;  /* 0x000000ff1600720c */ /* 0x000fce0003f25270 */
[----:B------:R-:W-:Y:S06]  /*1c20*/  @!P0 BRA `(.L_x_230) ;  /* 0x0000000000848947 */ /* 0x000fec0003800000 */
[----:B------:R-:W-:-:S04]  /*1c30*/  IADD3 R7, PT, PT, R6, UR4, RZ ;  /* 0x0000000406077c10 */ /* 0x000fc8000fffe0ff */
        /* <DEDUP_REMOVED lines=32> */
.L_x_230:
[----:B------:R-:W-:Y:S05]  /*1e40*/  BSYNC.RECONVERGENT B2 ;  /* 0x0000000000027941 */ /* 0x000fea0003800200 */
.L_x_229:
        /* <DEDUP_REMOVED lines=23> */
.L_x_232:
[----:B------:R-:W-:Y:S05]  /*1fc0*/  BSYNC.RECONVERGENT B2 ;  /* 0x0000000000027941 */ /* 0x000fea0003800200 */
.L_x_231:
[----:B------:R-:W-:Y:S05]  /*1fd0*/  @!P1 BRA `(.L_x_224) ;  /* 0x0000000000249947 */ /* 0x000fea0003800000 */
[----:B------:R-:W-:Y:S02]  /*1fe0*/  IADD3 R7, PT, PT, R6, UR4, RZ ;  /* 0x0000000406077c10 */ /* 0x000fe4000fffe0ff */
[----:B------:R-:W-:-:S07]  /*1ff0*/  IADD3 R4, PT, PT, -R4, RZ, RZ ;  /* 0x000000ff04047210 */ /* 0x000fce0007ffe1ff */
.L_x_233:
[----:B------:R-:W-:-:S06]  /*2000*/  IMAD.WIDE.U32 R2, R7, 0x4, R12 ;  /* 0x0000000407027825 */ /* 0x000fcc00078e000c */
[----:B------:R-:W2:Y:S01]  /*2010*/  LDG.E R2, desc[UR6][R2.64] ;  /* 0x0000000602027981 */ /* 0x000ea2000c1e1900 */
[----:B------:R-:W-:Y:S02]  /*2020*/  IADD3 R4, PT, PT, R4, 0x1, RZ ;  /* 0x0000000104047810 */ /* 0x000fe40007ffe0ff */
[----:B------:R-:W-:Y:S02]  /*2030*/  IADD3 R7, PT, PT, R7, 0x200, RZ ;  /* 0x0000020007077810 */ /* 0x000fe40007ffe0ff */
[----:B------:R-:W-:Y:S01]  /*2040*/  ISETP.NE.AND P0, PT, R4, RZ, PT ;  /* 0x000000ff0400720c */ /* 0x000fe20003f05270 */
[----:B--2---:R-:W-:-:S12]  /*2050*/  FADD R5, R2, R5 ;  /* 0x0000000502057221 */ /* 0x004fd80000000000 */
[----:B------:R-:W-:Y:S05]  /*2060*/  @P0 BRA `(.L_x_233) ;  /* 0xfffffffc00e40947 */ /* 0x000fea000383ffff */
.L_x_224:
[----:B------:R-:W-:Y:S05]  /*2070*/  BSYNC.RECONVERGENT B1 ;  /* 0x0000000000017941 */ /* 0x000fea0003800200 */
.L_x_222:
        /* <DEDUP_REMOVED lines=33> */
[----:B------:R-:W3:Y:S04]  /*2290*/  LDS.128 R8, [UR4+0x30] ;  /* 0x00003004ff087984 */ /* 0x000ee80008000c00 */
[----:B------:R-:W4:Y:S01]  /*22a0*/  LDS.128 R16, [UR4+0x40] ;  /* 0x00004004ff107984 */ /* 0x000f220008000c00 */
[----:B0-----:R-:W-:-:S04]  /*22b0*/  FADD R5, R0, R5 ;  /* 0x0000000500057221 */ /* 0x001fc80000000000 */
        /* <DEDUP_REMOVED lines=13> */
[----:B------:R-:W-:-:S07]  /*2390*/  FADD R0, R18, R19 ;  /* 0x0000001312007221 */ /* 0x000fce0000000000 */
.L_x_220:
[----:B------:R-:W-:Y:S05]  /*23a0*/  BSYNC.RECONVERGENT B0 ;  /* 0x0000000000007941 */ /* 0x000fea0003800200 */
.L_x_205:
[----:B------:R-:W-:Y:S05]  /*23b0*/  @P0 EXIT ;  /* 0x000000000000094d */ /* 0x000fea0003800000 */
[----:B012---:R-:W0:Y:S01]  /*23c0*/  LDC.64 R2, c[0x0][0x388] ;  /* 0x0000e200ff027b82 */ /* 0x007e220000000a00 */
[----:B------:R-:W1:Y:S02]  /*23d0*/  LDCU UR4, c[0x0][0x398] ;  /* 0x00007300ff0477ac */ /* 0x000e640008000800 */
[----:B-1----:R-:W-:-:S05]  /*23e0*/  FADD R5, R0, UR4 ;  /* 0x0000000400057e21 */ /* 0x002fca0008000000 */
[----:B0-----:R-:W-:Y:S01]  /*23f0*/  STG.E desc[UR6][R2.64], R5 ;  /* 0x0000000502007986 */ /* 0x001fe2000c101906 */
[----:B------:R-:W-:Y:S05]  /*2400*/  EXIT ;  /* 0x000000000000794d */ /* 0x000fea0003800000 */
.L_x_234:
        /* <DEDUP_REMOVED lines=15> */
.L_x_270:


//--------------------- .text._ZN3cub18CUB_300001_SM_10006detail8for_each13static_kernelINS2_12policy_hub_t12policy_500_tEmN6thrust24THRUST_300001_SM_1000_NS8cuda_cub20__uninitialized_fill7functorINS7_10device_ptrIfEEfEEEEvT0_T1_ --------------------------
	.section	.text._ZN3cub18CUB_300001_SM_10006detail8for_each13static_kernelINS2_12policy_hub_t12policy_500_tEmN6thrust24THRUST_300001_SM_1000_NS8cuda_cub20__uninitialized_fill7functorINS7_10device_ptrIfEEfEEEEvT0_T1_,"ax",@progbits
	.align	128
        .global         _ZN3cub18CUB_300001_SM_10006detail8for_each13static_kernelINS2_12policy_hub_t12policy_500_tEmN6thrust24THRUST_300001_SM_1000_NS8cuda_cub20__uninitialized_fill7functorINS7_10device_ptrIfEEfEEEEvT0_T1_
        .type           _ZN3cub18CUB_300001_SM_10006detail8for_each13static_kernelINS2_12policy_hub_t12policy_500_tEmN6thrust24THRUST_300001_SM_1000_NS8cuda_cub20__uninitialized_fill7functorINS7_10device_ptrIfEEfEEEEvT0_T1_,@function
        .size           _ZN3cub18CUB_300001_SM_10006detail8for_each13static_kernelINS2_12policy_hub_t12policy_500_tEmN6thrust24THRUST_300001_SM_1000_NS8cuda_cub20__uninitialized_fill7functorINS7_10device_ptrIfEEfEEEEvT0_T1_,(.L_x_271 - _ZN3cub18CUB_300001_SM_10006detail8for_each13static_kernelINS2_12policy_hub_t12policy_500_tEmN6thrust24THRUST_300001_SM_1000_NS8cuda_cub20__uninitialized_fill7functorINS7_10device_ptrIfEEfEEEEvT0_T1_)
        .other          _ZN3cub18CUB_300001_SM_10006detail8for_each13static_kernelINS2_12policy_hub_t12policy_500_tEmN6thrust24THRUST_300001_SM_1000_NS8cuda_cub20__uninitialized_fill7functorINS7_10device_ptrIfEEfEEEEvT0_T1_,@"STO_CUDA_ENTRY STV_DEFAULT"
_ZN3cub18CUB_300001_SM_10006detail8for_each13static_kernelINS2_12policy_hub_t12policy_500_tEmN6thrust24THRUST_300001_SM_1000_NS8cuda_cub20__uninitialized_fill7functorINS7_10device_ptrIfEEfEEEEvT0_T1_:
.text._ZN3cub18CUB_300001_SM_10006detail8for_each13static_kernelINS2_12policy_hub_t12policy_500_tEmN6thrust24THRUST_300001_SM_1000_NS8cuda_cub20__uninitialized_fill7functorINS7_10device_ptrIfEEfEEEEvT0_T1_:
[----:B------:R-:W-:Y:S08]  /*0000*/  LDC R1, c[0x0][0x37c] ;  /* 0x0000df00ff017b82 */ /* 0x000ff00000000800 */
[----:B------:R-:W0:Y:S01]  /*0010*/  S2UR UR4, SR_CTAID.X ;  /* 0x00000000000479c3 */ /* 0x000e220000002500 */
[----:B------:R-:W1:Y:S01]  /*0020*/  LDCU.64 UR6, c[0x0][0x380] ;  /* 0x00007000ff0677ac */ /* 0x000e620008000a00 */
[----:B------:R-:W2:Y:S01]  /*0030*/  LDCU.64 UR8, c[0x0][0x358] ;  /* 0x00006b00ff0877ac */ /* 0x000ea20008000a00 */
[----:B0-----:R-:W-:-:S04]  /*0040*/  UIMAD.WIDE.U32 UR4, UR4, 0x200, URZ ;  /* 0x00000200040478a5 */ /* 0x001fc8000f8e00ff */
[----:B-1----:R-:W-:-:S04]  /*0050*/  UIADD3 UR6, UP0, UPT, -UR4, UR6, URZ ;  /* 0x0000000604067290 */ /* 0x002fc8000ff1e1ff */
[----:B------:R-:W-:Y:S02]  /*0060*/  UIADD3.X UR7, UPT, UPT, ~UR5, UR7, URZ, UP0, !UPT ;  /* 0x0000000705077290 */ /* 0x000fe400087fe5ff */
[----:B------:R-:W-:-:S04]  /*0070*/  UISETP.GE.U32.AND UP0, UPT, UR6, 0x200, UPT ;  /* 0x000002000600788c */ /* 0x000fc8000bf06070 */
[----:B------:R-:W-:-:S09]  /*0080*/  UISETP.GE.U32.AND.EX UP0, UPT, UR7, URZ, UPT, UP0 ;  /* 0x000000ff0700728c */ /* 0x000fd2000bf06100 */
[----:B--2---:R-:W-:Y:S05]  /*0090*/  BRA.U !UP0, `(.L_x_235) ;  /* 0x0000000108287547 */ /* 0x004fea000b800000 */
[----:B------:R-:W0:Y:S01]  /*00a0*/  S2R R0, SR_TID.X ;  /* 0x0000000000007919 */ /* 0x000e220000002100 */
[----:B------:R-:W1:Y:S01]  /*00b0*/  LDCU.64 UR6, c[0x0][0x388] ;  /* 0x00007100ff0677ac */ /* 0x000e620008000a00 */
[----:B------:R-:W2:Y:S01]  /*00c0*/  LDC R5, c[0x0][0x390] ;  /* 0x0000e400ff057b82 */ /* 0x000ea20000000800 */
[----:B0-----:R-:W-:-:S05]  /*00d0*/  IADD3 R0, P0, PT, R0, UR4, RZ ;  /* 0x0000000400007c10 */ /* 0x001fca000ff1e0ff */
[----:B------:R-:W-:Y:S01]  /*00e0*/  IMAD.X R3, RZ, RZ, UR5, P0 ;  /* 0x00000005ff037e24 */ /* 0x000fe200080e06ff */
[----:B-1----:R-:W-:-:S04]  /*00f0*/  LEA R2, P0, R0, UR6, 0x2 ;  /* 0x0000000600027c11 */ /* 0x002fc8000f8010ff */
[----:B------:R-:W-:-:S05]  /*0100*/  LEA.HI.X R3, R0, UR7, R3, 0x2, P0 ;  /* 0x0000000700037c11 */ /* 0x000fca00080f1403 */
[----:B--2---:R-:W-:Y:S04]  /*0110*/  STG.E desc[UR8][R2.64], R5 ;  /* 0x0000000502007986 */ /* 0x004fe8000c101908 */
[----:B------:R-:W-:Y:S01]  /*0120*/  STG.E desc[UR8][R2.64+0x400], R5 ;  /* 0x0004000502007986 */ /* 0x000fe2000c101908 */
[----:B------:R-:W-:Y:S05]  /*0130*/  EXIT ;  /* 0x000000000000794d */ /* 0x000fea0003800000 */
.L_x_235:
[----:B------:R-:W0:Y:S01]  /*0140*/  S2R R0, SR_TID.X ;  /* 0x0000000000007919 */ /* 0x000e220000002100 */
[----:B------:R-:W-:Y:S01]  /*0150*/  IMAD.U32 R2, RZ, RZ, UR7 ;  /* 0x00000007ff027e24 */ /* 0x000fe2000f8e00ff */
[----:B------:R-:W1:Y:S01]  /*0160*/  LDCU.64 UR10, c[0x0][0x388] ;  /* 0x00007100ff0a77ac */ /* 0x000e620008000a00 */
[----:B------:R-:W-:Y:S01]  /*0170*/  IMAD.U32 R4, RZ, RZ, UR7 ;  /* 0x00000007ff047e24 */ /* 0x000fe2000f8e00ff */
[----:B0-----:R-:W-:-:S04]  /*0180*/  ISETP.LT.U32.AND P0, PT, R0, UR6, PT ;  /* 0x0000000600007c0c */ /* 0x001fc8000bf01070 */
[----:B------:R-:W-:Y:S01]  /*0190*/  ISETP.GT.U32.AND.EX P0, PT, R2, RZ, PT, P0 ;  /* 0x000000ff0200720c */ /* 0x000fe20003f04100 */
[C---:B------:R-:W-:Y:S01]  /*01a0*/  VIADD R2, R0.reuse, 0x100 ;  /* 0x0000010000027836 */ /* 0x040fe20000000000 */
[----:B------:R-:W-:-:S04]  /*01b0*/  IADD3 R0, P2, PT, R0, UR4, RZ ;  /* 0x0000000400007c10 */ /* 0x000fc8000ff5e0ff */
[----:B------:R-:W-:Y:S01]  /*01c0*/  ISETP.LT.U32.AND P1, PT, R2, UR6, PT ;  /* 0x0000000602007c0c */ /* 0x000fe2000bf21070 */
[----:B------:R-:W-:Y:S01]  /*01d0*/  IMAD.X R3, RZ, RZ, UR5, P2 ;  /* 0x00000005ff037e24 */ /* 0x000fe200090e06ff */
[----:B-1----:R-:W-:Y:S02]  /*01e0*/  LEA R2, P2, R0, UR10, 0x2 ;  /* 0x0000000a00027c11 */ /* 0x002fe4000f8410ff */
[----:B------:R-:W-:Y:S02]  /*01f0*/  ISETP.GT.U32.AND.EX P1, PT, R4, RZ, PT, P1 ;  /* 0x000000ff0400720c */ /* 0x000fe40003f24110 */
[----:B------:R-:W-:Y:S01]  /*0200*/  LEA.HI.X R3, R0, UR11, R3, 0x2, P2 ;  /* 0x0000000b00037c11 */ /* 0x000fe200090f1403 */
[----:B------:R-:W0:Y:S04]  /*0210*/  @P0 LDC R5, c[0x0][0x390] ;  /* 0x0000e400ff050b82 */ /* 0x000e280000000800 */
[----:B0-----:R0:W-:Y:S06]  /*0220*/  @P0 STG.E desc[UR8][R2.64], R5 ;  /* 0x0000000502000986 */ /* 0x0011ec000c101908 */
[----:B------:R-:W-:Y:S05]  /*0230*/  @!P1 EXIT ;  /* 0x000000000000994d */ /* 0x000fea0003800000 */
[----:B0-----:R-:W0:Y:S02]  /*0240*/  LDC R5, c[0x0][0x390] ;  /* 0x0000e400ff057b82 */ /* 0x001e240000000800 */
[----:B0-----:R-:W-:Y:S01]  /*0250*/  STG.E desc[UR8][R2.64+0x400], R5 ;  /* 0x0004000502007986 */ /* 0x001fe2000c101908 */
[----:B------:R-:W-:Y:S05]  /*0260*/  EXIT ;  /* 0x000000000000794d */ /* 0x000fea0003800000 */
.L_x_236:
        /* <DEDUP_REMOVED lines=9> */
.L_x_271:


//--------------------- .text._ZN3cub18CUB_300001_SM_10006detail11EmptyKernelIvEEvv --------------------------
	.section	.text._ZN3cub18CUB_300001_SM_10006detail11EmptyKernelIvEEvv,"ax",@progbits
	.align	128
        .global         _ZN3cub18CUB_300001_SM_10006detail11EmptyKernelIvEEvv
        .type           _ZN3cub18CUB_300001_SM_10006detail11EmptyKernelIvEEvv,@function
        .size           _ZN3cub18CUB_300001_SM_10006detail11EmptyKernelIvEEvv,(.L_x_272 - _ZN3cub18CUB_300001_SM_10006detail11EmptyKernelIvEEvv)
        .other          _ZN3cub18CUB_300001_SM_10006detail11EmptyKernelIvEEvv,@"STO_CUDA_ENTRY STV_DEFAULT"
_ZN3cub18CUB_300001_SM_10006detail11EmptyKernelIvEEvv:
.text._ZN3cub18CUB_300001_SM_10006detail11EmptyKernelIvEEvv:
[----:B------:R-:W-:Y:S01]  /*0000*/  LDC R1, c[0x0][0x37c] ;  /* 0x0000df00ff017b82 */ /* 0x000fe20000000800 */
[----:B------:R-:W-:Y:S05]  /*0010*/  EXIT ;  /* 0x000000000000794d */ /* 0x000fea0003800000 */
.L_x_237:
        /* <DEDUP_REMOVED lines=14> */
.L_x_272:


//--------------------- .text._Z7gpu_sinPfxif     --------------------------
	.section	.text._Z7gpu_sinPfxif,"ax",@progbits
	.align	128
        .global         _Z7gpu_sinPfxif
        .type           _Z7gpu_sinPfxif,@function
        .size           _Z7gpu_sinPfxif,(.L_x_264 - _Z7gpu_sinPfxif)
        .other          _Z7gpu_sinPfxif,@"STO_CUDA_ENTRY STV_DEFAULT"
_Z7gpu_sinPfxif:
.text._Z7gpu_sinPfxif:
[----:B------:R-:W-:Y:S01]  /*0000*/  LDC R1, c[0x0][0x37c] ;  /* 0x0000df00ff017b82 */ /* 0x000fe20000000800 */
[----:B------:R-:W0:Y:S07]  /*0010*/  S2R R3, SR_TID.X ;  /* 0x0000000000037919 */ /* 0x000e2e0000002100 */
[----:B------:R-:W0:Y:S01]  /*0020*/  S2UR UR4, SR_CTAID.X ;  /* 0x00000000000479c3 */ /* 0x000e220000002500 */
[----:B------:R-:W1:Y:S07]  /*0030*/  LDCU.64 UR6, c[0x0][0x388] ;  /* 0x00007100ff0677ac */ /* 0x000e6e0008000a00 */
[----:B------:R-:W0:Y:S02]  /*0040*/  LDC R4, c[0x0][0x360] ;  /* 0x0000d800ff047b82 */ /* 0x000e240000000800 */
[----:B0-----:R-:W-:-:S05]  /*0050*/  IMAD R4, R4, UR4, R3 ;  /* 0x0000000404047c24 */ /* 0x001fca000f8e0203 */
[----:B-1----:R-:W-:Y:S02]  /*0060*/  ISETP.GE.U32.AND P0, PT, R4, UR6, PT ;  /* 0x0000000604007c0c */ /* 0x002fe4000bf06070 */
[----:B------:R-:W-:-:S04]  /*0070*/  SHF.R.S32.HI R5, RZ, 0x1f, R4 ;  /* 0x0000001fff057819 */ /* 0x000fc80000011404 */
[----:B------:R-:W-:-:S13]  /*0080*/  ISETP.GE.AND.EX P0, PT, R5, UR7, PT, P0 ;  /* 0x0000000705007c0c */ /* 0x000fda000bf06300 */
[----:B------:R-:W-:Y:S05]  /*0090*/  @P0 EXIT ;  /* 0x000000000000094d */ /* 0x000fea0003800000 */
[----:B------:R-:W0:Y:S01]  /*00a0*/  LDCU.64 UR6, c[0x0][0x390] ;  /* 0x00007200ff0677ac */ /* 0x000e220008000a00 */
[----:B------:R-:W-:Y:S01]  /*00b0*/  I2FP.F32.S32 R6, R4 ;  /* 0x0000000400067245 */ /* 0x000fe20000201400 */
[----:B------:R-:W1:Y:S01]  /*00c0*/  LDCU.64 UR12, c[0x0][0x358] ;  /* 0x00006b00ff0c77ac */ /* 0x000e620008000a00 */
[----:B0-----:R-:W-:-:S03]  /*00d0*/  UISETP.GE.AND UP0, UPT, UR6, 0x2, UPT ;  /* 0x000000020600788c */ /* 0x001fc6000bf06270 */
[----:B------:R-:W-:-:S06]  /*00e0*/  FMUL R6, R6, UR7 ;  /* 0x0000000706067c20 */ /* 0x000fcc0008400000 */
[----:B-1----:R-:W-:Y:S05]  /*00f0*/  BRA.U !UP0, `(.L_x_238) ;  /* 0x0000000508e07547 */ /* 0x002fea000b800000 */
[----:B------:R-:W-:Y:S01]  /*0100*/  UIADD3 UR5, UPT, UPT, UR6, -0x2, URZ ;  /* 0xfffffffe06057890 */ /* 0x000fe2000fffe0ff */
[----:B------:R-:W-:Y:S01]  /*0110*/  FMUL R0, R6, -R6 ;  /* 0x8000000606007220 */ /* 0x000fe20000400000 */
[----:B------:R-:W-:Y:S01]  /*0120*/  UIADD3 UR4, UPT, UPT, UR6, -0x1, URZ ;  /* 0xffffffff06047890 */ /* 0x000fe2000fffe0ff */
[----:B------:R-:W-:Y:S01]  /*0130*/  IMAD.MOV.U32 R7, RZ, RZ, R6 ;  /* 0x000000ffff077224 */ /* 0x000fe200078e0006 */
[----:B------:R-:W-:Y:S02]  /*0140*/  UISETP.GE.U32.AND UP0, UPT, UR5, 0x3, UPT ;  /* 0x000000030500788c */ /* 0x000fe4000bf06070 */
[----:B------:R-:W-:Y:S01]  /*0150*/  ULOP3.LUT UR9, UR4, 0x3, URZ, 0xc0, !UPT ;  /* 0x0000000304097892 */ /* 0x000fe2000f8ec0ff */
[----:B------:R-:W-:-:S06]  /*0160*/  UMOV UR5, 0x1 ;  /* 0x0000000100057882 */ /* 0x000fcc0000000000 */
[----:B------:R-:W-:Y:S05]  /*0170*/  BRA.U !UP0, `(.L_x_239) ;  /* 0x0000000508587547 */ /* 0x000fea000b800000 */
[----:B------:R-:W-:Y:S01]  /*0180*/  ULOP3.LUT UR4, UR4, 0xfffffffc, URZ, 0xc0, !UPT ;  /* 0xfffffffc04047892 */ /* 0x000fe2000f8ec0ff */
[----:B------:R-:W-:Y:S01]  /*0190*/  IMAD.MOV.U32 R7, RZ, RZ, R6 ;  /* 0x000000ffff077224 */ /* 0x000fe200078e0006 */
[----:B------:R-:W-:Y:S02]  /*01a0*/  UMOV UR10, 0x4 ;  /* 0x00000004000a7882 */ /* 0x000fe40000000000 */
[----:B------:R-:W-:-:S03]  /*01b0*/  UIADD3 UR5, UPT, UPT, -UR4, URZ, URZ ;  /* 0x000000ff04057290 */ /* 0x000fc6000fffe1ff */
[----:B------:R-:W-:-:S09]  /*01c0*/  UMOV UR4, URZ ;  /* 0x000000ff00047c82 */ /* 0x000fd20008000000 */
.L_x_248:
[----:B------:R-:W-:Y:S01]  /*01d0*/  UIADD3 UR6, UPT, UPT, UR10, -0x2, URZ ;  /* 0xfffffffe0a067890 */ /* 0x000fe2000fffe0ff */
[----:B------:R-:W-:Y:S01]  /*01e0*/  BSSY.RECONVERGENT B0, `(.L_x_240) ;  /* 0x000000f000007945 */ /* 0x000fe20003800200 */
[----:B------:R-:W-:-:S04]  /*01f0*/  UIADD3 UR7, UPT, UPT, UR10, -0x1, URZ ;  /* 0xffffffff0a077890 */ /* 0x000fc8000fffe0ff */
[----:B------:R-:W-:-:S06]  /*0200*/  UIMAD UR6, UR6, UR7, URZ ;  /* 0x00000007060672a4 */ /* 0x000fcc000f8e02ff */
[----:B------:R-:W-:-:S04]  /*0210*/  I2FP.F32.U32 R9, UR6 ;  /* 0x0000000600097c45 */ /* 0x000fc80008201000 */
[----:B------:R-:W0:Y:S08]  /*0220*/  MUFU.RCP R2, R9 ;  /* 0x0000000900027308 */ /* 0x000e300000001000 */
[----:B------:R-:W1:Y:S01]  /*0230*/  FCHK P0, R0, R9 ;  /* 0x0000000900007302 */ /* 0x000e620000000000 */
[----:B0-----:R-:W-:-:S04]  /*0240*/  FFMA R3, -R9, R2, 1 ;  /* 0x3f80000009037423 */ /* 0x001fc80000000102 */
[----:B------:R-:W-:-:S04]  /*0250*/  FFMA R3, R2, R3, R2 ;  /* 0x0000000302037223 */ /* 0x000fc80000000002 */
[----:B------:R-:W-:-:S04]  /*0260*/  FFMA R2, R0, R3, RZ ;  /* 0x0000000300027223 */ /* 0x000fc800000000ff */
[----:B------:R-:W-:-:S04]  /*0270*/  FFMA R8, -R9, R2, R0 ;  /* 0x0000000209087223 */ /* 0x000fc80000000100 */
[----:B------:R-:W-:Y:S01]  /*0280*/  FFMA R2, R3, R8, R2 ;  /* 0x0000000803027223 */ /* 0x000fe20000000002 */
[----:B-1----:R-:W-:Y:S06]  /*0290*/  @!P0 BRA `(.L_x_241) ;  /* 0x00000000000c8947 */ /* 0x002fec0003800000 */
[----:B------:R-:W-:Y:S01]  /*02a0*/  IMAD.MOV.U32 R3, RZ, RZ, R9 ;  /* 0x000000ffff037224 */ /* 0x000fe200078e0009 */
[----:B------:R-:W-:-:S07]  /*02b0*/  MOV R8, 0x2d0 ;  /* 0x000002d000087802 */ /* 0x000fce0000000f00 */
[----:B------:R-:W-:Y:S05]  /*02c0*/  CALL.REL.NOINC `($__internal_0_$__cuda_sm3x_div_rn_noftz_f32_slowpath) ;  /* 0x0000000400807944 */ /* 0x000fea0003c00000 */
.L_x_241:
[----:B------:R-:W-:Y:S05]  /*02d0*/  BSYNC.RECONVERGENT B0 ;  /* 0x0000000000007941 */ /* 0x000fea0003800200 */
.L_x_240:
[----:B------:R-:W-:Y:S01]  /*02e0*/  UIMAD UR6, UR10, UR10, UR10 ;  /* 0x0000000a0a0672a4 */ /* 0x000fe2000f8e020a */
[----:B------:R-:W-:Y:S01]  /*02f0*/  FMUL R7, R2, R7 ;  /* 0x0000000702077220 */ /* 0x000fe20000400000 */
[----:B------:R-:W-:Y:S01]  /*0300*/  UIADD3 UR8, UPT, UPT, UR10, 0x5, URZ ;  /* 0x000000050a087890 */ /* 0x000fe2000fffe0ff */
[----:B------:R-:W-:Y:S02]  /*0310*/  BSSY.RECONVERGENT B0, `(.L_x_242) ;  /* 0x000000f000007945 */ /* 0x000fe40003800200 */
[----:B------:R-:W-:Y:S01]  /*0320*/  FADD R6, R7, R6 ;  /* 0x0000000607067221 */ /* 0x000fe20000000000 */
        /* <DEDUP_REMOVED lines=9> */
[----:B------:R-:W-:Y:S02]  /*03c0*/  MOV R3, R11 ;  /* 0x0000000b00037202 */ /* 0x000fe40000000f00 */
[----:B------:R-:W-:-:S07]  /*03d0*/  MOV R8, 0x3f0 ;  /* 0x000003f000087802 */ /* 0x000fce0000000f00 */
[----:B------:R-:W-:Y:S05]  /*03e0*/  CALL.REL.NOINC `($__internal_0_$__cuda_sm3x_div_rn_noftz_f32_slowpath) ;  /* 0x0000000400387944 */ /* 0x000fea0003c00000 */
[----:B------:R-:W-:-:S07]  /*03f0*/  IMAD.MOV.U32 R8, RZ, RZ, R2 ;  /* 0x000000ffff087224 */ /* 0x000fce00078e0002 */
.L_x_243:
[----:B------:R-:W-:Y:S05]  /*0400*/  BSYNC.RECONVERGENT B0 ;  /* 0x0000000000007941 */ /* 0x000fea0003800200 */
.L_x_242:
[----:B------:R-:W-:Y:S01]  /*0410*/  UIADD3 UR6, UPT, UPT, UR10, 0x2, URZ ;  /* 0x000000020a067890 */ /* 0x000fe2000fffe0ff */
[----:B------:R-:W-:Y:S01]  /*0420*/  FMUL R7, R7, R8 ;  /* 0x0000000807077220 */ /* 0x000fe20000400000 */
[----:B------:R-:W-:Y:S01]  /*0430*/  UIADD3 UR7, UPT, UPT, UR10, 0x3, URZ ;  /* 0x000000030a077890 */ /* 0x000fe2000fffe0ff */
[----:B------:R-:W-:Y:S02]  /*0440*/  BSSY.RECONVERGENT B0, `(.L_x_244) ;  /* 0x000000f000007945 */ /* 0x000fe40003800200 */
[----:B------:R-:W-:Y:S01]  /*0450*/  FADD R6, R6, R7 ;  /* 0x0000000706067221 */ /* 0x000fe20000000000 */
        /* <DEDUP_REMOVED lines=13> */
.L_x_245:
[----:B------:R-:W-:Y:S05]  /*0530*/  BSYNC.RECONVERGENT B0 ;  /* 0x0000000000007941 */ /* 0x000fea0003800200 */
.L_x_244:
[----:B------:R-:W-:Y:S01]  /*0540*/  UIADD3 UR6, UPT, UPT, UR10, 0x4, URZ ;  /* 0x000000040a067890 */ /* 0x000fe2000fffe0ff */
[----:B------:R-:W-:Y:S01]  /*0550*/  FMUL R7, R7, R2 ;  /* 0x0000000207077220 */ /* 0x000fe20000400000 */
[----:B------:R-:W-:Y:S02]  /*0560*/  BSSY.RECONVERGENT B0, `(.L_x_246) ;  /* 0x000000f000007945 */ /* 0x000fe40003800200 */
[----:B------:R-:W-:Y:S01]  /*0570*/  UIMAD UR6, UR8, UR6, URZ ;  /* 0x00000006080672a4 */ /* 0x000fe2000f8e02ff */
[----:B------:R-:W-:-:S05]  /*0580*/  FADD R6, R6, R7 ;  /* 0x0000000706067221 */ /* 0x000fca0000000000 */
        /* <DEDUP_REMOVED lines=12> */
.L_x_247:
[----:B------:R-:W-:Y:S05]  /*0650*/  BSYNC.RECONVERGENT B0 ;  /* 0x0000000000007941 */ /* 0x000fea0003800200 */
.L_x_246:
[----:B------:R-:W-:Y:S01]  /*0660*/  UIADD3 UR5, UPT, UPT, UR5, 0x4, URZ ;  /* 0x0000000405057890 */ /* 0x000fe2000fffe0ff */
[----:B------:R-:W-:Y:S01]  /*0670*/  FMUL R7, R7, R2 ;  /* 0x0000000207077220 */ /* 0x000fe20000400000 */
[----:B------:R-:W-:Y:S02]  /*0680*/  UIADD3 UR4, UPT, UPT, UR4, 0x4, URZ ;  /* 0x0000000404047890 */ /* 0x000fe4000fffe0ff */
[----:B------:R-:W-:Y:S01]  /*0690*/  UISETP.NE.AND UP0, UPT, UR5, URZ, UPT ;  /* 0x000000ff0500728c */ /* 0x000fe2000bf05270 */
[----:B------:R-:W-:Y:S01]  /*06a0*/  FADD R6, R6, R7 ;  /* 0x0000000706067221 */ /* 0x000fe20000000000 */
[----:B------:R-:W-:-:S07]  /*06b0*/  UIADD3 UR10, UPT, UPT, UR10, 0x8, URZ ;  /* 0x000000080a0a7890 */ /* 0x000fce000fffe0ff */
[----:B------:R-:W-:Y:S05]  /*06c0*/  BRA.U UP0, `(.L_x_248) ;  /* 0xfffffff900c07547 */ /* 0x000fea000b83ffff */
[----:B------:R-:W-:-:S12]  /*06d0*/  UIADD3 UR5, UPT, UPT, UR4, 0x1, URZ ;  /* 0x0000000104057890 */ /* 0x000fd8000fffe0ff */
.L_x_239:
[----:B------:R-:W-:-:S09]  /*06e0*/  UISETP.NE.AND UP0, UPT, UR9, URZ, UPT ;  /* 0x000000ff0900728c */ /* 0x000fd2000bf05270 */
[----:B------:R-:W-:Y:S05]  /*06f0*/  BRA.U !UP0, `(.L_x_238) ;  /* 0x0000000108607547 */ /* 0x000fea000b800000 */
[----:B------:R-:W-:Y:S02]  /*0700*/  ULEA UR6, UR5, 0x1, 0x1 ;  /* 0x0000000105067891 */ /* 0x000fe4000f8e08ff */
[----:B------:R-:W-:-:S12]  /*0710*/  UIADD3 UR7, UPT, UPT, -UR9, URZ, URZ ;  /* 0x000000ff09077290 */ /* 0x000fd8000fffe1ff */
.L_x_251:
[----:B------:R-:W-:Y:S01]  /*0720*/  UIADD3 UR4, UPT, UPT, UR6, -0x1, URZ ;  /* 0xffffffff06047890 */ /* 0x000fe2000fffe0ff */
[----:B------:R-:W-:Y:S01]  /*0730*/  BSSY.RECONVERGENT B0, `(.L_x_249) ;  /* 0x0000010000007945 */ /* 0x000fe20003800200 */
[----:B------:R-:W-:Y:S02]  /*0740*/  UIADD3 UR7, UPT, UPT, UR7, 0x1, URZ ;  /* 0x0000000107077890 */ /* 0x000fe4000fffe0ff */
[----:B------:R-:W-:Y:S02]  /*0750*/  UIMAD UR4, UR4, UR6, URZ ;  /* 0x00000006040472a4 */ /* 0x000fe4000f8e02ff */
[----:B------:R-:W-:-:S04]  /*0760*/  UISETP.NE.AND UP0, UPT, UR7, URZ, UPT ;  /* 0x000000ff0700728c */ /* 0x000fc8000bf05270 */
        /* <DEDUP_REMOVED lines=12> */
.L_x_250:
[----:B------:R-:W-:Y:S05]  /*0830*/  BSYNC.RECONVERGENT B0 ;  /* 0x0000000000007941 */ /* 0x000fea0003800200 */
.L_x_249:
[----:B------:R-:W-:Y:S01]  /*0840*/  FMUL R7, R2, R7 ;  /* 0x0000000702077220 */ /* 0x000fe20000400000 */
[----:B------:R-:W-:-:S03]  /*0850*/  UIADD3 UR6, UPT, UPT, UR6, 0x2, URZ ;  /* 0x0000000206067890 */ /* 0x000fc6000fffe0ff */
[----:B------:R-:W-:Y:S01]  /*0860*/  FADD R6, R7, R6 ;  /* 0x0000000607067221 */ /* 0x000fe20000000000 */
[----:B------:R-:W-:Y:S08]  /*0870*/  BRA.U UP0, `(.L_x_251) ;  /* 0xfffffffd00a87547 */ /* 0x000ff0000b83ffff */
.L_x_238:
[----:B------:R-:W0:Y:S02]  /*0880*/  LDCU.64 UR10, c[0x0][0x380] ;  /* 0x00007000ff0a77ac */ /* 0x000e240008000a00 */
[----:B0-----:R-:W-:-:S04]  /*0890*/  LEA R2, P0, R4, UR10, 0x2 ;  /* 0x0000000a04027c11 */ /* 0x001fc8000f8010ff */
[----:B------:R-:W-:-:S05]  /*08a0*/  LEA.HI.X R3, R4, UR11, R5, 0x2, P0 ;  /* 0x0000000b04037c11 */ /* 0x000fca00080f1405 */
[----:B------:R-:W-:Y:S01]  /*08b0*/  STG.E desc[UR12][R2.64], R6 ;  /* 0x0000000602007986 */ /* 0x000fe2000c10190c */
[----:B------:R-:W-:Y:S05]  /*08c0*/  EXIT ;  /* 0x000000000000794d */ /* 0x000fea0003800000 */
        .weak           $__internal_0_$__cuda_sm3x_div_rn_noftz_f32_slowpath
        .type           $__internal_0_$__cuda_sm3x_div_rn_noftz_f32_slowpath,@function
        .size           $__internal_0_$__cuda_sm3x_div_rn_noftz_f32_slowpath,(.L_x_264 - $__internal_0_$__cuda_sm3x_div_rn_noftz_f32_slowpath)
$__internal_0_$__cuda_sm3x_div_rn_noftz_f32_slowpath:
[----:B------:R-:W-:Y:S01]  /*08d0*/  SHF.R.U32.HI R9, RZ, 0x17, R3 ;  /* 0x00000017ff097819 */ /* 0x000fe20000011603 */
[----:B------:R-:W-:Y:S01]  /*08e0*/  BSSY.RECONVERGENT B1, `(.L_x_252) ;  /* 0x0000063000017945 */ /* 0x000fe20003800200 */
[--C-:B------:R-:W-:Y:S02]  /*08f0*/  SHF.R.U32.HI R2, RZ, 0x17, R0.reuse ;  /* 0x00000017ff027819 */ /* 0x100fe40000011600 */
[----:B------:R-:W-:Y:S02]  /*0900*/  LOP3.LUT R9, R9, 0xff, RZ, 0xc0, !PT ;  /* 0x000000ff09097812 */ /* 0x000fe400078ec0ff */
[----:B------:R-:W-:Y:S01]  /*0910*/  LOP3.LUT R11, R2, 0xff, RZ, 0xc0, !PT ;  /* 0x000000ff020b7812 */ /* 0x000fe200078ec0ff */
[----:B------:R-:W-:Y:S02]  /*0920*/  IMAD.MOV.U32 R2, RZ, RZ, R0 ;  /* 0x000000ffff027224 */ /* 0x000fe400078e0000 */
[----:B------:R-:W-:Y:S01]  /*0930*/  VIADD R13, R9, 0xffffffff ;  /* 0xffffffff090d7836 */ /* 0x000fe20000000000 */
[----:B------:R-:W-:-:S04]  /*0940*/  IADD3 R12, PT, PT, R11, -0x1, RZ ;  /* 0xffffffff0b0c7810 */ /* 0x000fc80007ffe0ff */
[----:B------:R-:W-:-:S04]  /*0950*/  ISETP.GT.U32.AND P0, PT, R13, 0xfd, PT ;  /* 0x000000fd0d00780c */ /* 0x000fc80003f04070 */
[----:B------:R-:W-:-:S13]  /*0960*/  ISETP.GT.U32.OR P0, PT, R12, 0xfd, P0 ;  /* 0x000000fd0c00780c */ /* 0x000fda0000704470 */
[----:B------:R-:W-:Y:S01]  /*0970*/  @!P0 IMAD.MOV.U32 R10, RZ, RZ, RZ ;  /* 0x000000ffff0a8224 */ /* 0x000fe200078e00ff */
[----:B------:R-:W-:Y:S06]  /*0980*/  @!P0 BRA `(.L_x_253) ;  /* 0x00000000005c8947 */ /* 0x000fec0003800000 */
[----:B------:R-:W-:Y:S02]  /*0990*/  FSETP.GTU.FTZ.AND P0, PT, |R0|, +INF , PT ;  /* 0x7f8000000000780b */ /* 0x000fe40003f1c200 */
[----:B------:R-:W-:-:S04]  /*09a0*/  FSETP.GTU.FTZ.AND P1, PT, |R3|, +INF , PT ;  /* 0x7f8000000300780b */ /* 0x000fc80003f3c200 */
[----:B------:R-:W-:-:S13]  /*09b0*/  PLOP3.LUT P0, PT, P0, P1, PT, 0xf8, 0x8f ;  /* 0x00000000008f781c */ /* 0x000fda0000703f70 */
[----:B------:R-:W-:Y:S05]  /*09c0*/  @P0 BRA `(.L_x_254) ;  /* 0x00000004004c0947 */ /* 0x000fea0003800000 */
[----:B------:R-:W-:-:S13]  /*09d0*/  LOP3.LUT P0, RZ, R3, 0x7fffffff, R2, 0xc8, !PT ;  /* 0x7fffffff03ff7812 */ /* 0x000fda000780c802 */
[----:B------:R-:W-:Y:S05]  /*09e0*/  @!P0 BRA `(.L_x_255) ;  /* 0x00000004003c8947 */ /* 0x000fea0003800000 */
[C---:B------:R-:W-:Y:S02]  /*09f0*/  FSETP.NEU.FTZ.AND P2, PT, |R0|.reuse, +INF , PT ;  /* 0x7f8000000000780b */ /* 0x040fe40003f5d200 */
[----:B------:R-:W-:Y:S02]  /*0a00*/  FSETP.NEU.FTZ.AND P1, PT, |R3|, +INF , PT ;  /* 0x7f8000000300780b */ /* 0x000fe40003f3d200 */
[----:B------:R-:W-:-:S11]  /*0a10*/  FSETP.NEU.FTZ.AND P0, PT, |R0|, +INF , PT ;  /* 0x7f8000000000780b */ /* 0x000fd60003f1d200 */
[----:B------:R-:W-:Y:S05]  /*0a20*/  @!P1 BRA !P2, `(.L_x_255) ;  /* 0x00000004002c9947 */ /* 0x000fea0005000000 */
[----:B------:R-:W-:-:S04]  /*0a30*/  LOP3.LUT P2, RZ, R2, 0x7fffffff, RZ, 0xc0, !PT ;  /* 0x7fffffff02ff7812 */ /* 0x000fc8000784c0ff */
[----:B------:R-:W-:-:S13]  /*0a40*/  PLOP3.LUT P1, PT, P1, P2, PT, 0x2f, 0xf2 ;  /* 0x0000000000f2781c */ /* 0x000fda0000f24577 */
[----:B------:R-:W-:Y:S05]  /*0a50*/  @P1 BRA `(.L_x_256) ;  /* 0x0000000400181947 */ /* 0x000fea0003800000 */
[----:B------:R-:W-:-:S04]  /*0a60*/  LOP3.LUT P1, RZ, R3, 0x7fffffff, RZ, 0xc0, !PT ;  /* 0x7fffffff03ff7812 */ /* 0x000fc8000782c0ff */
[----:B------:R-:W-:-:S13]  /*0a70*/  PLOP3.LUT P0, PT, P0, P1, PT, 0x2f, 0xf2 ;  /* 0x0000000000f2781c */ /* 0x000fda0000702577 */
[----:B------:R-:W-:Y:S05]  /*0a80*/  @P0 BRA `(.L_x_257) ;  /* 0x0000000400000947 */ /* 0x000fea0003800000 */
[----:B------:R-:W-:Y:S02]  /*0a90*/  ISETP.GE.AND P0, PT, R12, RZ, PT ;  /* 0x000000ff0c00720c */ /* 0x000fe40003f06270 */
[----:B------:R-:W-:-:S11]  /*0aa0*/  ISETP.GE.AND P1, PT, R13, RZ, PT ;  /* 0x000000ff0d00720c */ /* 0x000fd60003f26270 */
[----:B------:R-:W-:Y:S01]  /*0ab0*/  @P0 MOV R10, RZ ;  /* 0x000000ff000a0202 */ /* 0x000fe20000000f00 */
[----:B------:R-:W-:Y:S02]  /*0ac0*/  @!P0 IMAD.MOV.U32 R10, RZ, RZ, -0x40 ;  /* 0xffffffc0ff0a8424 */ /* 0x000fe400078e00ff */
[----:B------:R-:W-:Y:S01]  /*0ad0*/  @!P0 FFMA R2, R0, 1.84467440737095516160e+19, RZ ;  /* 0x5f80000000028823 */ /* 0x000fe200000000ff */
[----:B------:R-:W-:Y:S01]  /*0ae0*/  @!P1 FFMA R3, R3, 1.84467440737095516160e+19, RZ ;  /* 0x5f80000003039823 */ /* 0x000fe200000000ff */
[----:B------:R-:W-:-:S07]  /*0af0*/  @!P1 VIADD R10, R10, 0x40 ;  /* 0x000000400a0a9836 */ /* 0x000fce0000000000 */
.L_x_253:
[----:B------:R-:W-:Y:S01]  /*0b00*/  LEA R12, R9, 0xc0800000, 0x17 ;  /* 0xc0800000090c7811 */ /* 0x000fe200078eb8ff */
[----:B------:R-:W-:Y:S01]  /*0b10*/  VIADD R11, R11, 0xffffff81 ;  /* 0xffffff810b0b7836 */ /* 0x000fe20000000000 */
[----:B------:R-:W-:Y:S02]  /*0b20*/  BSSY.RECONVERGENT B2, `(.L_x_258) ;  /* 0x0000035000027945 */ /* 0x000fe40003800200 */
[----:B------:R-:W-:Y:S01]  /*0b30*/  IADD3 R13, PT, PT, -R12, R3, RZ ;  /* 0x000000030c0d7210 */ /* 0x000fe20007ffe1ff */
[C---:B------:R-:W-:Y:S01]  /*0b40*/  IMAD R2, R11.reuse, -0x800000, R2 ;  /* 0xff8000000b027824 */ /* 0x040fe200078e0202 */
[----:B------:R-:W-:Y:S02]  /*0b50*/  IADD3 R11, PT, PT, R11, 0x7f, -R9 ;  /* 0x0000007f0b0b7810 */ /* 0x000fe40007ffe809 */
[----:B------:R-:W0:Y:S01]  /*0b60*/  MUFU.RCP R3, R13 ;  /* 0x0000000d00037308 */ /* 0x000e220000001000 */
[----:B------:R-:W-:Y:S02]  /*0b70*/  FADD.FTZ R15, -R13, -RZ ;  /* 0x800000ff0d0f7221 */ /* 0x000fe40000010100 */
[----:B------:R-:W-:-:S02]  /*0b80*/  IMAD.IADD R11, R11, 0x1, R10 ;  /* 0x000000010b0b7824 */ /* 0x000fc400078e020a */
[----:B0-----:R-:W-:-:S04]  /*0b90*/  FFMA R12, R3, R15, 1 ;  /* 0x3f800000030c7423 */ /* 0x001fc8000000000f */
[----:B------:R-:W-:-:S04]  /*0ba0*/  FFMA R3, R3, R12, R3 ;  /* 0x0000000c03037223 */ /* 0x000fc80000000003 */
[----:B------:R-:W-:-:S04]  /*0bb0*/  FFMA R12, R2, R3, RZ ;  /* 0x00000003020c7223 */ /* 0x000fc800000000ff */
[----:B------:R-:W-:-:S04]  /*0bc0*/  FFMA R14, R15, R12, R2 ;  /* 0x0000000c0f0e7223 */ /* 0x000fc80000000002 */
[----:B------:R-:W-:-:S04]  /*0bd0*/  FFMA R12, R3, R14, R12 ;  /* 0x0000000e030c7223 */ /* 0x000fc8000000000c */
[----:B------:R-:W-:-:S04]  /*0be0*/  FFMA R15, R15, R12, R2 ;  /* 0x0000000c0f0f7223 */ /* 0x000fc80000000002 */
[----:B------:R-:W-:-:S05]  /*0bf0*/  FFMA R2, R3, R15, R12 ;  /* 0x0000000f03027223 */ /* 0x000fca000000000c */
[----:B------:R-:W-:-:S04]  /*0c00*/  SHF.R.U32.HI R9, RZ, 0x17, R2 ;  /* 0x00000017ff097819 */ /* 0x000fc80000011602 */
[----:B------:R-:W-:-:S04]  /*0c10*/  LOP3.LUT R9, R9, 0xff, RZ, 0xc0, !PT ;  /* 0x000000ff09097812 */ /* 0x000fc800078ec0ff */
[----:B------:R-:W-:-:S05]  /*0c20*/  IADD3 R13, PT, PT, R9, R11, RZ ;  /* 0x0000000b090d7210 */ /* 0x000fca0007ffe0ff */
[----:B------:R-:W-:-:S05]  /*0c30*/  VIADD R9, R13, 0xffffffff ;  /* 0xffffffff0d097836 */ /* 0x000fca0000000000 */
[----:B------:R-:W-:-:S13]  /*0c40*/  ISETP.GE.U32.AND P0, PT, R9, 0xfe, PT ;  /* 0x000000fe0900780c */ /* 0x000fda0003f06070 */
[----:B------:R-:W-:Y:S05]  /*0c50*/  @!P0 BRA `(.L_x_259) ;  /* 0x0000000000808947 */ /* 0x000fea0003800000 */
[----:B------:R-:W-:-:S13]  /*0c60*/  ISETP.GT.AND P0, PT, R13, 0xfe, PT ;  /* 0x000000fe0d00780c */ /* 0x000fda0003f04270 */
[----:B------:R-:W-:Y:S05]  /*0c70*/  @P0 BRA `(.L_x_260) ;  /* 0x00000000006c0947 */ /* 0x000fea0003800000 */
[----:B------:R-:W-:-:S13]  /*0c80*/  ISETP.GE.AND P0, PT, R13, 0x1, PT ;  /* 0x000000010d00780c */ /* 0x000fda0003f06270 */
[----:B------:R-:W-:Y:S05]  /*0c90*/  @P0 BRA `(.L_x_261) ;  /* 0x0000000000740947 */ /* 0x000fea0003800000 */
[----:B------:R-:W-:Y:S02]  /*0ca0*/  ISETP.GE.AND P0, PT, R13, -0x18, PT ;  /* 0xffffffe80d00780c */ /* 0x000fe40003f06270 */
[----:B------:R-:W-:-:S11]  /*0cb0*/  LOP3.LUT R2, R2, 0x80000000, RZ, 0xc0, !PT ;  /* 0x8000000002027812 */ /* 0x000fd600078ec0ff */
[----:B------:R-:W-:Y:S05]  /*0cc0*/  @!P0 BRA `(.L_x_261) ;  /* 0x0000000000688947 */ /* 0x000fea0003800000 */
[-CC-:B------:R-:W-:Y:S01]  /*0cd0*/  FFMA.RZ R9, R3, R15.reuse, R12.reuse ;  /* 0x0000000f03097223 */ /* 0x180fe2000000c00c */
[C---:B------:R-:W-:Y:S02]  /*0ce0*/  ISETP.NE.AND P2, PT, R13.reuse, RZ, PT ;  /* 0x000000ff0d00720c */ /* 0x040fe40003f45270 */
[----:B------:R-:W-:Y:S02]  /*0cf0*/  ISETP.NE.AND P1, PT, R13, RZ, PT ;  /* 0x000000ff0d00720c */ /* 0x000fe40003f25270 */
[----:B------:R-:W-:Y:S01]  /*0d00*/  LOP3.LUT R10, R9, 0x7fffff, RZ, 0xc0, !PT ;  /* 0x007fffff090a7812 */ /* 0x000fe200078ec0ff */
[CCC-:B------:R-:W-:Y:S01]  /*0d10*/  FFMA.RP R9, R3.reuse, R15.reuse, R12.reuse ;  /* 0x0000000f03097223 */ /* 0x1c0fe2000000800c */
[----:B------:R-:W-:Y:S01]  /*0d20*/  FFMA.RM R12, R3, R15, R12 ;  /* 0x0000000f030c7223 */ /* 0x000fe2000000400c */
[C---:B------:R-:W-:Y:S01]  /*0d30*/  VIADD R3, R13.reuse, 0x20 ;  /* 0x000000200d037836 */ /* 0x040fe20000000000 */
[----:B------:R-:W-:Y:S02]  /*0d40*/  LOP3.LUT R10, R10, 0x800000, RZ, 0xfc, !PT ;  /* 0x008000000a0a7812 */ /* 0x000fe400078efcff */
[----:B------:R-:W-:-:S02]  /*0d50*/  IADD3 R11, PT, PT, -R13, RZ, RZ ;  /* 0x000000ff0d0b7210 */ /* 0x000fc40007ffe1ff */
[----:B------:R-:W-:Y:S02]  /*0d60*/  SHF.L.U32 R3, R10, R3, RZ ;  /* 0x000000030a037219 */ /* 0x000fe400000006ff */
[----:B------:R-:W-:Y:S02]  /*0d70*/  FSETP.NEU.FTZ.AND P0, PT, R9, R12, PT ;  /* 0x0000000c0900720b */ /* 0x000fe40003f1d000 */
[----:B------:R-:W-:Y:S02]  /*0d80*/  SEL R9, R11, RZ, P2 ;  /* 0x000000ff0b097207 */ /* 0x000fe40001000000 */
[----:B------:R-:W-:Y:S02]  /*0d90*/  ISETP.NE.AND P1, PT, R3, RZ, P1 ;  /* 0x000000ff0300720c */ /* 0x000fe40000f25270 */
[----:B------:R-:W-:Y:S02]  /*0da0*/  SHF.R.U32.HI R9, RZ, R9, R10 ;  /* 0x00000009ff097219 */ /* 0x000fe4000001160a */
[----:B------:R-:W-:-:S02]  /*0db0*/  PLOP3.LUT P0, PT, P0, P1, PT, 0xf8, 0x8f ;  /* 0x00000000008f781c */ /* 0x000fc40000703f70 */
[----:B------:R-:W-:Y:S02]  /*0dc0*/  SHF.R.U32.HI R10, RZ, 0x1, R9 ;  /* 0x00000001ff0a7819 */ /* 0x000fe40000011609 */
[----:B------:R-:W-:-:S04]  /*0dd0*/  SEL R3, RZ, 0x1, !P0 ;  /* 0x00000001ff037807 */ /* 0x000fc80004000000 */
[----:B------:R-:W-:-:S04]  /*0de0*/  LOP3.LUT R12, R3, 0x1, R10, 0xf8, !PT ;  /* 0x00000001030c7812 */ /* 0x000fc800078ef80a */
[----:B------:R-:W-:-:S05]  /*0df0*/  LOP3.LUT R9, R12, R9, RZ, 0xc0, !PT ;  /* 0x000000090c097212 */ /* 0x000fca00078ec0ff */
[----:B------:R-:W-:-:S05]  /*0e00*/  IMAD.IADD R9, R10, 0x1, R9 ;  /* 0x000000010a097824 */ /* 0x000fca00078e0209 */
[----:B------:R-:W-:Y:S01]  /*0e10*/  LOP3.LUT R2, R9, R2, RZ, 0xfc, !PT ;  /* 0x0000000209027212 */ /* 0x000fe200078efcff */
[----:B------:R-:W-:Y:S06]  /*0e20*/  BRA `(.L_x_261) ;  /* 0x0000000000107947 */ /* 0x000fec0003800000 */
.L_x_260:
[----:B------:R-:W-:-:S04]  /*0e30*/  LOP3.LUT R2, R2, 0x80000000, RZ, 0xc0, !PT ;  /* 0x8000000002027812 */ /* 0x000fc800078ec0ff */
[----:B------:R-:W-:Y:S01]  /*0e40*/  LOP3.LUT R2, R2, 0x7f800000, RZ, 0xfc, !PT ;  /* 0x7f80000002027812 */ /* 0x000fe200078efcff */
[----:B------:R-:W-:Y:S06]  /*0e50*/  BRA `(.L_x_261) ;  /* 0x0000000000047947 */ /* 0x000fec0003800000 */
.L_x_259:
[----:B------:R-:W-:-:S07]  /*0e60*/  IMAD R2, R11, 0x800000, R2 ;  /* 0x008000000b027824 */ /* 0x000fce00078e0202 */
.L_x_261:
[----:B------:R-:W-:Y:S05]  /*0e70*/  BSYNC.RECONVERGENT B2 ;  /* 0x0000000000027941 */ /* 0x000fea0003800200 */
.L_x_258:
[----:B------:R-:W-:Y:S05]  /*0e80*/  BRA `(.L_x_262) ;  /* 0x0000000000207947 */ /* 0x000fea0003800000 */
.L_x_257:
[----:B------:R-:W-:-:S04]  /*0e90*/  LOP3.LUT R2, R3, 0x80000000, R2, 0x48, !PT ;  /* 0x8000000003027812 */ /* 0x000fc800078e4802 */
[----:B------:R-:W-:Y:S01]  /*0ea0*/  LOP3.LUT R2, R2, 0x7f800000, RZ, 0xfc, !PT ;  /* 0x7f80000002027812 */ /* 0x000fe200078efcff */
[----:B------:R-:W-:Y:S06]  /*0eb0*/  BRA `(.L_x_262) ;  /* 0x0000000000147947 */ /* 0x000fec0003800000 */
.L_x_256:
[----:B------:R-:W-:Y:S01]  /*0ec0*/  LOP3.LUT R2, R3, 0x80000000, R2, 0x48, !PT ;  /* 0x8000000003027812 */ /* 0x000fe200078e4802 */
[----:B------:R-:W-:Y:S06]  /*0ed0*/  BRA `(.L_x_262) ;  /* 0x00000000000c7947 */ /* 0x000fec0003800000 */
.L_x_255:
[----:B------:R-:W0:Y:S01]  /*0ee0*/  MUFU.RSQ R2, -QNAN ;  /* 0xffc0000000027908 */ /* 0x000e220000001400 */
[----:B------:R-:W-:Y:S05]  /*0ef0*/  BRA `(.L_x_262) ;  /* 0x0000000000047947 */ /* 0x000fea0003800000 */
.L_x_254:
[----:B------:R-:W-:-:S07]  /*0f00*/  FADD.FTZ R2, R0, R3 ;  /* 0x0000000300027221 */ /* 0x000fce0000010000 */
.L_x_262:
[----:B------:R-:W-:Y:S05]  /*0f10*/  BSYNC.RECONVERGENT B1 ;  /* 0x0000000000017941 */ /* 0x000fea0003800200 */
.L_x_252:
[----:B------:R-:W-:-:S04]  /*0f20*/  HFMA2 R9, -RZ, RZ, 0, 0 ;  /* 0x00000000ff097431 */ /* 0x000fc800000001ff */
[----:B0-----:R-:W-:Y:S05]  /*0f30*/  RET.REL.NODEC R8 `(_Z7gpu_sinPfxif) ;  /* 0xfffffff008307950 */ /* 0x001fea0003c3ffff */
.L_x_263:
        /* <DEDUP_REMOVED lines=12> */
.L_x_264:


//--------------------- .nv.shared._ZN3cub18CUB_300001_SM_10006detail6reduce28DeviceReduceSingleTileKernelINS2_10policy_hubIfyN4cuda3std3__44plusIfEEE10Policy1000EPfSC_iS9_ffNS7_10__identityEEEvT0_T1_T2_T3_T4_T6_ --------------------------
	.section	.nv.shared._ZN3cub18CUB_300001_SM_10006detail6reduce28DeviceReduceSingleTileKernelINS2_10policy_hubIfyN4cuda3std3__44plusIfEEE10Policy1000EPfSC_iS9_ffNS7_10__identityEEEvT0_T1_T2_T3_T4_T6_,"aw",@nobits
	.sectionflags	@""
	.align	4
.nv.shared._ZN3cub18CUB_300001_SM_10006detail6reduce28DeviceReduceSingleTileKernelINS2_10policy_hubIfyN4cuda3std3__44plusIfEEE10Policy1000EPfSC_iS9_ffNS7_10__identityEEEvT0_T1_T2_T3_T4_T6_:
	.zero		1068


//--------------------- .nv.shared.reserved.0     --------------------------
	.section	.nv.shared.reserved.0,"aw",@nobits
	.weak		__nv_reservedSMEM_offset_0_alias
	.size		__nv_reservedSMEM_offset_0_alias, 0, 64
	.other		__nv_reservedSMEM_offset_0_alias,@"STO_CUDA_RESERVED_SHARED STV_DEFAULT"
__nv_reservedSMEM_offset_0_alias:
	.zero		0
	.zero		64


//--------------------- .nv.global                --------------------------
	.section	.nv.global,"aw",@nobits
.nv.global:
	.type		_ZN34_INTERNAL_9705f019_4_k_cu_ffca72266thrust24THRUST_300001_SM_1000_NS3seqE,@object
	.size		_ZN34_INTERNAL_9705f019_4_k_cu_ffca72266thrust24THRUST_300001_SM_1000_NS3seqE,(_ZN34_INTERNAL_9705f019_4_k_cu_ffca72264cuda3std3__48in_placeE - _ZN34_INTERNAL_9705f019_4_k_cu_ffca72266thrust24THRUST_300001_SM_1000_NS3seqE)
_ZN34_INTERNAL_9705f019_4_k_cu_ffca72266thrust24THRUST_300001_SM_1000_NS3seqE:
	.zero		1
	.type		_ZN34_INTERNAL_9705f019_4_k_cu_ffca72264cuda3std3__48in_placeE,@object
	.size		_ZN34_INTERNAL_9705f019_4_k_cu_ffca72264cuda3std3__48in_placeE,(_ZN34_INTERNAL_9705f019_4_k_cu_ffca72264cuda3std6ranges3__45__cpo4sizeE - _ZN34_INTERNAL_9705f019_4_k_cu_ffca72264cuda3std3__48in_placeE)
_ZN34_INTERNAL_9705f019_4_k_cu_ffca72264cuda3std3__48in_placeE:
	.zero		1
	.type		_ZN34_INTERNAL_9705f019_4_k_cu_ffca72264cuda3std6ranges3__45__cpo4sizeE,@object
	.size		_ZN34_INTERNAL_9705f019_4_k_cu_ffca72264cuda3std6ranges3__45__cpo4sizeE,(_ZN34_INTERNAL_9705f019_4_k_cu_ffca72266thrust24THRUST_300001_SM_1000_NS12placeholders2_3E - _ZN34_INTERNAL_9705f019_4_k_cu_ffca72264cuda3std6ranges3__45__cpo4sizeE)
_ZN34_INTERNAL_9705f019_4_k_cu_ffca72264cuda3std6ranges3__45__cpo4sizeE:
	.zero		1
	.type		_ZN34_INTERNAL_9705f019_4_k_cu_ffca72266thrust24THRUST_300001_SM_1000_NS12placeholders2_3E,@object
	.size		_ZN34_INTERNAL_9705f019_4_k_cu_ffca72266thrust24THRUST_300001_SM_1000_NS12placeholders2_3E,(_ZN34_INTERNAL_9705f019_4_k_cu_ffca72264cuda3std3__45__cpo6cbeginE - _ZN34_INTERNAL_9705f019_4_k_cu_ffca72266thrust24THRUST_300001_SM_1000_NS12placeholders2_3E)
_ZN34_INTERNAL_9705f019_4_k_cu_ffca72266thrust24THRUST_300001_SM_1000_NS12placeholders2_3E:
	.zero		1
	.type		_ZN34_INTERNAL_9705f019_4_k_cu_ffca72264cuda3std3__45__cpo6cbeginE,@object
	.size		_ZN34_INTERNAL_9705f019_4_k_cu_ffca72264cuda3std3__45__cpo6cbeginE,(_ZN34_INTERNAL_9705f019_4_k_cu_ffca72264cuda3std6ranges3__45__cpo6cbeginE - _ZN34_INTERNAL_9705f019_4_k_cu_ffca72264cuda3std3__45__cpo6cbeginE)
_ZN34_INTERNAL_9705f019_4_k_cu_ffca72264cuda3std3__45__cpo6cbeginE:
	.zero		1
	.type		_ZN34_INTERNAL_9705f019_4_k_cu_ffca72264cuda3std6ranges3__45__cpo6cbeginE,@object
	.size		_ZN34_INTERNAL_9705f019_4_k_cu_ffca72264cuda3std6ranges3__45__cpo6cbeginE,(_ZN34_INTERNAL_9705f019_4_k_cu_ffca72266thrust24THRUST_300001_SM_1000_NS12placeholders2_7E - _ZN34_INTERNAL_9705f019_4_k_cu_ffca72264cuda3std6ranges3__45__cpo6cbeginE)
_ZN34_INTERNAL_9705f019_4_k_cu_ffca72264cuda3std6ranges3__45__cpo6cbeginE:
	.zero		1
	.type		_ZN34_INTERNAL_9705f019_4_k_cu_ffca72266thrust24THRUST_300001_SM_1000_NS12placeholders2_7E,@object
	.size		_ZN34_INTERNAL_9705f019_4_k_cu_ffca72266thrust24THRUST_300001_SM_1000_NS12placeholders2_7E,(_ZN34_INTERNAL_9705f019_4_k_cu_ffca72264cuda3std3__45__cpo7crbeginE - _ZN34_INTERNAL_9705f019_4_k_cu_ffca72266thrust24THRUST_300001_SM_1000_NS12placeholders2_7E)
_ZN34_INTERNAL_9705f019_4_k_cu_ffca72266thrust24THRUST_300001_SM_1000_NS12placeholders2_7E:
	.zero		1
	.type		_ZN34_INTERNAL_9705f019_4_k_cu_ffca72264cuda3std3__45__cpo7crbeginE,@object
	.size		_ZN34_INTERNAL_9705f019_4_k_cu_ffca72264cuda3std3__45__cpo7crbeginE,(_ZN34_INTERNAL_9705f019_4_k_cu_ffca72264cuda3std6ranges3__45__cpo4nextE - _ZN34_INTERNAL_9705f019_4_k_cu_ffca72264cuda3std3__45__cpo7crbeginE)
_ZN34_INTERNAL_9705f019_4_k_cu_ffca72264cuda3std3__45__cpo7crbeginE:
	.zero		1
	.type		_ZN34_INTERNAL_9705f019_4_k_cu_ffca72264cuda3std6ranges3__45__cpo4nextE,@object
	.size		_ZN34_INTERNAL_9705f019_4_k_cu_ffca72264cuda3std6ranges3__45__cpo4nextE,(_ZN34_INTERNAL_9705f019_4_k_cu_ffca72264cuda3std6ranges3__45__cpo4swapE - _ZN34_INTERNAL_9705f019_4_k_cu_ffca72264cuda3std6ranges3__45__cpo4nextE)
_ZN34_INTERNAL_9705f019_4_k_cu_ffca72264cuda3std6ranges3__45__cpo4nextE:
	.zero		1
	.type		_ZN34_INTERNAL_9705f019_4_k_cu_ffca72264cuda3std6ranges3__45__cpo4swapE,@object
	.size		_ZN34_INTERNAL_9705f019_4_k_cu_ffca72264cuda3std6ranges3__45__cpo4swapE,(_ZN34_INTERNAL_9705f019_4_k_cu_ffca72266thrust24THRUST_300001_SM_1000_NS8cuda_cub10par_nosyncE - _ZN34_INTERNAL_9705f019_4_k_cu_ffca72264cuda3std6ranges3__45__cpo4swapE)
_ZN34_INTERNAL_9705f019_4_k_cu_ffca72264cuda3std6ranges3__45__cpo4swapE:
	.zero		1
	.type		_ZN34_INTERNAL_9705f019_4_k_cu_ffca72266thrust24THRUST_300001_SM_1000_NS8cuda_cub10par_nosyncE,@object
	.size		_ZN34_INTERNAL_9705f019_4_k_cu_ffca72266thrust24THRUST_300001_SM_1000_NS8cuda_cub10par_nosyncE,(_ZN34_INTERNAL_9705f019_4_k_cu_ffca72266thrust24THRUST_300001_SM_1000_NS12placeholders2_9E - _ZN34_INTERNAL_9705f019_4_k_cu_ffca72266thrust24THRUST_300001_SM_1000_NS8cuda_cub10par_nosyncE)
_ZN34_INTERNAL_9705f019_4_k_cu_ffca72266thrust24THRUST_300001_SM_1000_NS8cuda_cub10par_nosyncE:
	.zero		1
	.type		_ZN34_INTERNAL_9705f019_4_k_cu_ffca72266thrust24THRUST_300001_SM_1000_NS12placeholders2_9E,@object
	.size		_ZN34_INTERNAL_9705f019_4_k_cu_ffca72266thrust24THRUST_300001_SM_1000_NS12placeholders2_9E,(_ZN34_INTERNAL_9705f019_4_k_cu_ffca72264cuda3std3__436_GLOBAL__N__9705f019_4_k_cu_ffca72266ignoreE - _ZN34_INTERNAL_9705f019_4_k_cu_ffca72266thrust24THRUST_300001_SM_1000_NS12placeholders2_9E)
_ZN34_INTERNAL_9705f019_4_k_cu_ffca72266thrust24THRUST_300001_SM_1000_NS12placeholders2_9E:
	.zero		1
	.type		_ZN34_INTERNAL_9705f019_4_k_cu_ffca72264cuda3std3__436_GLOBAL__N__9705f019_4_k_cu_ffca72266ignoreE,@object
	.size		_ZN34_INTERNAL_9705f019_4_k_cu_ffca72264cuda3std3__436_GLOBAL__N__9705f019_4_k_cu_ffca72266ignoreE,(_ZN34_INTERNAL_9705f019_4_k_cu_ffca72264cuda3std6ranges3__45__cpo4dataE - _ZN34_INTERNAL_9705f019_4_k_cu_ffca72264cuda3std3__436_GLOBAL__N__9705f019_4_k_cu_ffca72266ignoreE)
_ZN34_INTERNAL_9705f019_4_k_cu_ffca72264cuda3std3__436_GLOBAL__N__9705f019_4_k_cu_ffca72266ignoreE:
	.zero		1
	.type		_ZN34_INTERNAL_9705f019_4_k_cu_ffca72264cuda3std6ranges3__45__cpo4dataE,@object
	.size		_ZN34_INTERNAL_9705f019_4_k_cu_ffca72264cuda3std6ranges3__45__cpo4dataE,(_ZN34_INTERNAL_9705f019_4_k_cu_ffca72266thrust24THRUST_300001_SM_1000_NS12placeholders2_1E - _ZN34_INTERNAL_9705f019_4_k_cu_ffca72264cuda3std6ranges3__45__cpo4dataE)
_ZN34_INTERNAL_9705f019_4_k_cu_ffca72264cuda3std6ranges3__45__cpo4dataE:
	.zero		1
	.type		_ZN34_INTERNAL_9705f019_4_k_cu_ffca72266thrust24THRUST_300001_SM_1000_NS12placeholders2_1E,@object
	.size		_ZN34_INTERNAL_9705f019_4_k_cu_ffca72266thrust24THRUST_300001_SM_1000_NS12placeholders2_1E,(_ZN34_INTERNAL_9705f019_4_k_cu_ffca72264cuda3std3__45__cpo5beginE - _ZN34_INTERNAL_9705f019_4_k_cu_ffca72266thrust24THRUST_300001_SM_1000_NS12placeholders2_1E)
_ZN34_INTERNAL_9705f019_4_k_cu_ffca72266thrust24THRUST_300001_SM_1000_NS12placeholders2_1E:
	.zero		1
	.type		_ZN34_INTERNAL_9705f019_4_k_cu_ffca72264cuda3std3__45__cpo5beginE,@object
	.size		_ZN34_INTERNAL_9705f019_4_k_cu_ffca72264cuda3std3__45__cpo5beginE,(_ZN34_INTERNAL_9705f019_4_k_cu_ffca72264cuda3std6ranges3__45__cpo5beginE - _ZN34_INTERNAL_9705f019_4_k_cu_ffca72264cuda3std3__45__cpo5beginE)
_ZN34_INTERNAL_9705f019_4_k_cu_ffca72264cuda3std3__45__cpo5beginE:
	.zero		1
	.type		_ZN34_INTERNAL_9705f019_4_k_cu_ffca72264cuda3std6ranges3__45__cpo5beginE,@object
	.size		_ZN34_INTERNAL_9705f019_4_k_cu_ffca72264cuda3std6ranges3__45__cpo5beginE,(_ZN34_INTERNAL_9705f019_4_k_cu_ffca72266thrust24THRUST_300001_SM_1000_NS12placeholders2_5E - _ZN34_INTERNAL_9705f019_4_k_cu_ffca72264cuda3std6ranges3__45__cpo5beginE)
_ZN34_INTERNAL_9705f019_4_k_cu_ffca72264cuda3std6ranges3__45__cpo5beginE:
	.zero		1
	.type		_ZN34_INTERNAL_9705f019_4_k_cu_ffca72266thrust24THRUST_300001_SM_1000_NS12placeholders2_5E,@object
	.size		_ZN34_INTERNAL_9705f019_4_k_cu_ffca72266thrust24THRUST_300001_SM_1000_NS12placeholders2_5E,(_ZN34_INTERNAL_9705f019_4_k_cu_ffca72264cuda3std3__45__cpo6rbeginE - _ZN34_INTERNAL_9705f019_4_k_cu_ffca72266thrust24THRUST_300001_SM_1000_NS12placeholders2_5E)
_ZN34_INTERNAL_9705f019_4_k_cu_ffca72266thrust24THRUST_300001_SM_1000_NS12placeholders2_5E:
	.zero		1
	.type		_ZN34_INTERNAL_9705f019_4_k_cu_ffca72264cuda3std3__45__cpo6rbeginE,@object
	.size		_ZN34_INTERNAL_9705f019_4_k_cu_ffca72264cuda3std3__45__cpo6rbeginE,(_ZN34_INTERNAL_9705f019_4_k_cu_ffca72264cuda3std6ranges3__45__cpo7advanceE - _ZN34_INTERNAL_9705f019_4_k_cu_ffca72264cuda3std3__45__cpo6rbeginE)
_ZN34_INTERNAL_9705f019_4_k_cu_ffca72264cuda3std3__45__cpo6rbeginE:
	.zero		1
	.type		_ZN34_INTERNAL_9705f019_4_k_cu_ffca72264cuda3std6ranges3__45__cpo7advanceE,@object
	.size		_ZN34_INTERNAL_9705f019_4_k_cu_ffca72264cuda3std6ranges3__45__cpo7advanceE,(_ZN34_INTERNAL_9705f019_4_k_cu_ffca72264cuda3std3__47nulloptE - _ZN34_INTERNAL_9705f019_4_k_cu_ffca72264cuda3std6ranges3__45__cpo7advanceE)
_ZN34_INTERNAL_9705f019_4_k_cu_ffca72264cuda3std6ranges3__45__cpo7advanceE:
	.zero		1
	.type		_ZN34_INTERNAL_9705f019_4_k_cu_ffca72264cuda3std3__47nulloptE,@object
	.size		_ZN34_INTERNAL_9705f019_4_k_cu_ffca72264cuda3std3__47nulloptE,(_ZN34_INTERNAL_9705f019_4_k_cu_ffca72264cuda3std6ranges3__45__cpo8distanceE - _ZN34_INTERNAL_9705f019_4_k_cu_ffca72264cuda3std3__47nulloptE)
_ZN34_INTERNAL_9705f019_4_k_cu_ffca72264cuda3std3__47nulloptE:
	.zero		1
	.type		_ZN34_INTERNAL_9705f019_4_k_cu_ffca72264cuda3std6ranges3__45__cpo8distanceE,@object
	.size		_ZN34_INTERNAL_9705f019_4_k_cu_ffca72264cuda3std6ranges3__45__cpo8distanceE,(_ZN34_INTERNAL_9705f019_4_k_cu_ffca72266thrust24THRUST_300001_SM_1000_NS12placeholders3_10E - _ZN34_INTERNAL_9705f019_4_k_cu_ffca72264cuda3std6ranges3__45__cpo8distanceE)
_ZN34_INTERNAL_9705f019_4_k_cu_ffca72264cuda3std6ranges3__45__cpo8distanceE:
	.zero		1
	.type		_ZN34_INTERNAL_9705f019_4_k_cu_ffca72266thrust24THRUST_300001_SM_1000_NS12placeholders3_10E,@object
	.size		_ZN34_INTERNAL_9705f019_4_k_cu_ffca72266thrust24THRUST_300001_SM_1000_NS12placeholders3_10E,(_ZN34_INTERNAL_9705f019_4_k_cu_ffca72264cuda3std3__419piecewise_constructE - _ZN34_INTERNAL_9705f019_4_k_cu_ffca72266thrust24THRUST_300001_SM_1000_NS12placeholders3_10E)
_ZN34_INTERNAL_9705f019_4_k_cu_ffca72266thrust24THRUST_300001_SM_1000_NS12placeholders3_10E:
	.zero		1
	.type		_ZN34_INTERNAL_9705f019_4_k_cu_ffca72264cuda3std3__419piecewise_constructE,@object
	.size		_ZN34_INTERNAL_9705f019_4_k_cu_ffca72264cuda3std3__419piecewise_constructE,(_ZN34_INTERNAL_9705f019_4_k_cu_ffca72264cuda3std6ranges3__45__cpo5cdataE - _ZN34_INTERNAL_9705f019_4_k_cu_ffca72264cuda3std3__419piecewise_constructE)
_ZN34_INTERNAL_9705f019_4_k_cu_ffca72264cuda3std3__419piecewise_constructE:
	.zero		1
	.type		_ZN34_INTERNAL_9705f019_4_k_cu_ffca72264cuda3std6ranges3__45__cpo5cdataE,@object
	.size		_ZN34_INTERNAL_9705f019_4_k_cu_ffca72264cuda3std6ranges3__45__cpo5cdataE,(_ZN34_INTERNAL_9705f019_4_k_cu_ffca72266thrust24THRUST_300001_SM_1000_NS12placeholders2_2E - _ZN34_INTERNAL_9705f019_4_k_cu_ffca72264cuda3std6ranges3__45__cpo5cdataE)
_ZN34_INTERNAL_9705f019_4_k_cu_ffca72264cuda3std6ranges3__45__cpo5cdataE:
	.zero		1
	.type		_ZN34_INTERNAL_9705f019_4_k_cu_ffca72266thrust24THRUST_300001_SM_1000_NS12placeholders2_2E,@object
	.size		_ZN34_INTERNAL_9705f019_4_k_cu_ffca72266thrust24THRUST_300001_SM_1000_NS12placeholders2_2E,(_ZN34_INTERNAL_9705f019_4_k_cu_ffca72264cuda3std3__45__cpo3endE - _ZN34_INTERNAL_9705f019_4_k_cu_ffca72266thrust24THRUST_300001_SM_1000_NS12placeholders2_2E)
_ZN34_INTERNAL_9705f019_4_k_cu_ffca72266thrust24THRUST_300001_SM_1000_NS12placeholders2_2E:
	.zero		1
	.type		_ZN34_INTERNAL_9705f019_4_k_cu_ffca72264cuda3std3__45__cpo3endE,@object
	.size		_ZN34_INTERNAL_9705f019_4_k_cu_ffca72264cuda3std3__45__cpo3endE,(_ZN34_INTERNAL_9705f019_4_k_cu_ffca72264cuda3std6ranges3__45__cpo3endE - _ZN34_INTERNAL_9705f019_4_k_cu_ffca72264cuda3std3__45__cpo3endE)
_ZN34_INTERNAL_9705f019_4_k_cu_ffca72264cuda3std3__45__cpo3endE:
	.zero		1
	.type		_ZN34_INTERNAL_9705f019_4_k_cu_ffca72264cuda3std6ranges3__45__cpo3endE,@object
	.size		_ZN34_INTERNAL_9705f019_4_k_cu_ffca72264cuda3std6ranges3__45__cpo3endE,(_ZN34_INTERNAL_9705f019_4_k_cu_ffca72266thrust24THRUST_300001_SM_1000_NS12placeholders2_6E - _ZN34_INTERNAL_9705f019_4_k_cu_ffca72264cuda3std6ranges3__45__cpo3endE)
_ZN34_INTERNAL_9705f019_4_k_cu_ffca72264cuda3std6ranges3__45__cpo3endE:
	.zero		1
	.type		_ZN34_INTERNAL_9705f019_4_k_cu_ffca72266thrust24THRUST_300001_SM_1000_NS12placeholders2_6E,@object
	.size		_ZN34_INTERNAL_9705f019_4_k_cu_ffca72266thrust24THRUST_300001_SM_1000_NS12placeholders2_6E,(_ZN34_INTERNAL_9705f019_4_k_cu_ffca72264cuda3std3__45__cpo4rendE - _ZN34_INTERNAL_9705f019_4_k_cu_ffca72266thrust24THRUST_300001_SM_1000_NS12placeholders2_6E)
_ZN34_INTERNAL_9705f019_4_k_cu_ffca72266thrust24THRUST_300001_SM_1000_NS12placeholders2_6E:
	.zero		1
	.type		_ZN34_INTERNAL_9705f019_4_k_cu_ffca72264cuda3std3__45__cpo4rendE,@object
	.size		_ZN34_INTERNAL_9705f019_4_k_cu_ffca72264cuda3std3__45__cpo4rendE,(_ZN34_INTERNAL_9705f019_4_k_cu_ffca72264cuda3std6ranges3__45__cpo9iter_swapE - _ZN34_INTERNAL_9705f019_4_k_cu_ffca72264cuda3std3__45__cpo4rendE)
_ZN34_INTERNAL_9705f019_4_k_cu_ffca72264cuda3std3__45__cpo4rendE:
	.zero		1
	.type		_ZN34_INTERNAL_9705f019_4_k_cu_ffca72264cuda3std6ranges3__45__cpo9iter_swapE,@object
	.size		_ZN34_INTERNAL_9705f019_4_k_cu_ffca72264cuda3std6ranges3__45__cpo9iter_swapE,(_ZN34_INTERNAL_9705f019_4_k_cu_ffca72264cuda3std3__48unexpectE - _ZN34_INTERNAL_9705f019_4_k_cu_ffca72264cuda3std6ranges3__45__cpo9iter_swapE)
_ZN34_INTERNAL_9705f019_4_k_cu_ffca72264cuda3std6ranges3__45__cpo9iter_swapE:
	.zero		1
	.type		_ZN34_INTERNAL_9705f019_4_k_cu_ffca72264cuda3std3__48unexpectE,@object
	.size		_ZN34_INTERNAL_9705f019_4_k_cu_ffca72264cuda3std3__48unexpectE,(_ZN34_INTERNAL_9705f019_4_k_cu_ffca72266thrust24THRUST_300001_SM_1000_NS8cuda_cub3parE - _ZN34_INTERNAL_9705f019_4_k_cu_ffca72264cuda3std3__48unexpectE)
_ZN34_INTERNAL_9705f019_4_k_cu_ffca72264cuda3std3__48unexpectE:
	.zero		1
	.type		_ZN34_INTERNAL_9705f019_4_k_cu_ffca72266thrust24THRUST_300001_SM_1000_NS8cuda_cub3parE,@object
	.size		_ZN34_INTERNAL_9705f019_4_k_cu_ffca72266thrust24THRUST_300001_SM_1000_NS8cuda_cub3parE,(_ZN34_INTERNAL_9705f019_4_k_cu_ffca72266thrust24THRUST_300001_SM_1000_NS12placeholders2_4E - _ZN34_INTERNAL_9705f019_4_k_cu_ffca72266thrust24THRUST_300001_SM_1000_NS8cuda_cub3parE)
_ZN34_INTERNAL_9705f019_4_k_cu_ffca72266thrust24THRUST_300001_SM_1000_NS8cuda_cub3parE:
	.zero		1
	.type		_ZN34_INTERNAL_9705f019_4_k_cu_ffca72266thrust24THRUST_300001_SM_1000_NS12placeholders2_4E,@object
	.size		_ZN34_INTERNAL_9705f019_4_k_cu_ffca72266thrust24THRUST_300001_SM_1000_NS12placeholders2_4E,(_ZN34_INTERNAL_9705f019_4_k_cu_ffca72264cuda3std3__45__cpo4cendE - _ZN34_INTERNAL_9705f019_4_k_cu_ffca72266thrust24THRUST_300001_SM_1000_NS12placeholders2_4E)
_ZN34_INTERNAL_9705f019_4_k_cu_ffca72266thrust24THRUST_300001_SM_1000_NS12placeholders2_4E:
	.zero		1
	.type		_ZN34_INTERNAL_9705f019_4_k_cu_ffca72264cuda3std3__45__cpo4cendE,@object
	.size		_ZN34_INTERNAL_9705f019_4_k_cu_ffca72264cuda3std3__45__cpo4cendE,(_ZN34_INTERNAL_9705f019_4_k_cu_ffca72264cuda3std6ranges3__45__cpo4cendE - _ZN34_INTERNAL_9705f019_4_k_cu_ffca72264cuda3std3__45__cpo4cendE)
_ZN34_INTERNAL_9705f019_4_k_cu_ffca72264cuda3std3__45__cpo4cendE:
	.zero		1
	.type		_ZN34_INTERNAL_9705f019_4_k_cu_ffca72264cuda3std6ranges3__45__cpo4cendE,@object
	.size		_ZN34_INTERNAL_9705f019_4_k_cu_ffca72264cuda3std6ranges3__45__cpo4cendE,(_ZN34_INTERNAL_9705f019_4_k_cu_ffca72264cuda3std3__420unreachable_sentinelE - _ZN34_INTERNAL_9705f019_4_k_cu_ffca72264cuda3std6ranges3__45__cpo4cendE)
_ZN34_INTERNAL_9705f019_4_k_cu_ffca72264cuda3std6ranges3__45__cpo4cendE:
	.zero		1
	.type		_ZN34_INTERNAL_9705f019_4_k_cu_ffca72264cuda3std3__420unreachable_sentinelE,@object
	.size		_ZN34_INTERNAL_9705f019_4_k_cu_ffca72264cuda3std3__420unreachable_sentinelE,(_ZN34_INTERNAL_9705f019_4_k_cu_ffca72264cuda3std6ranges3__45__cpo5ssizeE - _ZN34_INTERNAL_9705f019_4_k_cu_ffca72264cuda3std3__420unreachable_sentinelE)
_ZN34_INTERNAL_9705f019_4_k_cu_ffca72264cuda3std3__420unreachable_sentinelE:
	.zero		1
	.type		_ZN34_INTERNAL_9705f019_4_k_cu_ffca72264cuda3std6ranges3__45__cpo5ssizeE,@object
	.size		_ZN34_INTERNAL_9705f019_4_k_cu_ffca72264cuda3std6ranges3__45__cpo5ssizeE,(_ZN34_INTERNAL_9705f019_4_k_cu_ffca72266thrust24THRUST_300001_SM_1000_NS12placeholders2_8E - _ZN34_INTERNAL_9705f019_4_k_cu_ffca72264cuda3std6ranges3__45__cpo5ssizeE)
_ZN34_INTERNAL_9705f019_4_k_cu_ffca72264cuda3std6ranges3__45__cpo5ssizeE:
	.zero		1
	.type		_ZN34_INTERNAL_9705f019_4_k_cu_ffca72266thrust24THRUST_300001_SM_1000_NS12placeholders2_8E,@object
	.size		_ZN34_INTERNAL_9705f019_4_k_cu_ffca72266thrust24THRUST_300001_SM_1000_NS12placeholders2_8E,(_ZN34_INTERNAL_9705f019_4_k_cu_ffca72264cuda3std3__45__cpo5crendE - _ZN34_INTERNAL_9705f019_4_k_cu_ffca72266thrust24THRUST_300001_SM_1000_NS12placeholders2_8E)
_ZN34_INTERNAL_9705f019_4_k_cu_ffca72266thrust24THRUST_300001_SM_1000_NS12placeholders2_8E:
	.zero		1
	.type		_ZN34_INTERNAL_9705f019_4_k_cu_ffca72264cuda3std3__45__cpo5crendE,@object
	.size		_ZN34_INTERNAL_9705f019_4_k_cu_ffca72264cuda3std3__45__cpo5crendE,(_ZN34_INTERNAL_9705f019_4_k_cu_ffca72264cuda3std6ranges3__45__cpo4prevE - _ZN34_INTERNAL_9705f019_4_k_cu_ffca72264cuda3std3__45__cpo5crendE)
_ZN34_INTERNAL_9705f019_4_k_cu_ffca72264cuda3std3__45__cpo5crendE:
	.zero		1
	.type		_ZN34_INTERNAL_9705f019_4_k_cu_ffca72264cuda3std6ranges3__45__cpo4prevE,@object
	.size		_ZN34_INTERNAL_9705f019_4_k_cu_ffca72264cuda3std6ranges3__45__cpo4prevE,(_ZN34_INTERNAL_9705f019_4_k_cu_ffca72264cuda3std6ranges3__45__cpo9iter_moveE - _ZN34_INTERNAL_9705f019_4_k_cu_ffca72264cuda3std6ranges3__45__cpo4prevE)
_ZN34_INTERNAL_9705f019_4_k_cu_ffca72264cuda3std6ranges3__45__cpo4prevE:
	.zero		1
	.type		_ZN34_INTERNAL_9705f019_4_k_cu_ffca72264cuda3std6ranges3__45__cpo9iter_moveE,@object
	.size		_ZN34_INTERNAL_9705f019_4_k_cu_ffca72264cuda3std6ranges3__45__cpo9iter_moveE,(_ZN34_INTERNAL_9705f019_4_k_cu_ffca72266thrust24THRUST_300001_SM_1000_NS6system6detail10sequential3seqE - _ZN34_INTERNAL_9705f019_4_k_cu_ffca72264cuda3std6ranges3__45__cpo9iter_moveE)
_ZN34_INTERNAL_9705f019_4_k_cu_ffca72264cuda3std6ranges3__45__cpo9iter_moveE:
	.zero		1
	.type		_ZN34_INTERNAL_9705f019_4_k_cu_ffca72266thrust24THRUST_300001_SM_1000_NS6system6detail10sequential3seqE,@object
	.size		_ZN34_INTERNAL_9705f019_4_k_cu_ffca72266thrust24THRUST_300001_SM_1000_NS6system6detail10sequential3seqE,(.L_31 - _ZN34_INTERNAL_9705f019_4_k_cu_ffca72266thrust24THRUST_300001_SM_1000_NS6system6detail10sequential3seqE)
_ZN34_INTERNAL_9705f019_4_k_cu_ffca72266thrust24THRUST_300001_SM_1000_NS6system6detail10sequential3seqE:
	.zero		1
.L_31:


//--------------------- .nv.shared._ZN3cub18CUB_300001_SM_10006detail6reduce18DeviceReduceKernelINS2_10policy_hubIfyN4cuda3std3__44plusIfEEE10Policy1000EN6thrust24THRUST_300001_SM_1000_NS6detail15normal_iteratorINSD_10device_ptrIfEEEEyS9_fNS7_10__identityEEEvT0_PT3_T1_NS0_13GridEvenShareISN_EET2_T4_ --------------------------
	.section	.nv.shared._ZN3cub18CUB_300001_SM_10006detail6reduce18DeviceReduceKernelINS2_10policy_hubIfyN4cuda3std3__44plusIfEEE10Policy1000EN6thrust24THRUST_300001_SM_1000_NS6detail15normal_iteratorINSD_10device_ptrIfEEEEyS9_fNS7_10__identityEEEvT0_PT3_T1_NS0_13GridEvenShareISN_EET2_T4_,"aw",@nobits
	.sectionflags	@""
	.align	4
.nv.shared._ZN3cub18CUB_300001_SM_10006detail6reduce18DeviceReduceKernelINS2_10policy_hubIfyN4cuda3std3__44plusIfEEE10Policy1000EN6thrust24THRUST_300001_SM_1000_NS6detail15normal_iteratorINSD_10device_ptrIfEEEEyS9_fNS7_10__identityEEEvT0_PT3_T1_NS0_13GridEvenShareISN_EET2_T4_:
	.zero		1068


//--------------------- .nv.shared._ZN3cub18CUB_300001_SM_10006detail6reduce28DeviceReduceSingleTileKernelINS2_10policy_hubIfyN4cuda3std3__44plusIfEEE10Policy1000EN6thrust24THRUST_300001_SM_1000_NS6detail15normal_iteratorINSD_10device_ptrIfEEEEPfyS9_ffNS7_10__identityEEEvT0_T1_T2_T3_T4_T6_ --------------------------
	.section	.nv.shared._ZN3cub18CUB_300001_SM_10006detail6reduce28DeviceReduceSingleTileKernelINS2_10policy_hubIfyN4cuda3std3__44plusIfEEE10Policy1000EN6thrust24THRUST_300001_SM_1000_NS6detail15normal_iteratorINSD_10device_ptrIfEEEEPfyS9_ffNS7_10__identityEEEvT0_T1_T2_T3_T4_T6_,"aw",@nobits
	.sectionflags	@""
	.align	4
.nv.shared._ZN3cub18CUB_300001_SM_10006detail6reduce28DeviceReduceSingleTileKernelINS2_10policy_hubIfyN4cuda3std3__44plusIfEEE10Policy1000EN6thrust24THRUST_300001_SM_1000_NS6detail15normal_iteratorINSD_10device_ptrIfEEEEPfyS9_ffNS7_10__identityEEEvT0_T1_T2_T3_T4_T6_:
	.zero		1068


//--------------------- .nv.shared._ZN3cub18CUB_300001_SM_10006detail6reduce28DeviceReduceSingleTileKernelINS2_10policy_hubIfjN4cuda3std3__44plusIfEEE10Policy1000EPfSC_iS9_ffNS7_10__identityEEEvT0_T1_T2_T3_T4_T6_ --------------------------
	.section	.nv.shared._ZN3cub18CUB_300001_SM_10006detail6reduce28DeviceReduceSingleTileKernelINS2_10policy_hubIfjN4cuda3std3__44plusIfEEE10Policy1000EPfSC_iS9_ffNS7_10__identityEEEvT0_T1_T2_T3_T4_T6_,"aw",@nobits
	.sectionflags	@""
	.align	4
.nv.shared._ZN3cub18CUB_300001_SM_10006detail6reduce28DeviceReduceSingleTileKernelINS2_10policy_hubIfjN4cuda3std3__44plusIfEEE10Policy1000EPfSC_iS9_ffNS7_10__identityEEEvT0_T1_T2_T3_T4_T6_:
	.zero		1108


//--------------------- .nv.shared._ZN3cub18CUB_300001_SM_10006detail6reduce18DeviceReduceKernelINS2_10policy_hubIfjN4cuda3std3__44plusIfEEE10Policy1000EN6thrust24THRUST_300001_SM_1000_NS6detail15normal_iteratorINSD_10device_ptrIfEEEEjS9_fNS7_10__identityEEEvT0_PT3_T1_NS0_13GridEvenShareISN_EET2_T4_ --------------------------
	.section	.nv.shared._ZN3cub18CUB_300001_SM_10006detail6reduce18DeviceReduceKernelINS2_10policy_hubIfjN4cuda3std3__44plusIfEEE10Policy1000EN6thrust24THRUST_300001_SM_1000_NS6detail15normal_iteratorINSD_10device_ptrIfEEEEjS9_fNS7_10__identityEEEvT0_PT3_T1_NS0_13GridEvenShareISN_EET2_T4_,"aw",@nobits
	.sectionflags	@""
	.align	4
.nv.shared._ZN3cub18CUB_300001_SM_10006detail6reduce18DeviceReduceKernelINS2_10policy_hubIfjN4cuda3std3__44plusIfEEE10Policy1000EN6thrust24THRUST_300001_SM_1000_NS6detail15normal_iteratorINSD_10device_ptrIfEEEEjS9_fNS7_10__identityEEEvT0_PT3_T1_NS0_13GridEvenShareISN_EET2_T4_:
	.zero		1108


//--------------------- .nv.shared._ZN3cub18CUB_300001_SM_10006detail6reduce28DeviceReduceSingleTileKernelINS2_10policy_hubIfjN4cuda3std3__44plusIfEEE10Policy1000EN6thrust24THRUST_300001_SM_1000_NS6detail15normal_iteratorINSD_10device_ptrIfEEEEPfjS9_ffNS7_10__identityEEEvT0_T1_T2_T3_T4_T6_ --------------------------
	.section	.nv.shared._ZN3cub18CUB_300001_SM_10006detail6reduce28DeviceReduceSingleTileKernelINS2_10policy_hubIfjN4cuda3std3__44plusIfEEE10Policy1000EN6thrust24THRUST_300001_SM_1000_NS6detail15normal_iteratorINSD_10device_ptrIfEEEEPfjS9_ffNS7_10__identityEEEvT0_T1_T2_T3_T4_T6_,"aw",@nobits
	.sectionflags	@""
	.align	4
.nv.shared._ZN3cub18CUB_300001_SM_10006detail6reduce28DeviceReduceSingleTileKernelINS2_10policy_hubIfjN4cuda3std3__44plusIfEEE10Policy1000EN6thrust24THRUST_300001_SM_1000_NS6detail15normal_iteratorINSD_10device_ptrIfEEEEPfjS9_ffNS7_10__identityEEEvT0_T1_T2_T3_T4_T6_:
	.zero		1108


//--------------------- .nv.constant0._ZN3cub18CUB_300001_SM_10006detail6reduce28DeviceReduceSingleTileKernelINS2_10policy_hubIfyN4cuda3std3__44plusIfEEE10Policy1000EPfSC_iS9_ffNS7_10__identityEEEvT0_T1_T2_T3_T4_T6_ --------------------------
	.section	.nv.constant0._ZN3cub18CUB_300001_SM_10006detail6reduce28DeviceReduceSingleTileKernelINS2_10policy_hubIfyN4cuda3std3__44plusIfEEE10Policy1000EPfSC_iS9_ffNS7_10__identityEEEvT0_T1_T2_T3_T4_T6_,"a",@progbits
	.sectionflags	@""
	.align	4
.nv.constant0._ZN3cub18CUB_300001_SM_10006detail6reduce28DeviceReduceSingleTileKernelINS2_10policy_hubIfyN4cuda3std3__44plusIfEEE10Policy1000EPfSC_iS9_ffNS7_10__identityEEEvT0_T1_T2_T3_T4_T6_:
	.zero		925


//--------------------- .nv.constant0._ZN3cub18CUB_300001_SM_10006detail6reduce18DeviceReduceKernelINS2_10policy_hubIfyN4cuda3std3__44plusIfEEE10Policy1000EN6thrust24THRUST_300001_SM_1000_NS6detail15normal_iteratorINSD_10device_ptrIfEEEEyS9_fNS7_10__identityEEEvT0_PT3_T1_NS0_13GridEvenShareISN_EET2_T4_ --------------------------
	.section	.nv.constant0._ZN3cub18CUB_300001_SM_10006detail6reduce18DeviceReduceKernelINS2_10policy_hubIfyN4cuda3std3__44plusIfEEE10Policy1000EN6thrust24THRUST_300001_SM_1000_NS6detail15normal_iteratorINSD_10device_ptrIfEEEEyS9_fNS7_10__identityEEEvT0_PT3_T1_NS0_13GridEvenShareISN_EET2_T4_,"a",@progbits
	.sectionflags	@""
	.align	4
.nv.constant0._ZN3cub18CUB_300001_SM_10006detail6reduce18DeviceReduceKernelINS2_10policy_hubIfyN4cuda3std3__44plusIfEEE10Policy1000EN6thrust24THRUST_300001_SM_1000_NS6detail15normal_iteratorINSD_10device_ptrIfEEEEyS9_fNS7_10__identityEEEvT0_PT3_T1_NS0_13GridEvenShareISN_EET2_T4_:
	.zero		994


//--------------------- .nv.constant0._ZN3cub18CUB_300001_SM_10006detail6reduce28DeviceReduceSingleTileKernelINS2_10policy_hubIfyN4cuda3std3__44plusIfEEE10Policy1000EN6thrust24THRUST_300001_SM_1000_NS6detail15normal_iteratorINSD_10device_ptrIfEEEEPfyS9_ffNS7_10__identityEEEvT0_T1_T2_T3_T4_T6_ --------------------------
	.section	.nv.constant0._ZN3cub18CUB_300001_SM_10006detail6reduce28DeviceReduceSingleTileKernelINS2_10policy_hubIfyN4cuda3std3__44plusIfEEE10Policy1000EN6thrust24THRUST_300001_SM_1000_NS6detail15normal_iteratorINSD_10device_ptrIfEEEEPfyS9_ffNS7_10__identityEEEvT0_T1_T2_T3_T4_T6_,"a",@progbits
	.sectionflags	@""
	.align	4
.nv.constant0._ZN3cub18CUB_300001_SM_10006detail6reduce28DeviceReduceSingleTileKernelINS2_10policy_hubIfyN4cuda3std3__44plusIfEEE10Policy1000EN6thrust24THRUST_300001_SM_1000_NS6detail15normal_iteratorINSD_10device_ptrIfEEEEPfyS9_ffNS7_10__identityEEEvT0_T1_T2_T3_T4_T6_:
	.zero		929


//--------------------- .nv.constant0._ZN3cub18CUB_300001_SM_10006detail6reduce28DeviceReduceSingleTileKernelINS2_10policy_hubIfjN4cuda3std3__44plusIfEEE10Policy1000EPfSC_iS9_ffNS7_10__identityEEEvT0_T1_T2_T3_T4_T6_ --------------------------
	.section	.nv.constant0._ZN3cub18CUB_300001_SM_10006detail6reduce28DeviceReduceSingleTileKernelINS2_10policy_hubIfjN4cuda3std3__44plusIfEEE10Policy1000EPfSC_iS9_ffNS7_10__identityEEEvT0_T1_T2_T3_T4_T6_,"a",@progbits
	.sectionflags	@""
	.align	4
.nv.constant0._ZN3cub18CUB_300001_SM_10006detail6reduce28DeviceReduceSingleTileKernelINS2_10policy_hubIfjN4cuda3std3__44plusIfEEE10Policy1000EPfSC_iS9_ffNS7_10__identityEEEvT0_T1_T2_T3_T4_T6_:
	.zero		925


//--------------------- .nv.constant0._ZN3cub18CUB_300001_SM_10006detail6reduce18DeviceReduceKernelINS2_10policy_hubIfjN4cuda3std3__44plusIfEEE10Policy1000EN6thrust24THRUST_300001_SM_1000_NS6detail15normal_iteratorINSD_10device_ptrIfEEEEjS9_fNS7_10__identityEEEvT0_PT3_T1_NS0_13GridEvenShareISN_EET2_T4_ --------------------------
	.section	.nv.constant0._ZN3cub18CUB_300001_SM_10006detail6reduce18DeviceReduceKernelINS2_10policy_hubIfjN4cuda3std3__44plusIfEEE10Policy1000EN6thrust24THRUST_300001_SM_1000_NS6detail15normal_iteratorINSD_10device_ptrIfEEEEjS9_fNS7_10__identityEEEvT0_PT3_T1_NS0_13GridEvenShareISN_EET2_T4_,"a",@progbits
	.sectionflags	@""
	.align	4
.nv.constant0._ZN3cub18CUB_300001_SM_10006detail6reduce18DeviceReduceKernelINS2_10policy_hubIfjN4cuda3std3__44plusIfEEE10Policy1000EN6thrust24THRUST_300001_SM_1000_NS6detail15normal_iteratorINSD_10device_ptrIfEEEEjS9_fNS7_10__identityEEEvT0_PT3_T1_NS0_13GridEvenShareISN_EET2_T4_:
	.zero		958


//--------------------- .nv.constant0._ZN3cub18CUB_300001_SM_10006detail6reduce28DeviceReduceSingleTileKernelINS2_10policy_hubIfjN4cuda3std3__44plusIfEEE10Policy1000EN6thrust24THRUST_300001_SM_1000_NS6detail15normal_iteratorINSD_10device_ptrIfEEEEPfjS9_ffNS7_10__identityEEEvT0_T1_T2_T3_T4_T6_ --------------------------
	.section	.nv.constant0._ZN3cub18CUB_300001_SM_10006detail6reduce28DeviceReduceSingleTileKernelINS2_10policy_hubIfjN4cuda3std3__44plusIfEEE10Policy1000EN6thrust24THRUST_300001_SM_1000_NS6detail15normal_iteratorINSD_10device_ptrIfEEEEPfjS9_ffNS7_10__identityEEEvT0_T1_T2_T3_T4_T6_,"a",@progbits
	.sectionflags	@""
	.align	4
.nv.constant0._ZN3cub18CUB_300001_SM_10006detail6reduce28DeviceReduceSingleTileKernelINS2_10policy_hubIfjN4cuda3std3__44plusIfEEE10Policy1000EN6thrust24THRUST_300001_SM_1000_NS6detail15normal_iteratorINSD_10device_ptrIfEEEEPfjS9_ffNS7_10__identityEEEvT0_T1_T2_T3_T4_T6_:
	.zero		925


//--------------------- .nv.constant0._ZN3cub18CUB_300001_SM_10006detail8for_each13static_kernelINS2_12policy_hub_t12policy_500_tEmN6thrust24THRUST_300001_SM_1000_NS8cuda_cub20__uninitialized_fill7functorINS7_10device_ptrIfEEfEEEEvT0_T1_ --------------------------
	.section	.nv.constant0._ZN3cub18CUB_300001_SM_10006detail8for_each13static_kernelINS2_12policy_hub_t12policy_500_tEmN6thrust24THRUST_300001_SM_1000_NS8cuda_cub20__uninitialized_fill7functorINS7_10device_ptrIfEEfEEEEvT0_T1_,"a",@progbits
	.sectionflags	@""
	.align	4
.nv.constant0._ZN3cub18CUB_300001_SM_10006detail8for_each13static_kernelINS2_12policy_hub_t12policy_500_tEmN6thrust24THRUST_300001_SM_1000_NS8cuda_cub20__uninitialized_fill7functorINS7_10device_ptrIfEEfEEEEvT0_T1_:
	.zero		920


//--------------------- .nv.constant0._ZN3cub18CUB_300001_SM_10006detail11EmptyKernelIvEEvv --------------------------
	.section	.nv.constant0._ZN3cub18CUB_300001_SM_10006detail11EmptyKernelIvEEvv,"a",@progbits
	.sectionflags	@""
	.align	4
.nv.constant0._ZN3cub18CUB_300001_SM_10006detail11EmptyKernelIvEEvv:
	.zero		896


//--------------------- .nv.constant0._Z7gpu_sinPfxif --------------------------
	.section	.nv.constant0._Z7gpu_sinPfxif,"a",@progbits
	.sectionflags	@""
	.align	4
.nv.constant0._Z7gpu_sinPfxif:
	.zero		920


//--------------------- SYMBOLS --------------------------

	.type		.nv.reservedSmem.offset0,@object
	.size		.nv.reservedSmem.offset0,0x4
	.type		.nv.reservedSmem.cap,@object
	.size		.nv.reservedSmem.cap,0x4
